	.target	sm_90a

	.elftype	@"ET_EXEC"


//--------------------- .note.nv.tkinfo           --------------------------
	.section	.note.nv.tkinfo,"",@"SHT_NOTE"
	.sectionflags	@"SHF_NOTE_NV_TKINFO"
	.tkinfo
        /*0018*/ 	.word	0x00000002
        /*0030*/ 	.string	""
        /*0030*/ 	.string	"ptxas"
        /*0030*/ 	.string	"Cuda compilation tools, release 13.0, V13.0.88"
        /*0030*/ 	.string	"Build cuda_13.0.r13.0/compiler.36424714_0"
        /*0030*/ 	.string	"-arch sm_90a -m 64 "



//--------------------- .note.nv.cuinfo           --------------------------
	.section	.note.nv.cuinfo,"",@"SHT_NOTE"
	.sectionflags	@"SHF_NOTE_NV_CUINFO"
        /*0018*/ 	.short	0x0002
        /*001a*/ 	.short	0x005a
        /*001c*/ 	.short	0x0082
	.zero		2


//--------------------- .nv.info                  --------------------------
	.section	.nv.info,"",@"SHT_CUDA_INFO"
	.align	4


	//----- nvinfo : EIATTR_REGCOUNT
	.align		4
        /*0000*/ 	.byte	0x04, 0x2f
        /*0002*/ 	.short	(.L_16 - .L_15)
	.align		4
.L_15:
        /*0004*/ 	.word	index@(_ZN7cutlass13device_kernelINS_4fmha6kernel28FmhaKernelTmaWarpSpecializedINS1_10collective30FmhaMainloopTmaWarpSpecializedINS_6half_tEffN4cute5tupleIJNS7_1CILi128EEENS9_ILi256EEENS9_ILi512EEEEEENS8_IJiNS9_ILi1EEENS8_IJiiEEEEEESG_SG_NS4_14ResidualFusionEJEEENS4_15FmhaFwdEpilogueIS6_fNS8_IJNS9_ILi64EEESC_SB_EEEEENS2_23IndividualTileSchedulerEJEEEEEvNT_6ParamsE)
        /*0008*/ 	.word	0x000000a8


	//----- nvinfo : EIATTR_FRAME_SIZE
	.align		4
.L_16:
        /*000c*/ 	.byte	0x04, 0x11
        /*000e*/ 	.short	(.L_18 - .L_17)
	.align		4
.L_17:
        /*0010*/ 	.word	index@($__internal_0_$__cuda_sm20_rcp_rn_f32_slowpath)
        /*0014*/ 	.word	0x00002368


	//----- nvinfo : EIATTR_FRAME_SIZE
	.align		4
.L_18:
        /*0018*/ 	.byte	0x04, 0x11
        /*001a*/ 	.short	(.L_20 - .L_19)
	.align		4
.L_19:
        /*001c*/ 	.word	index@(_ZN7cutlass13device_kernelINS_4fmha6kernel28FmhaKernelTmaWarpSpecializedINS1_10collective30FmhaMainloopTmaWarpSpecializedINS_6half_tEffN4cute5tupleIJNS7_1CILi128EEENS9_ILi256EEENS9_ILi512EEEEEENS8_IJiNS9_ILi1EEENS8_IJiiEEEEEESG_SG_NS4_14ResidualFusionEJEEENS4_15FmhaFwdEpilogueIS6_fNS8_IJNS9_ILi64EEESC_SB_EEEEENS2_23IndividualTileSchedulerEJEEEEEvNT_6ParamsE)
        /*0020*/ 	.word	0x00002368


	//----- nvinfo : EIATTR_MIN_STACK_SIZE
	.align		4
.L_20:
        /*0024*/ 	.byte	0x04, 0x12
        /*0026*/ 	.short	(.L_22 - .L_21)
	.align		4
.L_21:
        /*0028*/ 	.word	index@(_ZN7cutlass13device_kernelINS_4fmha6kernel28FmhaKernelTmaWarpSpecializedINS1_10collective30FmhaMainloopTmaWarpSpecializedINS_6half_tEffN4cute5tupleIJNS7_1CILi128EEENS9_ILi256EEENS9_ILi512EEEEEENS8_IJiNS9_ILi1EEENS8_IJiiEEEEEESG_SG_NS4_14ResidualFusionEJEEENS4_15FmhaFwdEpilogueIS6_fNS8_IJNS9_ILi64EEESC_SB_EEEEENS2_23IndividualTileSchedulerEJEEEEEvNT_6ParamsE)
        /*002c*/ 	.word	0x00002368
.L_22:


//--------------------- .nv.compat                --------------------------
	.section	.nv.compat,"",@"SHT_CUDA_COMPAT_INFO"
	.align	4
        /*0000*/ 	.byte	0x02, 0x09, 0x01, 0x00, 0x02, 0x02, 0x04, 0x00, 0x02, 0x05, 0x05, 0x00, 0x03, 0x07, 0x01, 0x01
        /*0010*/ 	.byte	0x02, 0x03, 0x01, 0x00, 0x02, 0x06, 0x01, 0x00, 0x04, 0x0b, 0x08, 0x00, 0x00, 0x00, 0x00, 0x00
        /*0020*/ 	.byte	0x00, 0x00, 0x00, 0x00


//--------------------- .nv.info._ZN7cutlass13device_kernelINS_4fmha6kernel28FmhaKernelTmaWarpSpecializedINS1_10collective30FmhaMainloopTmaWarpSpecializedINS_6half_tEffN4cute5tupleIJNS7_1CILi128EEENS9_ILi256EEENS9_ILi512EEEEEENS8_IJiNS9_ILi1EEENS8_IJiiEEEEEESG_SG_NS4_14ResidualFusionEJEEENS4_15FmhaFwdEpilogueIS6_fNS8_IJNS9_ILi64EEESC_SB_EEEEENS2_23IndividualTileSchedulerEJEEEEEvNT_6ParamsE --------------------------
	.section	.nv.info._ZN7cutlass13device_kernelINS_4fmha6kernel28FmhaKernelTmaWarpSpecializedINS1_10collective30FmhaMainloopTmaWarpSpecializedINS_6half_tEffN4cute5tupleIJNS7_1CILi128EEENS9_ILi256EEENS9_ILi512EEEEEENS8_IJiNS9_ILi1EEENS8_IJiiEEEEEESG_SG_NS4_14ResidualFusionEJEEENS4_15FmhaFwdEpilogueIS6_fNS8_IJNS9_ILi64EEESC_SB_EEEEENS2_23IndividualTileSchedulerEJEEEEEvNT_6ParamsE,"",@"SHT_CUDA_INFO"
	.sectionflags	@""
	.align	4


	//----- nvinfo : EIATTR_CUDA_API_VERSION
	.align		4
        /*0000*/ 	.byte	0x04, 0x37
        /*0002*/ 	.short	(.L_24 - .L_23)
.L_23:
        /*0004*/ 	.word	0x00000082


	//----- nvinfo : EIATTR_KPARAM_INFO
	.align		4
.L_24:
        /*0008*/ 	.byte	0x04, 0x17
        /*000a*/ 	.short	(.L_26 - .L_25)
.L_25:
        /*000c*/ 	.word	0x00000000
        /*0010*/ 	.short	0x0000
        /*0012*/ 	.short	0x0070
        /*0014*/ 	.byte	0x00, 0xf0, 0x01, 0x20


	//----- nvinfo : EIATTR_SPARSE_MMA_MASK
	.align		4
.L_26:
        /*0018*/ 	.byte	0x03, 0x50
        /*001a*/ 	.short	0x0000


	//----- nvinfo : EIATTR_MAXREG_COUNT
	.align		4
        /*001c*/ 	.byte	0x03, 0x1b
        /*001e*/ 	.short	0x00a8


	//----- nvinfo : EIATTR_NUM_BARRIERS
	.align		4
        /*0020*/ 	.byte	0x02, 0x4c
        /*0022*/ 	.byte	0x02
	.zero		1


	//----- nvinfo : EIATTR_EXTERNS
	.align		4
        /*0024*/ 	.byte	0x04, 0x0f
        /*0026*/ 	.short	(.L_28 - .L_27)


	//   ....[0]....
	.align		4
.L_27:
        /*0028*/ 	.word	index@(__assertfail)


	//----- nvinfo : EIATTR_ANNOTATIONS
	.align		4
.L_28:
        /*002c*/ 	.byte	0x04, 0x55
        /*002e*/ 	.short	(.L_30 - .L_29)


	//   ....[0]....
.L_29:
        /*0030*/ 	.word	0x00000001
        /*0034*/ 	.byte	0x20, 0x02, 0x00, 0x00, 0x01, 0x00, 0x00, 0x00, 0x80, 0x0a, 0x00, 0x00, 0x01, 0x00, 0x00, 0x00
        /* <DEDUP_REMOVED lines=2243> */
        /*8c74*/ 	.byte	0xf0, 0x58, 0x02, 0x00


	//----- nvinfo : EIATTR_MERCURY_ISA_VERSION
	.align		4
.L_30:
        /*8c78*/ 	.byte	0x03, 0x5f
        /*8c7a*/ 	.short	0x0101


	//----- nvinfo : EIATTR_INT_WARP_WIDE_INSTR_OFFSETS
	.align		4
        /*8c7c*/ 	.byte	0x04, 0x31
        /*8c7e*/ 	.short	(.L_32 - .L_31)


	//   ....[0]....
.L_31:
        /*8c80*/ 	.word	0x00000720


	//   ....[1]....
        /*8c84*/ 	.word	0x00000730


	//   ....[2]....
        /*8c88*/ 	.word	0x00000740


	//   ....[3]....
        /*8c8c*/ 	.word	0x00000750


	//   ....[4]....
        /*8c90*/ 	.word	0x000007c0


	//----- nvinfo : EIATTR_COOP_GROUP_MASK_REGIDS
	.align		4
.L_32:
        /*8c94*/ 	.byte	0x04, 0x29
        /*8c96*/ 	.short	(.L_34 - .L_33)


	//   ....[0]....
.L_33:
        /*8c98*/ 	.word	0xffffffff


	//   ....[1]....
        /*8c9c*/ 	.word	0xffffffff


	//   ....[2]....
        /*8ca0*/ 	.word	0xffffffff


	//   ....[3]....
        /*8ca4*/ 	.word	0xffffffff


	//   ....[4]....
        /*8ca8*/ 	.word	0xffffffff


	//   ....[5]....
        /*8cac*/ 	.word	0xffffffff


	//   ....[6]....
        /*8cb0*/ 	.word	0xffffffff


	//   ....[7]....
        /*8cb4*/ 	.word	0xffffffff


	//   ....[8]....
        /*8cb8*/ 	.word	0xffffffff


	//   ....[9]....
        /*8cbc*/ 	.word	0xffffffff


	//   ....[10]....
        /*8cc0*/ 	.word	0xffffffff


	//   ....[11]....
        /*8cc4*/ 	.word	0xffffffff


	//   ....[12]....
        /*8cc8*/ 	.word	0xffffffff


	//   ....[13]....
        /*8ccc*/ 	.word	0xffffffff


	//   ....[14]....
        /*8cd0*/ 	.word	0xffffffff


	//   ....[15]....
        /*8cd4*/ 	.word	0xffffffff


	//   ....[16]....
        /*8cd8*/ 	.word	0xffffffff


	//   ....[17]....
        /*8cdc*/ 	.word	0xffffffff


	//   ....[18]....
        /*8ce0*/ 	.word	0xffffffff


	//   ....[19]....
        /*8ce4*/ 	.word	0xffffffff


	//   ....[20]....
        /*8ce8*/ 	.word	0xffffffff


	//   ....[21]....
        /*8cec*/ 	.word	0xffffffff


	//----- nvinfo : EIATTR_COOP_GROUP_INSTR_OFFSETS
	.align		4
.L_34:
        /*8cf0*/ 	.byte	0x04, 0x28
        /*8cf2*/ 	.short	(.L_36 - .L_35)


	//   ....[0]....
.L_35:
        /*8cf4*/ 	.word	0x00000060


	//   ....[1]....
        /*8cf8*/ 	.word	0x00000090


	//   ....[2]....
        /*8cfc*/ 	.word	0x000001c0


	//   ....[3]....
        /*8d00*/ 	.word	0x000003a0


	//   ....[4]....
        /*8d04*/ 	.word	0x00000560


	//   ....[5]....
        /*8d08*/ 	.word	0x000006c0


	//   ....[6]....
        /*8d0c*/ 	.word	0x00003fe0


	//   ....[7]....
        /*8d10*/ 	.word	0x00004000


	//   ....[8]....
        /*8d14*/ 	.word	0x00004490


	//   ....[9]....
        /*8d18*/ 	.word	0x000044b0


	//   ....[10]....
        /*8d1c*/ 	.word	0x0001dc20


	//   ....[11]....
        /*8d20*/ 	.word	0x0001dc40


	//   ....[12]....
        /*8d24*/ 	.word	0x0001f9f0


	//   ....[13]....
        /*8d28*/ 	.word	0x0001fec0


	//   ....[14]....
        /*8d2c*/ 	.word	0x0003cd00


	//   ....[15]....
        /*8d30*/ 	.word	0x0003cd80


	//   ....[16]....
        /*8d34*/ 	.word	0x0003e9e0


	//   ....[17]....
        /*8d38*/ 	.word	0x0003ea00


	//   ....[18]....
        /*8d3c*/ 	.word	0x00059640


	//   ....[19]....
        /*8d40*/ 	.word	0x00059680


	//   ....[20]....
        /*8d44*/ 	.word	0x000596c0


	//   ....[21]....
        /*8d48*/ 	.word	0x000596d0


	//----- nvinfo : EIATTR_REG_RECONFIG
	.align		4
.L_36:
        /*8d4c*/ 	.byte	0x01, 0x54
	.zero		2


	//----- nvinfo : EIATTR_SYSCALL_OFFSETS
	.align		4
        /*8d50*/ 	.byte	0x04, 0x46
        /*8d52*/ 	.short	(.L_38 - .L_37)


	//   ....[0]....
.L_37:
        /*8d54*/ 	.word	0x0005c170


	//   ....[1]....
        /*8d58*/ 	.word	0x0005c2f0


	//----- nvinfo : EIATTR_MBARRIER_INSTR_OFFSETS
	.align		4
.L_38:
        /*8d5c*/ 	.byte	0x04, 0x39
        /*8d5e*/ 	.short	(.L_40 - .L_39)


	//   ....[0]....
.L_39:
        /*8d60*/ 	.word	0x00000350
        /*8d64*/ 	.word	0x000000ff
        /*8d68*/ 	.word	0x00160050
        /*8d6c*/ 	.short	0x0100
        /*8d6e*/ 	.byte	0x09
	.zero		1


	//   ....[1]....
        /*8d70*/ 	.word	0x00000360
        /*8d74*/ 	.word	0x000000ff
        /*8d78*/ 	.word	0x00160060
        /*8d7c*/ 	.short	0x0100
        /*8d7e*/ 	.byte	0x09
	.zero		1


	//   ....[2]....
        /*8d80*/ 	.word	0x00000370
        /*8d84*/ 	.word	0x000000ff
        /*8d88*/ 	.word	0x00160058
        /*8d8c*/ 	.short	0x0100
        /*8d8e*/ 	.byte	0x09
	.zero		1


	//   ....[3]....
        /*8d90*/ 	.word	0x00000380
        /*8d94*/ 	.word	0x000000ff
        /*8d98*/ 	.word	0x00160068
        /*8d9c*/ 	.short	0x0100
        /*8d9e*/ 	.byte	0x09
	.zero		1


	//   ....[4]....
        /*8da0*/ 	.word	0x000004b0
        /*8da4*/ 	.word	0x000000ff
        /*8da8*/ 	.word	0x00160000
        /*8dac*/ 	.short	0x0100
        /*8dae*/ 	.byte	0x09
	.zero		1


	//   ....[5]....
        /*8db0*/ 	.word	0x000004c0
        /*8db4*/ 	.word	0x000000ff
        /*8db8*/ 	.word	0x00160028
        /*8dbc*/ 	.short	0x0100
        /*8dbe*/ 	.byte	0x09
	.zero		1


	//   ....[6]....
        /*8dc0*/ 	.word	0x000004d0
        /*8dc4*/ 	.word	0x000000ff
        /*8dc8*/ 	.word	0x00160008
        /*8dcc*/ 	.short	0x0100
        /*8dce*/ 	.byte	0x09
	.zero		1


	//   ....[7]....
        /*8dd0*/ 	.word	0x000004e0
        /*8dd4*/ 	.word	0x000000ff
        /*8dd8*/ 	.word	0x00160030
        /*8ddc*/ 	.short	0x0100
        /*8dde*/ 	.byte	0x09
	.zero		1


	//   ....[8]....
        /*8de0*/ 	.word	0x000004f0
        /*8de4*/ 	.word	0x000000ff
        /*8de8*/ 	.word	0x00160010
        /*8dec*/ 	.short	0x0100
        /*8dee*/ 	.byte	0x09
	.zero		1


	//   ....[9]....
        /*8df0*/ 	.word	0x00000500
        /*8df4*/ 	.word	0x000000ff
        /*8df8*/ 	.word	0x00160038
        /*8dfc*/ 	.short	0x0100
        /*8dfe*/ 	.byte	0x09
	.zero		1


	//   ....[10]....
        /*8e00*/ 	.word	0x00000510
        /*8e04*/ 	.word	0x000000ff
        /*8e08*/ 	.word	0x00160018
        /*8e0c*/ 	.short	0x0100
        /*8e0e*/ 	.byte	0x09
	.zero		1


	//   ....[11]....
        /*8e10*/ 	.word	0x00000520
        /*8e14*/ 	.word	0x000000ff
        /*8e18*/ 	.word	0x00160040
        /*8e1c*/ 	.short	0x0100
        /*8e1e*/ 	.byte	0x09
	.zero		1


	//   ....[12]....
        /*8e20*/ 	.word	0x00000530
        /*8e24*/ 	.word	0x000000ff
        /*8e28*/ 	.word	0x00160020
        /*8e2c*/ 	.short	0x0100
        /*8e2e*/ 	.byte	0x09
	.zero		1


	//   ....[13]....
        /*8e30*/ 	.word	0x00000540
        /*8e34*/ 	.word	0x000000ff
        /*8e38*/ 	.word	0x00160048
        /*8e3c*/ 	.short	0x0100
        /*8e3e*/ 	.byte	0x09
	.zero		1


	//   ....[14]....
        /*8e40*/ 	.word	0x00000670
        /*8e44*/ 	.word	0x000000ff
        /*8e48*/ 	.word	0x00160070
        /*8e4c*/ 	.short	0x0100
        /*8e4e*/ 	.byte	0x09
	.zero		1


	//   ....[15]....
        /*8e50*/ 	.word	0x00000680
        /*8e54*/ 	.word	0x000000ff
        /*8e58*/ 	.word	0x00160080
        /*8e5c*/ 	.short	0x0100
        /*8e5e*/ 	.byte	0x09
	.zero		1


	//   ....[16]....
        /*8e60*/ 	.word	0x00000690
        /*8e64*/ 	.word	0x000000ff
        /*8e68*/ 	.word	0x00160078
        /*8e6c*/ 	.short	0x0100
        /*8e6e*/ 	.byte	0x09
	.zero		1


	//   ....[17]....
        /*8e70*/ 	.word	0x000006a0
        /*8e74*/ 	.word	0x000000ff
        /*8e78*/ 	.word	0x00160088
        /*8e7c*/ 	.short	0x0100
        /*8e7e*/ 	.byte	0x09
	.zero		1


	//   ....[18]....
        /*8e80*/ 	.word	0x000007e0
        /*8e84*/ 	.word	0x000000ff
        /*8e88*/ 	.word	0x00160090
        /*8e8c*/ 	.short	0x0100
        /*8e8e*/ 	.byte	0x06
	.zero		1


	//   ....[19]....
        /*8e90*/ 	.word	0x000007f0
        /*8e94*/ 	.word	0x000000ff
        /*8e98*/ 	.word	0x00160098
        /*8e9c*/ 	.short	0x0100
        /*8e9e*/ 	.byte	0x06
	.zero		1


	//   ....[20]....
        /*8ea0*/ 	.word	0x00000800
        /*8ea4*/ 	.word	0x000000ff
        /*8ea8*/ 	.word	0x001600a0
        /*8eac*/ 	.short	0x0100
        /*8eae*/ 	.byte	0x06
	.zero		1


	//   ....[21]....
        /*8eb0*/ 	.word	0x00000810
        /*8eb4*/ 	.word	0x000000ff
        /*8eb8*/ 	.word	0x001600a8
        /*8ebc*/ 	.short	0x0100
        /*8ebe*/ 	.byte	0x06
	.zero		1


	//   ....[22]....
        /*8ec0*/ 	.word	0x00000910
        /*8ec4*/ 	.word	0x000000ff
        /*8ec8*/ 	.word	0x001600c0
        /*8ecc*/ 	.short	0x0100
        /*8ece*/ 	.byte	0x09
	.zero		1


	//   ....[23]....
        /*8ed0*/ 	.word	0x00000920
        /*8ed4*/ 	.word	0x000000ff
        /*8ed8*/ 	.word	0x001600e0
        /*8edc*/ 	.short	0x0100
        /*8ede*/ 	.byte	0x09
	.zero		1


	//   ....[24]....
        /*8ee0*/ 	.word	0x00000930
        /*8ee4*/ 	.word	0x000000ff
        /*8ee8*/ 	.word	0x001600c8
        /*8eec*/ 	.short	0x0100
        /*8eee*/ 	.byte	0x09
	.zero		1


	//   ....[25]....
        /*8ef0*/ 	.word	0x00000940
        /*8ef4*/ 	.word	0x000000ff
        /*8ef8*/ 	.word	0x001600e8
        /*8efc*/ 	.short	0x0100
        /*8efe*/ 	.byte	0x09
	.zero		1


	//   ....[26]....
        /*8f00*/ 	.word	0x00000950
        /*8f04*/ 	.word	0x000000ff
        /*8f08*/ 	.word	0x001600d0
        /*8f0c*/ 	.short	0x0100
        /*8f0e*/ 	.byte	0x09
	.zero		1


	//   ....[27]....
        /*8f10*/ 	.word	0x00000960
        /*8f14*/ 	.word	0x000000ff
        /*8f18*/ 	.word	0x001600f0
        /*8f1c*/ 	.short	0x0100
        /*8f1e*/ 	.byte	0x09
	.zero		1


	//   ....[28]....
        /*8f20*/ 	.word	0x00000970
        /*8f24*/ 	.word	0x000000ff
        /*8f28*/ 	.word	0x001600d8
        /*8f2c*/ 	.short	0x0100
        /*8f2e*/ 	.byte	0x09
	.zero		1


	//   ....[29]....
        /*8f30*/ 	.word	0x00000980
        /*8f34*/ 	.word	0x000000ff
        /*8f38*/ 	.word	0x001600f8
        /*8f3c*/ 	.short	0x0100
        /*8f3e*/ 	.byte	0x09
	.zero		1


	//   ....[30]....
        /*8f40*/ 	.word	0x00000fa0
        /*8f44*/ 	.word	0x000000ff
        /*8f48*/ 	.word	0x00160050
        /*8f4c*/ 	.short	0x010a
        /*8f4e*/ 	.byte	0x06
	.zero		1


	//   ....[31]....
        /*8f50*/ 	.word	0x00001020
        /*8f54*/ 	.word	0x000000ff
        /*8f58*/ 	.word	0x00160000
        /*8f5c*/ 	.short	0x010a
        /*8f5e*/ 	.byte	0x3d
	.zero		1


	//   ....[32]....
        /*8f60*/ 	.word	0x000010a0
        /*8f64*/ 	.word	0x000000ff
        /*8f68*/ 	.word	0xfffffff8
        /*8f6c*/ 	.short	0x010a
        /*8f6e*/ 	.byte	0x04
	.zero		1


	//   ....[33]....
        /*8f70*/ 	.word	0x00004070
        /*8f74*/ 	.word	0x00000000
        /*8f78*/ 	.word	0x00000000
        /*8f7c*/ 	.short	0x0101
        /*8f7e*/ 	.byte	0x32
	.zero		1


	//   ....[34]....
        /*8f80*/ 	.word	0x000080f0
        /*8f84*/ 	.word	0x000000ff
        /*8f88*/ 	.word	0x00160008
        /*8f8c*/ 	.short	0x010a
        /*8f8e*/ 	.byte	0x3d
	.zero		1


	//   ....[35]....
        /*8f90*/ 	.word	0x0001c3c0
        /*8f94*/ 	.word	0x000000ff
        /*8f98*/ 	.word	0x00000000
        /*8f9c*/ 	.short	0x0101
        /*8f9e*/ 	.byte	0x04
	.zero		1


	//   ....[36]....
        /*8fa0*/ 	.word	0x0001c540
        /*8fa4*/ 	.word	0x000000ff
        /*8fa8*/ 	.word	0x00160000
        /*8fac*/ 	.short	0x010a
        /*8fae*/ 	.byte	0x06
	.zero		1


	//   ....[37]....
        /*8fb0*/ 	.word	0x00024020
        /*8fb4*/ 	.word	0x000000ff
        /*8fb8*/ 	.word	0x00160000
        /*8fbc*/ 	.short	0x010a
        /*8fbe*/ 	.byte	0x06
	.zero		1


	//   ....[38]....
        /*8fc0*/ 	.word	0x00024450
        /*8fc4*/ 	.word	0x000000ff
        /*8fc8*/ 	.word	0x00160000
        /*8fcc*/ 	.short	0x010a
        /*8fce*/ 	.byte	0x06
	.zero		1


	//   ....[39]....
        /*8fd0*/ 	.word	0x0003a500
        /*8fd4*/ 	.word	0x000000ff
        /*8fd8*/ 	.word	0x00000000
        /*8fdc*/ 	.short	0x0101
        /*8fde*/ 	.byte	0x06
	.zero		1


	//   ....[40]....
        /*8fe0*/ 	.word	0x0003a5b0
        /*8fe4*/ 	.word	0x000000ff
        /*8fe8*/ 	.word	0x00000000
        /*8fec*/ 	.short	0x0101
        /*8fee*/ 	.byte	0x07
	.zero		1


	//   ....[41]....
        /*8ff0*/ 	.word	0x0003a780
        /*8ff4*/ 	.word	0x000000ff
        /*8ff8*/ 	.word	0x00160000
        /*8ffc*/ 	.short	0x010a
        /*8ffe*/ 	.byte	0x06
	.zero		1


	//   ....[42]....
        /*9000*/ 	.word	0x00043400
        /*9004*/ 	.word	0x000000ff
        /*9008*/ 	.word	0x00160000
        /*900c*/ 	.short	0x010a
        /*900e*/ 	.byte	0x06
	.zero		1


	//   ....[43]....
        /*9010*/ 	.word	0x000437d0
        /*9014*/ 	.word	0x000000ff
        /*9018*/ 	.word	0x00160000
        /*901c*/ 	.short	0x010a
        /*901e*/ 	.byte	0x06
	.zero		1


	//   ....[44]....
        /*9020*/ 	.word	0x00059470
        /*9024*/ 	.word	0x000000ff
        /*9028*/ 	.word	0x00000000
        /*902c*/ 	.short	0x0101
        /*902e*/ 	.byte	0x06
	.zero		1


	//   ....[45]....
        /*9030*/ 	.word	0x00059520
        /*9034*/ 	.word	0x000000ff
        /*9038*/ 	.word	0x00000000
        /*903c*/ 	.short	0x0101
        /*903e*/ 	.byte	0x0a
	.zero		1


	//   ....[46]....
        /*9040*/ 	.word	0x0005bca0
        /*9044*/ 	.word	0x000000ff
        /*9048*/ 	.word	0x00000008
        /*904c*/ 	.short	0x010a
        /*904e*/ 	.byte	0x05
	.zero		1


	//   ....[47]....
        /*9050*/ 	.word	0x0005f9b0
        /*9054*/ 	.word	0x00000000
        /*9058*/ 	.word	0x00160090
        /*905c*/ 	.short	0x0101
        /*905e*/ 	.byte	0x3d
	.zero		1


	//   ....[48]....
        /*9060*/ 	.word	0x0005fb00
        /*9064*/ 	.word	0x00000004
        /*9068*/ 	.word	0x00160060
        /*906c*/ 	.short	0x010a
        /*906e*/ 	.byte	0x3f
	.zero		1


	//   ....[49]....
        /*9070*/ 	.word	0x0005ff90
        /*9074*/ 	.word	0x00000005
        /*9078*/ 	.word	0x00160028
        /*907c*/ 	.short	0x010a
        /*907e*/ 	.byte	0x3f
	.zero		1


	//   ....[50]....
        /*9080*/ 	.word	0x00060460
        /*9084*/ 	.word	0x00000005
        /*9088*/ 	.word	0x00160060
        /*908c*/ 	.short	0x010a
        /*908e*/ 	.byte	0x3f
	.zero		1


	//   ....[51]....
        /*9090*/ 	.word	0x00060960
        /*9094*/ 	.word	0x00000004
        /*9098*/ 	.word	0x00160028
        /*909c*/ 	.short	0x010a
        /*909e*/ 	.byte	0x3f
	.zero		1


	//   ....[52]....
        /*90a0*/ 	.word	0x00060f20
        /*90a4*/ 	.word	0x00000006
        /*90a8*/ 	.word	0x00160028
        /*90ac*/ 	.short	0x010a
        /*90ae*/ 	.byte	0x3f
	.zero		1


	//   ....[53]....
        /*90b0*/ 	.word	0x00061420
        /*90b4*/ 	.word	0x00000006
        /*90b8*/ 	.word	0x00160028
        /*90bc*/ 	.short	0x010a
        /*90be*/ 	.byte	0x3f
	.zero		1


	//   ....[54]....
        /*90c0*/ 	.word	0x00061910
        /*90c4*/ 	.word	0x00000005
        /*90c8*/ 	.word	0x00160050
        /*90cc*/ 	.short	0x010a
        /*90ce*/ 	.byte	0x3f
	.zero		1


	//   ....[55]....
        /*90d0*/ 	.word	0x00061970
        /*90d4*/ 	.word	0x00000000
        /*90d8*/ 	.word	0x00160000
        /*90dc*/ 	.short	0x010a
        /*90de*/ 	.byte	0x3f
	.zero		1


	//   ....[56]....
        /*90e0*/ 	.word	0x000619f0
        /*90e4*/ 	.word	0x00000005
        /*90e8*/ 	.word	0xfffffff8
        /*90ec*/ 	.short	0x010a
        /*90ee*/ 	.byte	0x3f
	.zero		1


	//   ....[57]....
        /*90f0*/ 	.word	0x00061a50
        /*90f4*/ 	.word	0x00000002
        /*90f8*/ 	.word	0x00160008
        /*90fc*/ 	.short	0x010a
        /*90fe*/ 	.byte	0x3f
	.zero		1


	//   ....[58]....
        /*9100*/ 	.word	0x00061ab0
        /*9104*/ 	.word	0x00000005
        /*9108*/ 	.word	0x00160000
        /*910c*/ 	.short	0x010a
        /*910e*/ 	.byte	0x3f
	.zero		1


	//   ....[59]....
        /*9110*/ 	.word	0x00061b10
        /*9114*/ 	.word	0x00000002
        /*9118*/ 	.word	0x00160000
        /*911c*/ 	.short	0x010a
        /*911e*/ 	.byte	0x3f
	.zero		1


	//   ....[60]....
        /*9120*/ 	.word	0x00061b70
        /*9124*/ 	.word	0x00000004
        /*9128*/ 	.word	0x00160000
        /*912c*/ 	.short	0x010a
        /*912e*/ 	.byte	0x3f
	.zero		1


	//   ....[61]....
        /*9130*/ 	.word	0x00061bd0
        /*9134*/ 	.word	0x00000002
        /*9138*/ 	.word	0x00160000
        /*913c*/ 	.short	0x010a
        /*913e*/ 	.byte	0x3f
	.zero		1


	//   ....[62]....
        /*9140*/ 	.word	0x00061c50
        /*9144*/ 	.word	0x00000003
        /*9148*/ 	.word	0x00000008
        /*914c*/ 	.short	0x010a
        /*914e*/ 	.byte	0x3f
	.zero		1


	//   ....[63]....
        /*9150*/ 	.word	0x00061ca0
        /*9154*/ 	.word	0x00000004
        /*9158*/ 	.word	0x00160060
        /*915c*/ 	.short	0x010a
        /*915e*/ 	.byte	0x3f
	.zero		1


	//   ....[64]....
        /*9160*/ 	.word	0x00061cf0
        /*9164*/ 	.word	0x00000005
        /*9168*/ 	.word	0x00160028
        /*916c*/ 	.short	0x010a
        /*916e*/ 	.byte	0x3f
	.zero		1


	//   ....[65]....
        /*9170*/ 	.word	0x00061d40
        /*9174*/ 	.word	0x00000005
        /*9178*/ 	.word	0x00160060
        /*917c*/ 	.short	0x010a
        /*917e*/ 	.byte	0x3f
	.zero		1


	//   ....[66]....
        /*9180*/ 	.word	0x00061d90
        /*9184*/ 	.word	0x00000004
        /*9188*/ 	.word	0x00160028
        /*918c*/ 	.short	0x010a
        /*918e*/ 	.byte	0x3f
	.zero		1


	//   ....[67]....
        /*9190*/ 	.word	0x00061de0
        /*9194*/ 	.word	0x00000006
        /*9198*/ 	.word	0x00160028
        /*919c*/ 	.short	0x010a
        /*919e*/ 	.byte	0x3f
	.zero		1


	//   ....[68]....
        /*91a0*/ 	.word	0x00061e30
        /*91a4*/ 	.word	0x00000006
        /*91a8*/ 	.word	0x00160028
        /*91ac*/ 	.short	0x010a
        /*91ae*/ 	.byte	0x3f
	.zero		1


	//----- nvinfo : EIATTR_NUM_MBARRIERS
	.align		4
.L_40:
        /*91b0*/ 	.byte	0x03, 0x38
        /*91b2*/ 	.short	0x001e


	//----- nvinfo : EIATTR_EXIT_INSTR_OFFSETS
	.align		4
        /*91b4*/ 	.byte	0x04, 0x1c
        /*91b6*/ 	.short	(.L_42 - .L_41)


	//   ....[0]....
.L_41:
        /*91b8*/ 	.word	0x00000a30


	//   ....[1]....
        /*91bc*/ 	.word	0x0005f9c0


	//   ....[2]....
        /*91c0*/ 	.word	0x0005fa00


	//   ....[3]....
        /*91c4*/ 	.word	0x00060df0


	//   ....[4]....
        /*91c8*/ 	.word	0x000618f0


	//----- nvinfo : EIATTR_MAX_THREADS
	.align		4
.L_42:
        /*91cc*/ 	.byte	0x04, 0x05
        /*91ce*/ 	.short	(.L_44 - .L_43)
.L_43:
        /*91d0*/ 	.word	0x00000180
        /*91d4*/ 	.word	0x00000001
        /*91d8*/ 	.word	0x00000001


	//----- nvinfo : EIATTR_CRS_STACK_SIZE
	.align		4
.L_44:
        /*91dc*/ 	.byte	0x04, 0x1e
        /*91de*/ 	.short	(.L_46 - .L_45)
.L_45:
        /*91e0*/ 	.word	0x00000000


	//----- nvinfo : EIATTR_CBANK_PARAM_SIZE
	.align		4
.L_46:
        /*91e4*/ 	.byte	0x03, 0x19
        /*91e6*/ 	.short	0x0870


	//----- nvinfo : EIATTR_PARAM_CBANK
	.align		4
        /*91e8*/ 	.byte	0x04, 0x0a
        /*91ea*/ 	.short	(.L_48 - .L_47)
	.align		4
.L_47:
        /*91ec*/ 	.word	index@(.nv.constant0._ZN7cutlass13device_kernelINS_4fmha6kernel28FmhaKernelTmaWarpSpecializedINS1_10collective30FmhaMainloopTmaWarpSpecializedINS_6half_tEffN4cute5tupleIJNS7_1CILi128EEENS9_ILi256EEENS9_ILi512EEEEEENS8_IJiNS9_ILi1EEENS8_IJiiEEEEEESG_SG_NS4_14ResidualFusionEJEEENS4_15FmhaFwdEpilogueIS6_fNS8_IJNS9_ILi64EEESC_SB_EEEEENS2_23IndividualTileSchedulerEJEEEEEvNT_6ParamsE)
        /*91f0*/ 	.short	0x0210
        /*91f2*/ 	.short	0x0870


	//----- nvinfo : EIATTR_SW_WAR
	.align		4
.L_48:
        /*91f4*/ 	.byte	0x04, 0x36
        /*91f6*/ 	.short	(.L_50 - .L_49)
.L_49:
        /*91f8*/ 	.word	0x00000008
.L_50:


//--------------------- .nv.callgraph             --------------------------
	.section	.nv.callgraph,"",@"SHT_CUDA_CALLGRAPH"
	.align	4
	.sectionentsize	8
	.align		4
        /*0000*/ 	.word	0x00000000
	.align		4
        /*0004*/ 	.word	0xffffffff
	.align		4
        /*0008*/ 	.word	index@(_ZN7cutlass13device_kernelINS_4fmha6kernel28FmhaKernelTmaWarpSpecializedINS1_10collective30FmhaMainloopTmaWarpSpecializedINS_6half_tEffN4cute5tupleIJNS7_1CILi128EEENS9_ILi256EEENS9_ILi512EEEEEENS8_IJiNS9_ILi1EEENS8_IJiiEEEEEESG_SG_NS4_14ResidualFusionEJEEENS4_15FmhaFwdEpilogueIS6_fNS8_IJNS9_ILi64EEESC_SB_EEEEENS2_23IndividualTileSchedulerEJEEEEEvNT_6ParamsE)
	.align		4
        /*000c*/ 	.word	index@(__assertfail)
	.align		4
        /*0010*/ 	.word	0x00000000
	.align		4
        /*0014*/ 	.word	0xfffffffe
	.align		4
        /*0018*/ 	.word	0x00000000
	.align		4
        /*001c*/ 	.word	0xfffffffd
	.align		4
        /*0020*/ 	.word	0x00000000
	.align		4
        /*0024*/ 	.word	0xfffffffc


//--------------------- .nv.constant4             --------------------------
	.section	.nv.constant4,"a",@progbits
	.align	8
	.align		8
.nv.constant4:
        /*0000*/ 	.dword	__assertfail
	.align		8
        /*0008*/ 	.dword	__unnamed_1
	.align		8
        /*0010*/ 	.dword	__unnamed_2
	.align		8
        /*0018*/ 	.dword	_ZN39_INTERNAL_416b37bc_4_k_cu_ae9c91c5_35584cuda3std3__45__cpo5beginE
	.align		8
        /*0020*/ 	.dword	_ZN39_INTERNAL_416b37bc_4_k_cu_ae9c91c5_35584cuda3std3__45__cpo3endE
	.align		8
        /*0028*/ 	.dword	_ZN39_INTERNAL_416b37bc_4_k_cu_ae9c91c5_35584cuda3std3__45__cpo6cbeginE
	.align		8
        /*0030*/ 	.dword	_ZN39_INTERNAL_416b37bc_4_k_cu_ae9c91c5_35584cuda3std3__45__cpo4cendE
	.align		8
        /*0038*/ 	.dword	_ZN39_INTERNAL_416b37bc_4_k_cu_ae9c91c5_35584cuda3std3__441_GLOBAL__N__416b37bc_4_k_cu_ae9c91c5_35586ignoreE
	.align		8
        /*0040*/ 	.dword	_ZN39_INTERNAL_416b37bc_4_k_cu_ae9c91c5_35584cuda3std3__419piecewise_constructE
	.align		8
        /*0048*/ 	.dword	_ZN39_INTERNAL_416b37bc_4_k_cu_ae9c91c5_35584cuda3std3__48in_placeE
	.align		8
        /*0050*/ 	.dword	_ZN39_INTERNAL_416b37bc_4_k_cu_ae9c91c5_35584cuda3std6ranges3__45__cpo4swapE
	.align		8
        /*0058*/ 	.dword	_ZN39_INTERNAL_416b37bc_4_k_cu_ae9c91c5_35584cuda3std6ranges3__45__cpo9iter_moveE
	.align		8
        /*0060*/ 	.dword	_ZN39_INTERNAL_416b37bc_4_k_cu_ae9c91c5_35584cute7productE
	.align		8
        /*0068*/ 	.dword	_ZN39_INTERNAL_416b37bc_4_k_cu_ae9c91c5_35584cute1_E
	.align		8
        /*0070*/ 	.dword	$str$24
	.align		8
        /*0078*/ 	.dword	$str$25


//--------------------- .text._ZN7cutlass13device_kernelINS_4fmha6kernel28FmhaKernelTmaWarpSpecializedINS1_10collective30FmhaMainloopTmaWarpSpecializedINS_6half_tEffN4cute5tupleIJNS7_1CILi128EEENS9_ILi256EEENS9_ILi512EEEEEENS8_IJiNS9_ILi1EEENS8_IJiiEEEEEESG_SG_NS4_14ResidualFusionEJEEENS4_15FmhaFwdEpilogueIS6_fNS8_IJNS9_ILi64EEESC_SB_EEEEENS2_23IndividualTileSchedulerEJEEEEEvNT_6ParamsE --------------------------
	.section	.text._ZN7cutlass13device_kernelINS_4fmha6kernel28FmhaKernelTmaWarpSpecializedINS1_10collective30FmhaMainloopTmaWarpSpecializedINS_6half_tEffN4cute5tupleIJNS7_1CILi128EEENS9_ILi256EEENS9_ILi512EEEEEENS8_IJiNS9_ILi1EEENS8_IJiiEEEEEESG_SG_NS4_14ResidualFusionEJEEENS4_15FmhaFwdEpilogueIS6_fNS8_IJNS9_ILi64EEESC_SB_EEEEENS2_23IndividualTileSchedulerEJEEEEEvNT_6ParamsE,"ax",@progbits
	.align	128
.text._ZN7cutlass13device_kernelINS_4fmha6kernel28FmhaKernelTmaWarpSpecializedINS1_10collective30FmhaMainloopTmaWarpSpecializedINS_6half_tEffN4cute5tupleIJNS7_1CILi128EEENS9_ILi256EEENS9_ILi512EEEEEENS8_IJiNS9_ILi1EEENS8_IJiiEEEEEESG_SG_NS4_14ResidualFusionEJEEENS4_15FmhaFwdEpilogueIS6_fNS8_IJNS9_ILi64EEESC_SB_EEEEENS2_23IndividualTileSchedulerEJEEEEEvNT_6ParamsE:
        .type           _ZN7cutlass13device_kernelINS_4fmha6kernel28FmhaKernelTmaWarpSpecializedINS1_10collective30FmhaMainloopTmaWarpSpecializedINS_6half_tEffN4cute5tupleIJNS7_1CILi128EEENS9_ILi256EEENS9_ILi512EEEEEENS8_IJiNS9_ILi1EEENS8_IJiiEEEEEESG_SG_NS4_14ResidualFusionEJEEENS4_15FmhaFwdEpilogueIS6_fNS8_IJNS9_ILi64EEESC_SB_EEEEENS2_23IndividualTileSchedulerEJEEEEEvNT_6ParamsE,@function
        .size           _ZN7cutlass13device_kernelINS_4fmha6kernel28FmhaKernelTmaWarpSpecializedINS1_10collective30FmhaMainloopTmaWarpSpecializedINS_6half_tEffN4cute5tupleIJNS7_1CILi128EEENS9_ILi256EEENS9_ILi512EEEEEENS8_IJiNS9_ILi1EEENS8_IJiiEEEEEESG_SG_NS4_14ResidualFusionEJEEENS4_15FmhaFwdEpilogueIS6_fNS8_IJNS9_ILi64EEESC_SB_EEEEENS2_23IndividualTileSchedulerEJEEEEEvNT_6ParamsE,(.L_x_147 - _ZN7cutlass13device_kernelINS_4fmha6kernel28FmhaKernelTmaWarpSpecializedINS1_10collective30FmhaMainloopTmaWarpSpecializedINS_6half_tEffN4cute5tupleIJNS7_1CILi128EEENS9_ILi256EEENS9_ILi512EEEEEENS8_IJiNS9_ILi1EEENS8_IJiiEEEEEESG_SG_NS4_14ResidualFusionEJEEENS4_15FmhaFwdEpilogueIS6_fNS8_IJNS9_ILi64EEESC_SB_EEEEENS2_23IndividualTileSchedulerEJEEEEEvNT_6ParamsE)
        .other          _ZN7cutlass13device_kernelINS_4fmha6kernel28FmhaKernelTmaWarpSpecializedINS1_10collective30FmhaMainloopTmaWarpSpecializedINS_6half_tEffN4cute5tupleIJNS7_1CILi128EEENS9_ILi256EEENS9_ILi512EEEEEENS8_IJiNS9_ILi1EEENS8_IJiiEEEEEESG_SG_NS4_14ResidualFusionEJEEENS4_15FmhaFwdEpilogueIS6_fNS8_IJNS9_ILi64EEESC_SB_EEEEENS2_23IndividualTileSchedulerEJEEEEEvNT_6ParamsE,@"STO_CUDA_ENTRY STV_DEFAULT"
_ZN7cutlass13device_kernelINS_4fmha6kernel28FmhaKernelTmaWarpSpecializedINS1_10collective30FmhaMainloopTmaWarpSpecializedINS_6half_tEffN4cute5tupleIJNS7_1CILi128EEENS9_ILi256EEENS9_ILi512EEEEEENS8_IJiNS9_ILi1EEENS8_IJiiEEEEEESG_SG_NS4_14ResidualFusionEJEEENS4_15FmhaFwdEpilogueIS6_fNS8_IJNS9_ILi64EEESC_SB_EEEEENS2_23IndividualTileSchedulerEJEEEEEvNT_6ParamsE:
[----:B------:R-:W1:Y:S02]  /*0000*/  LDC R1, c[0x0][0x28] ;  /* 0x00000a00ff017b82 */ /* 0x000e640000000800 */
[----:B-1----:R-:W-:Y:S01]  /*0010*/  IADD3 R1, R1, -0x2368, RZ ;  /* 0xffffdc9801017810 */ /* 0x002fe20007ffe0ff */
[----:B------:R-:W1:Y:S01]  /*0020*/  S2R R0, SR_TID.X ;  /* 0x0000000000007919 */ /* 0x000e620000002100 */
[----:B------:R-:W-:Y:S01]  /*0030*/  ELECT P1, URZ, PT ;  /* 0x00000000003f782f */ /* 0x000fe20003820000 */
[----:B------:R-:W-:Y:S01]  /*0040*/  BSSY B0, `(.L_x_0) ;  /* 0x0000017000007945 */ /* 0x000fe20003800000 */
[----:B-1----:R-:W-:-:S05]  /*0050*/  SHF.R.U32.HI R2, RZ, 0x5, R0 ;  /* 0x00000005ff027819 */ /* 0x002fca0000011600 */
[----:B------:R-:W1:Y:S02]  /*0060*/  SHFL.IDX PT, R3, R2, RZ, 0x1f ;  /* 0x00001fff02037589 */ /* 0x000e6400000e0000 */
[----:B-1----:R-:W-:Y:S02]  /*0070*/  R2UR UR4, R3 ;  /* 0x00000000030472ca */ /* 0x002fe400000e0000 */
[----:B------:R-:W-:-:S06]  /*0080*/  SHF.R.U32.HI R3, RZ, 0x7, R0 ;  /* 0x00000007ff037819 */ /* 0x000fcc0000011600 */
[----:B------:R-:W1:Y:S05]  /*0090*/  SHFL.IDX PT, R3, R3, RZ, 0x1f ;  /* 0x00001fff03037589 */ /* 0x000e6a00000e0000 */
[----:B------:R-:W-:Y:S02]  /*00a0*/  USHF.R.S32.HI UR5, URZ, 0x1f, UR4 ;  /* 0x0000001f3f057899 */ /* 0x000fe40008011404 */
[----:B------:R-:W-:Y:S02]  /*00b0*/  ISETP.NE.OR P0, PT, RZ, UR4, !P1 ;  /* 0x00000004ff007c0c */ /* 0x000fe4000cf05670 */
[----:B------:R-:W-:-:S04]  /*00c0*/  ULEA.HI UR5, UR5, UR4, URZ, 0x2 ;  /* 0x0000000405057291 */ /* 0x000fc8000f8f103f */
[----:B------:R-:W-:-:S04]  /*00d0*/  ULOP3.LUT UR5, UR5, 0xfffffffc, URZ, 0xc0, !UPT ;  /* 0xfffffffc05057892 */ /* 0x000fc8000f8ec03f */
[----:B------:R-:W-:-:S03]  /*00e0*/  UIADD3 UR8, UR4, -UR5, URZ ;  /* 0x8000000504087290 */ /* 0x000fc6000fffe03f */
[----:B------:R-:W-:Y:S09]  /*00f0*/  @P0 BRA `(.L_x_1) ;  /* 0x00000000002c0947 */ /* 0x000ff20003800000 */
[----:B------:R-:W-:Y:S02]  /*0100*/  ULDC.64 UR4, c[0x0][0x198] ;  /* 0x0000660000047ab9 */ /* 0x000fe40000000a00 */
[----:B------:R-:W-:Y:S02]  /*0110*/  UIADD3 UR6, UP0, UR4, 0xf0, URZ ;  /* 0x000000f004067890 */ /* 0x000fe4000ff1e03f */
[----:B------:R-:W-:Y:S02]  /*0120*/  UIADD3 UR10, UP1, UR4, 0x1f0, URZ ;  /* 0x000001f0040a7890 */ /* 0x000fe4000ff3e03f */
[----:B------:R-:W-:Y:S02]  /*0130*/  UIADD3 UR4, UP2, UR4, 0x2f0, URZ ;  /* 0x000002f004047890 */ /* 0x000fe4000ff5e03f */
[----:B------:R-:W-:Y:S02]  /*0140*/  UIADD3.X UR7, URZ, UR5, URZ, UP0, !UPT ;  /* 0x000000053f077290 */ /* 0x000fe400087fe43f */
[----:B------:R-:W-:-:S02]  /*0150*/  UIADD3.X UR11, URZ, UR5, URZ, UP1, !UPT ;  /* 0x000000053f0b7290 */ /* 0x000fc40008ffe43f */
[----:B------:R-:W-:-:S05]  /*0160*/  UIADD3.X UR5, URZ, UR5, URZ, UP2, !UPT ;  /* 0x000000053f057290 */ /* 0x000fca00097fe43f */
[----:B------:R2:W-:Y:S02]  /*0170*/  UTMACCTL.PF [UR6] ;  /* 0x00000000060079b9 */ /* 0x0005e40008040000 */
[----:B------:R2:W-:Y:S02]  /*0180*/  UTMACCTL.PF [UR10] ;  /* 0x000000000a0079b9 */ /* 0x0005e40008040000 */
[----:B------:R2:W-:Y:S02]  /*0190*/  UTMACCTL.PF [UR4] ;  /* 0x00000000040079b9 */ /* 0x0005e40008040000 */
[----:B--2---:R-:W-:Y:S01]  /*01a0*/  NOP ;  /* 0x0000000000007918 */ /* 0x004fe20000000000 */
.L_x_1:
[----:B------:R-:W-:Y:S05]  /*01b0*/  BSYNC B0 ;  /* 0x0000000000007941 */ /* 0x000fea0003800000 */
.L_x_0:
[----:B------:R-:W2:Y:S01]  /*01c0*/  SHFL.IDX PT, R4, R2, RZ, 0x1f ;  /* 0x00001fff02047589 */ /* 0x000ea200000e0000 */
[----:B-1----:R-:W-:Y:S01]  /*01d0*/  R2UR UR4, R3 ;  /* 0x00000000030472ca */ /* 0x002fe200000e0000 */
[----:B------:R-:W-:-:S12]  /*01e0*/  UISETP.NE.AND UP0, UPT, UR8, 0x1, UPT ;  /* 0x000000010800788c */ /* 0x000fd8000bf05270 */
[----:B------:R-:W-:Y:S01]  /*01f0*/  IMAD.U32 R5, RZ, RZ, UR4 ;  /* 0x00000004ff057e24 */ /* 0x000fe2000f8e00ff */
[----:B------:R-:W-:Y:S02]  /*0200*/  UIADD3 UR48, UR4, -0x1, URZ ;  /* 0xffffffff04307890 */ /* 0x000fe4000fffe03f */
[----:B------:R-:W-:Y:S02]  /*0210*/  UISETP.EQ.AND UP0, UPT, UR4, URZ, !UP0 ;  /* 0x0000003f0400728c */ /* 0x000fe4000c702270 */
[----:B------:R1:W-:Y:S01]  /*0220*/  STL [R1+0x428], R5 ;  /* 0x0004280501007387 */ /* 0x0003e20000100800 */
[----:B------:R-:W-:Y:S02]  /*0230*/  UISETP.GE.U32.AND UP1, UPT, UR48, 0x4, UPT ;  /* 0x000000043000788c */ /* 0x000fe4000bf26070 */
[----:B------:R-:W-:Y:S01]  /*0240*/  USEL UR54, URZ, 0x1, !UP0 ;  /* 0x000000013f367887 */ /* 0x000fe2000c000000 */
[----:B--2---:R-:W-:-:S03]  /*0250*/  ISETP.NE.AND P0, PT, R4, RZ, PT ;  /* 0x000000ff0400720c */ /* 0x004fc60003f05270 */
[----:B------:R-:W-:-:S10]  /*0260*/  USEL UR54, UR54, 0x2, UP1 ;  /* 0x0000000236367887 */ /* 0x000fd40008800000 */
[----:B-1----:R-:W-:Y:S05]  /*0270*/  @P0 BRA `(.L_x_2) ;  /* 0x0000000000480947 */ /* 0x002fea0003800000 */
[----:B------:R-:W1:Y:S01]  /*0280*/  S2UR UR9, SR_CgaCtaId ;  /* 0x00000000000979c3 */ /* 0x000e620000008800 */
[----:B------:R-:W-:Y:S01]  /*0290*/  UMOV UR4, 0x400 ;  /* 0x0000040000047882 */ /* 0x000fe20000000000 */
[----:B------:R-:W-:Y:S01]  /*02a0*/  UMOV UR5, 0x1 ;  /* 0x0000000100057882 */ /* 0x000fe20000000000 */
[----:B------:R-:W-:Y:S01]  /*02b0*/  UMOV UR6, 0x80 ;  /* 0x0000008000067882 */ /* 0x000fe20000000000 */
[----:B------:R-:W-:Y:S01]  /*02c0*/  ELECT P0, URZ, PT ;  /* 0x00000000003f782f */ /* 0x000fe20003800000 */
[----:B------:R-:W-:-:S04]  /*02d0*/  UIADD3 UR6, -UR6, 0x100000, URZ ;  /* 0x0010000006067890 */ /* 0x000fc8000fffe13f */
[----:B------:R-:W-:Y:S02]  /*02e0*/  USHF.L.U32 UR7, UR6, 0xb, URZ ;  /* 0x0000000b06077899 */ /* 0x000fe4000800063f */
[----:B------:R-:W-:Y:S02]  /*02f0*/  USHF.L.U32 UR6, UR6, 0x1, URZ ;  /* 0x0000000106067899 */ /* 0x000fe4000800063f */
[----:B-1----:R-:W-:Y:S02]  /*0300*/  ULEA UR9, UR9, UR4, 0x18 ;  /* 0x0000000409097291 */ /* 0x002fe4000f8ec03f */
[----:B------:R-:W-:-:S04]  /*0310*/  UIADD3 UR4, -UR5, 0x100000, URZ ;  /* 0x0010000005047890 */ /* 0x000fc8000fffe13f */
[----:B------:R-:W-:Y:S02]  /*0320*/  USHF.L.U32 UR5, UR4, 0xb, URZ ;  /* 0x0000000b04057899 */ /* 0x000fe4000800063f */
[----:B------:R-:W-:Y:S01]  /*0330*/  USHF.L.U32 UR4, UR4, 0x1, URZ ;  /* 0x0000000104047899 */ /* 0x000fe2000800063f */
[----:B------:R-:W1:Y:S11]  /*0340*/  FENCE.VIEW.ASYNC.S ;  /* 0x00000000000073c6 */ /* 0x000e760000000000 */
[----:B-1----:R1:W2:Y:S01]  /*0350*/  SYNCS.EXCH.64 URZ, [UR9+0x160050], UR4 ;  /* 0x16005004093f75b2 */ /* 0x0022a20008000100 */
[----:B------:R1:W3:Y:S01]  /*0360*/  SYNCS.EXCH.64 URZ, [UR9+0x160060], UR6 ;  /* 0x16006006093f75b2 */ /* 0x0002e20008000100 */
[----:B------:R1:W4:Y:S01]  /*0370*/  SYNCS.EXCH.64 URZ, [UR9+0x160058], UR4 ;  /* 0x16005804093f75b2 */ /* 0x0003220008000100 */
[----:B------:R1:W1:Y:S01]  /*0380*/  SYNCS.EXCH.64 URZ, [UR9+0x160068], UR6 ;  /* 0x16006806093f75b2 */ /* 0x0002620008000100 */
[----:B------:R-:W-:Y:S01]  /*0390*/  NOP ;  /* 0x0000000000007918 */ /* 0x000fe20000000000 */
.L_x_2:
[----:B------:R-:W5:Y:S01]  /*03a0*/  SHFL.IDX PT, R3, R2, RZ, 0x1f ;  /* 0x00001fff02037589 */ /* 0x000f6200000e0000 */
[----:B------:R-:W-:Y:S01]  /*03b0*/  NOP ;  /* 0x0000000000007918 */ /* 0x000fe20000000000 */
[----:B-----5:R-:W-:-:S13]  /*03c0*/  ISETP.NE.AND P0, PT, R3, RZ, PT ;  /* 0x000000ff0300720c */ /* 0x020fda0003f05270 */
[----:B------:R-:W-:Y:S05]  /*03d0*/  @P0 BRA `(.L_x_3) ;  /* 0x0000000000600947 */ /* 0x000fea0003800000 */
[----:B-1----:R-:W1:Y:S01]  /*03e0*/  S2UR UR5, SR_CgaCtaId ;  /* 0x00000000000579c3 */ /* 0x002e620000008800 */
[----:B------:R-:W-:Y:S01]  /*03f0*/  UMOV UR4, 0x400 ;  /* 0x0000040000047882 */ /* 0x000fe20000000000 */
[----:B------:R-:W-:Y:S01]  /*0400*/  UMOV UR6, 0x1 ;  /* 0x0000000100067882 */ /* 0x000fe20000000000 */
[----:B------:R-:W-:Y:S01]  /*0410*/  UMOV UR10, 0x100 ;  /* 0x00000100000a7882 */ /* 0x000fe20000000000 */
[----:B------:R-:W-:-:S04]  /*0420*/  UIADD3 UR6, -UR6, 0x100000, URZ ;  /* 0x0010000006067890 */ /* 0x000fc8000fffe13f */
[----:B------:R-:W-:Y:S02]  /*0430*/  USHF.L.U32 UR7, UR6, 0xb, URZ ;  /* 0x0000000b06077899 */ /* 0x000fe4000800063f */
[----:B------:R-:W-:Y:S01]  /*0440*/  USHF.L.U32 UR6, UR6, 0x1, URZ ;  /* 0x0000000106067899 */ /* 0x000fe2000800063f */
[----:B------:R-:W-:Y:S01]  /*0450*/  ELECT P0, URZ, PT ;  /* 0x00000000003f782f */ /* 0x000fe20003800000 */
[----:B-1----:R-:W-:Y:S02]  /*0460*/  ULEA UR9, UR5, UR4, 0x18 ;  /* 0x0000000405097291 */ /* 0x002fe4000f8ec03f */
[----:B------:R-:W-:-:S04]  /*0470*/  UIADD3 UR4, -UR10, 0x100000, URZ ;  /* 0x001000000a047890 */ /* 0x000fc8000fffe13f */
[----:B------:R-:W-:Y:S02]  /*0480*/  USHF.L.U32 UR5, UR4, 0xb, URZ ;  /* 0x0000000b04057899 */ /* 0x000fe4000800063f */
[----:B------:R-:W-:Y:S01]  /*0490*/  USHF.L.U32 UR4, UR4, 0x1, URZ ;  /* 0x0000000104047899 */ /* 0x000fe2000800063f */
[----:B------:R-:W1:Y:S03]  /*04a0*/  FENCE.VIEW.ASYNC.S ;  /* 0x00000000000073c6 */ /* 0x000e660000000000 */
[----:B-1----:R1:W1:Y:S08]  /*04b0*/  SYNCS.EXCH.64 URZ, [UR9+0x160000], UR6 ;  /* 0x16000006093f75b2 */ /* 0x0022700008000100 */
[----:B------:R1:W1:Y:S01]  /*04c0*/  SYNCS.EXCH.64 URZ, [UR9+0x160028], UR4 ;  /* 0x16002804093f75b2 */ /* 0x0002620008000100 */
        /* <DEDUP_REMOVED lines=8> */
[----:B------:R-:W-:Y:S01]  /*0550*/  NOP ;  /* 0x0000000000007918 */ /* 0x000fe20000000000 */
.L_x_3:
        /* <DEDUP_REMOVED lines=21> */
[----:B------:R-:W-:Y:S01]  /*06b0*/  NOP ;  /* 0x0000000000007918 */ /* 0x000fe20000000000 */
.L_x_4:
[----:B------:R-:W5:Y:S01]  /*06c0*/  SHFL.IDX PT, R3, R2, RZ, 0x1f ;  /* 0x00001fff02037589 */ /* 0x000f6200000e0000 */
[----:B------:R-:W-:Y:S01]  /*06d0*/  ELECT P0, URZ, PT ;  /* 0x00000000003f782f */ /* 0x000fe20003800000 */
[----:B------:R-:W-:Y:S01]  /*06e0*/  NOP ;  /* 0x0000000000007918 */ /* 0x000fe20000000000 */
[----:B-1----:R-:W-:Y:S02]  /*06f0*/  UMOV UR4, 0x80 ;  /* 0x0000008000047882 */ /* 0x002fe40000000000 */
[C---:B-----5:R-:W-:Y:S02]  /*0700*/  ISETP.NE.OR P0, PT, R3.reuse, RZ, !P0 ;  /* 0x000000ff0300720c */ /* 0x060fe40004705670 */
[----:B------:R-:W-:-:S11]  /*0710*/  ISETP.NE.AND P2, PT, R3, RZ, PT ;  /* 0x000000ff0300720c */ /* 0x000fd60003f45270 */
[----:B------:R-:W-:Y:S01]  /*0720*/  VOTEU.ALL UP0, P0 ;  /* 0x00000000003f7886 */ /* 0x000fe20000000000 */
[----:B------:R-:W-:Y:S01]  /*0730*/  VOTEU.ALL UP2, P0 ;  /* 0x00000000003f7886 */ /* 0x000fe20000040000 */
[----:B------:R-:W-:Y:S01]  /*0740*/  VOTEU.ALL UP3, P0 ;  /* 0x00000000003f7886 */ /* 0x000fe20000060000 */
[----:B------:R-:W-:Y:S02]  /*0750*/  VOTEU.ALL UP4, P0 ;  /* 0x00000000003f7886 */ /* 0x000fe40000080000 */
[----:B------:R-:W1:Y:S01]  /*0760*/  @!UP0 S2UR UR7, SR_CgaCtaId ;  /* 0x00000000000789c3 */ /* 0x000e620000008800 */
[----:B------:R-:W-:Y:S01]  /*0770*/  @!UP0 UMOV UR6, 0x400 ;  /* 0x0000040000068882 */ /* 0x000fe20000000000 */
[----:B------:R-:W-:-:S04]  /*0780*/  @!UP0 UIADD3 UR4, -UR4, 0x100000, URZ ;  /* 0x0010000004048890 */ /* 0x000fc8000fffe13f */
[----:B------:R-:W-:Y:S02]  /*0790*/  @!UP0 USHF.L.U32 UR5, UR4, 0xb, URZ ;  /* 0x0000000b04058899 */ /* 0x000fe4000800063f */
[----:B------:R-:W-:Y:S02]  /*07a0*/  @!UP0 USHF.L.U32 UR4, UR4, 0x1, URZ ;  /* 0x0000000104048899 */ /* 0x000fe4000800063f */
[----:B-1----:R-:W-:Y:S01]  /*07b0*/  @!UP0 ULEA UR6, UR7, UR6, 0x18 ;  /* 0x0000000607068291 */ /* 0x002fe2000f8ec03f */
[----:B------:R-:W-:Y:S01]  /*07c0*/  VOTEU.ALL UP0, P0 ;  /* 0x00000000003f7886 */ /* 0x000fe20000000000 */
[----:B------:R-:W1:Y:S10]  /*07d0*/  FENCE.VIEW.ASYNC.S ;  /* 0x00000000000073c6 */ /* 0x000e740000000000 */
[----:B-1----:R1:W1:Y:S01]  /*07e0*/  @!UP0 SYNCS.EXCH.64 URZ, [UR6+0x160090], UR4 ;  /* 0x16009004063f85b2 */ /* 0x0022620008000100 */
[----:B------:R1:W1:Y:S01]  /*07f0*/  @!UP2 SYNCS.EXCH.64 URZ, [UR6+0x160098], UR4 ;  /* 0x16009804063fa5b2 */ /* 0x0002620008000100 */
[----:B------:R1:W1:Y:S01]  /*0800*/  @!UP3 SYNCS.EXCH.64 URZ, [UR6+0x1600a0], UR4 ;  /* 0x1600a004063fb5b2 */ /* 0x0002620008000100 */
[----:B------:R1:W1:Y:S01]  /*0810*/  @!UP4 SYNCS.EXCH.64 URZ, [UR6+0x1600a8], UR4 ;  /* 0x1600a804063fc5b2 */ /* 0x0002620008000100 */
[----:B------:R-:W-:Y:S01]  /*0820*/  NOP ;  /* 0x0000000000007918 */ /* 0x000fe20000000000 */
[----:B------:R-:W-:Y:S05]  /*0830*/  @P2 BRA `(.L_x_5) ;  /* 0x0000000000582947 */ /* 0x000fea0003800000 */
[----:B-1----:R-:W1:Y:S01]  /*0840*/  S2UR UR5, SR_CgaCtaId ;  /* 0x00000000000579c3 */ /* 0x002e620000008800 */
[----:B------:R-:W-:Y:S01]  /*0850*/  UMOV UR4, 0x400 ;  /* 0x0000040000047882 */ /* 0x000fe20000000000 */
[----:B------:R-:W-:Y:S01]  /*0860*/  UMOV UR6, 0x20 ;  /* 0x0000002000067882 */ /* 0x000fe20000000000 */
[----:B------:R-:W-:Y:S01]  /*0870*/  UMOV UR7, 0x80 ;  /* 0x0000008000077882 */ /* 0x000fe20000000000 */
[----:B------:R-:W-:Y:S01]  /*0880*/  ELECT P0, URZ, PT ;  /* 0x00000000003f782f */ /* 0x000fe20003800000 */
[----:B-1----:R-:W-:Y:S02]  /*0890*/  ULEA UR9, UR5, UR4, 0x18 ;  /* 0x0000000405097291 */ /* 0x002fe4000f8ec03f */
[----:B------:R-:W-:-:S04]  /*08a0*/  UIADD3 UR4, -UR6, 0x100000, URZ ;  /* 0x0010000006047890 */ /* 0x000fc8000fffe13f */
[----:B------:R-:W-:Y:S02]  /*08b0*/  USHF.L.U32 UR5, UR4, 0xb, URZ ;  /* 0x0000000b04057899 */ /* 0x000fe4000800063f */
[----:B------:R-:W-:Y:S02]  /*08c0*/  USHF.L.U32 UR4, UR4, 0x1, URZ ;  /* 0x0000000104047899 */ /* 0x000fe4000800063f */
        /* <DEDUP_REMOVED lines=13> */
.L_x_5:
[----:B-1----:R-:W-:Y:S01]  /*09a0*/  R2UR UR4, R5 ;  /* 0x00000000050472ca */ /* 0x002fe200000e0000 */
[----:B------:R-:W-:Y:S01]  /*09b0*/  NOP ;  /* 0x0000000000007918 */ /* 0x000fe20000000000 */
[----:B------:R-:W-:Y:S01]  /*09c0*/  MOV R2, UR8 ;  /* 0x0000000800027c02 */ /* 0x000fe20008000f00 */
[----:B--234-:R-:W-:Y:S03]  /*09d0*/  BAR.SYNC.DEFER_BLOCKING 0x0 ;  /* 0x0000000000007b1d */ /* 0x01cfe60000010000 */
[----:B------:R-:W-:-:S07]  /*09e0*/  ISETP.EQ.AND P2, PT, R2, 0x1, P1 ;  /* 0x000000010200780c */ /* 0x000fce0000f42270 */
[----:B------:R-:W-:-:S13]  /*09f0*/  ISETP.NE.AND P0, PT, RZ, UR4, PT ;  /* 0x00000004ff007c0c */ /* 0x000fda000bf05270 */
[----:B------:R-:W-:Y:S05]  /*0a00*/  @!P0 BRA `(.L_x_6) ;  /* 0x000005ec00f08947 */ /* 0x000fea0003800000 */
[----:B------:R-:W-:-:S06]  /*0a10*/  UISETP.GT.U32.AND UP0, UPT, UR48, 0x3, UPT ;  /* 0x000000033000788c */ /* 0x000fcc000bf04070 */
[----:B------:R-:W-:-:S13]  /*0a20*/  PLOP3.LUT P0, PT, PT, PT, UP0, 0x80, 0x0 ;  /* 0x000000000000781c */ /* 0x000fda0003f0f008 */
[----:B------:R-:W-:Y:S05]  /*0a30*/  @P0 EXIT ;  /* 0x000000000000094d */ /* 0x000fea0003800000 */
.L_x_7:
[----:B------:R-:W-:-:S08]  /*0a40*/  NOP ;  /* 0x0000000000007918 */ /* 0x000fd00000000000 */
[----:B------:R-:W1:Y:S02]  /*0a50*/  USETMAXREG.TRY_ALLOC.CTAPOOL UP0, 0xf0 ;  /* 0x000000f0000079c8 */ /* 0x000e640008000600 */
[----:B-1----:R-:W-:-:S13]  /*0a60*/  PLOP3.LUT P0, PT, PT, PT, UP0, 0x80, 0x0 ;  /* 0x000000000000781c */ /* 0x002fda0003f0f008 */
[----:B------:R-:W-:Y:S05]  /*0a70*/  @!P0 BRA `(.L_x_7) ;  /* 0xfffffffc00f08947 */ /* 0x000fea000383ffff */
[----:B------:R-:W2:Y:S01]  /*0a80*/  LDL R3, [R1+0x428] ;  /* 0x0004280001037983 */ /* 0x000ea20000100800 */
[----:B------:R-:W1:Y:S02]  /*0a90*/  S2UR UR5, SR_CTAID.X ;  /* 0x00000000000579c3 */ /* 0x000e640000002500 */
[----:B-1----:R-:W-:Y:S01]  /*0aa0*/  IMAD.U32 R2, RZ, RZ, UR5 ;  /* 0x00000005ff027e24 */ /* 0x002fe2000f8e00ff */
[----:B------:R-:W-:-:S04]  /*0ab0*/  UMOV UR5, URZ ;  /* 0x0000003f00057c82 */ /* 0x000fc80008000000 */
[----:B------:R1:W-:Y:S01]  /*0ac0*/  STL [R1+0x42c], R2 ;  /* 0x00042c0201007387 */ /* 0x0003e20000100800 */
[----:B--2---:R-:W-:-:S13]  /*0ad0*/  R2UR UR4, R3 ;  /* 0x00000000030472ca */ /* 0x004fda00000e0000 */
[----:B------:R-:W-:-:S03]  /*0ae0*/  UISETP.NE.AND UP0, UPT, UR4, 0x1, UPT ;  /* 0x000000010400788c */ /* 0x000fc6000bf05270 */
[----:B------:R-:W-:-:S03]  /*0af0*/  UMOV UR4, URZ ;  /* 0x0000003f00047c82 */ /* 0x000fc60008000000 */
[----:B------:R-:W-:-:S13]  /*0b00*/  PLOP3.LUT P0, PT, PT, PT, UP0, 0x80, 0x0 ;  /* 0x000000000000781c */ /* 0x000fda0003f0f008 */
[----:B-1----:R-:W-:Y:S05]  /*0b10*/  @!P0 BRA `(.L_x_8) ;  /* 0x0000000000488947 */ /* 0x002fea0003800000 */
[----:B------:R-:W-:-:S13]  /*0b20*/  R2UR UR5, R3 ;  /* 0x00000000030572ca */ /* 0x000fda00000e0000 */
[----:B------:R-:W-:-:S03]  /*0b30*/  UISETP.NE.AND UP0, UPT, UR5, 0x2, UPT ;  /* 0x000000020500788c */ /* 0x000fc6000bf05270 */
[----:B------:R-:W-:-:S03]  /*0b40*/  UMOV UR5, 0x1 ;  /* 0x0000000100057882 */ /* 0x000fc60000000000 */
[----:B------:R-:W-:-:S13]  /*0b50*/  PLOP3.LUT P1, PT, PT, PT, UP0, 0x80, 0x0 ;  /* 0x000000000000781c */ /* 0x000fda0003f2f008 */
[----:B------:R-:W-:Y:S05]  /*0b60*/  @!P1 BRA `(.L_x_8) ;  /* 0x0000000000349947 */ /* 0x000fea0003800000 */
[----:B------:R-:W-:-:S13]  /*0b70*/  R2UR UR4, R3 ;  /* 0x00000000030472ca */ /* 0x000fda00000e0000 */
[----:B------:R-:W-:-:S06]  /*0b80*/  UISETP.NE.AND UP0, UPT, UR4, 0x3, UPT ;  /* 0x000000030400788c */ /* 0x000fcc000bf05270 */
[----:B------:R-:W-:-:S13]  /*0b90*/  PLOP3.LUT P1, PT, PT, PT, UP0, 0x80, 0x0 ;  /* 0x000000000000781c */ /* 0x000fda0003f2f008 */
[----:B------:R-:W-:Y:S05]  /*0ba0*/  @!P1 BRA `(.L_x_9) ;  /* 0x00000000001c9947 */ /* 0x000fea0003800000 */
[----:B------:R-:W-:-:S13]  /*0bb0*/  R2UR UR4, R3 ;  /* 0x00000000030472ca */ /* 0x000fda00000e0000 */
[----:B------:R-:W-:-:S11]  /*0bc0*/  UISETP.NE.AND UP0, UPT, UR4, 0x4, UPT ;  /* 0x000000040400788c */ /* 0x000fd6000bf05270 */
[----:B------:R-:W-:Y:S01]  /*0bd0*/  @!UP0 UMOV UR4, 0x1 ;  /* 0x0000000100048882 */ /* 0x000fe20000000000 */
[----:B------:R-:W-:Y:S01]  /*0be0*/  @!UP0 UMOV UR5, 0x1 ;  /* 0x0000000100058882 */ /* 0x000fe20000000000 */
[----:B------:R-:W-:Y:S01]  /*0bf0*/  @UP0 UMOV UR4, URZ ;  /* 0x0000003f00040c82 */ /* 0x000fe20008000000 */
[----:B------:R-:W-:Y:S01]  /*0c00*/  @UP0 UMOV UR5, URZ ;  /* 0x0000003f00050c82 */ /* 0x000fe20008000000 */
[----:B------:R-:W-:Y:S05]  /*0c10*/  BRA `(.L_x_8) ;  /* 0x0000000000087947 */ /* 0x000fea0003800000 */
.L_x_9:
[----:B------:R-:W-:Y:S01]  /*0c20*/  UMOV UR4, 0x1 ;  /* 0x0000000100047882 */ /* 0x000fe20000000000 */
[----:B------:R-:W-:-:S05]  /*0c30*/  UMOV UR5, URZ ;  /* 0x0000003f00057c82 */ /* 0x000fca0008000000 */
.L_x_8:
[----:B------:R-:W-:Y:S05]  /*0c40*/  @!P0 BRA `(.L_x_10) ;  /* 0x0000000000748947 */ /* 0x000fea0003800000 */
[----:B------:R-:W-:-:S13]  /*0c50*/  R2UR UR6, R3 ;  /* 0x00000000030672ca */ /* 0x000fda00000e0000 */
[----:B------:R-:W-:-:S06]  /*0c60*/  UISETP.NE.AND UP0, UPT, UR6, 0x2, UPT ;  /* 0x000000020600788c */ /* 0x000fcc000bf05270 */
[----:B------:R-:W-:-:S13]  /*0c70*/  PLOP3.LUT P0, PT, PT, PT, UP0, 0x80, 0x0 ;  /* 0x000000000000781c */ /* 0x000fda0003f0f008 */
        /* <DEDUP_REMOVED lines=8> */
[----:B------:R-:W-:Y:S05]  /*0d00*/  @P0 BRA `(.L_x_13) ;  /* 0x0000000000580947 */ /* 0x000fea0003800000 */
[----:B------:R-:W-:-:S13]  /*0d10*/  R2UR UR6, R2 ;  /* 0x00000000020672ca */ /* 0x000fda00000e0000 */
[----:B------:R-:W-:-:S06]  /*0d20*/  ULEA UR6, UR6, 0x3, 0x1 ;  /* 0x0000000306067891 */ /* 0x000fcc000f8e083f */
[----:B------:R-:W-:-:S05]  /*0d30*/  MOV R2, UR6 ;  /* 0x0000000600027c02 */ /* 0x000fca0008000f00 */
[----:B------:R4:W-:Y:S01]  /*0d40*/  STL [R1+0x42c], R2 ;  /* 0x00042c0201007387 */ /* 0x0009e20000100800 */
[----:B------:R-:W-:Y:S05]  /*0d50*/  BRA `(.L_x_13) ;  /* 0x0000000000447947 */ /* 0x000fea0003800000 */
.L_x_12:
[----:B------:R-:W2:Y:S02]  /*0d60*/  LDL.LU R2, [R1+0x42c] ;  /* 0x00042c0001027983 */ /* 0x000ea40000300800 */
[----:B--2---:R-:W-:-:S13]  /*0d70*/  R2UR UR6, R2 ;  /* 0x00000000020672ca */ /* 0x004fda00000e0000 */
[----:B------:R-:W-:-:S06]  /*0d80*/  ULEA UR6, UR6, 0x2, 0x1 ;  /* 0x0000000206067891 */ /* 0x000fcc000f8e083f */
[----:B------:R-:W-:-:S05]  /*0d90*/  IMAD.U32 R2, RZ, RZ, UR6 ;  /* 0x00000006ff027e24 */ /* 0x000fca000f8e00ff */
[----:B------:R3:W-:Y:S01]  /*0da0*/  STL [R1+0x42c], R2 ;  /* 0x00042c0201007387 */ /* 0x0007e20000100800 */
[----:B------:R-:W-:Y:S05]  /*0db0*/  BRA `(.L_x_13) ;  /* 0x00000000002c7947 */ /* 0x000fea0003800000 */
.L_x_11:
[----:B------:R-:W2:Y:S02]  /*0dc0*/  LDL.LU R2, [R1+0x42c] ;  /* 0x00042c0001027983 */ /* 0x000ea40000300800 */
[----:B--2---:R-:W-:-:S13]  /*0dd0*/  R2UR UR6, R2 ;  /* 0x00000000020672ca */ /* 0x004fda00000e0000 */
[----:B------:R-:W-:-:S06]  /*0de0*/  ULEA UR6, UR6, 0x1, 0x1 ;  /* 0x0000000106067891 */ /* 0x000fcc000f8e083f */
[----:B------:R-:W-:-:S05]  /*0df0*/  MOV R2, UR6 ;  /* 0x0000000600027c02 */ /* 0x000fca0008000f00 */
[----:B------:R2:W-:Y:S01]  /*0e00*/  STL [R1+0x42c], R2 ;  /* 0x00042c0201007387 */ /* 0x0005e20000100800 */
[----:B------:R-:W-:Y:S05]  /*0e10*/  BRA `(.L_x_13) ;  /* 0x0000000000147947 */ /* 0x000fea0003800000 */
.L_x_10:
[----:B------:R-:W2:Y:S02]  /*0e20*/  LDL.LU R2, [R1+0x42c] ;  /* 0x00042c0001027983 */ /* 0x000ea40000300800 */
[----:B--2---:R-:W-:-:S13]  /*0e30*/  R2UR UR6, R2 ;  /* 0x00000000020672ca */ /* 0x004fda00000e0000 */
[----:B------:R-:W-:-:S06]  /*0e40*/  USHF.L.U32 UR6, UR6, 0x1, URZ ;  /* 0x0000000106067899 */ /* 0x000fcc000800063f */
[----:B------:R-:W-:-:S05]  /*0e50*/  IMAD.U32 R2, RZ, RZ, UR6 ;  /* 0x00000006ff027e24 */ /* 0x000fca000f8e00ff */
[----:B------:R1:W-:Y:S02]  /*0e60*/  STL [R1+0x42c], R2 ;  /* 0x00042c0201007387 */ /* 0x0003e40000100800 */
.L_x_13:
[----:B------:R-:W-:-:S04]  /*0e70*/  ULOP3.LUT UR6, UR54, 0x1, URZ, 0xfc, !UPT ;  /* 0x0000000136067892 */ /* 0x000fc8000f8efc3f */
[----:B------:R-:W-:-:S06]  /*0e80*/  UISETP.NE.AND UP0, UPT, UR6, 0x3, UPT ;  /* 0x000000030600788c */ /* 0x000fcc000bf05270 */
[----:B------:R-:W-:-:S13]  /*0e90*/  PLOP3.LUT P0, PT, PT, PT, UP0, 0x80, 0x0 ;  /* 0x000000000000781c */ /* 0x000fda0003f0f008 */
[----:B------:R-:W-:Y:S05]  /*0ea0*/  @!P0 BRA `(.L_x_14) ;  /* 0x0000000000048947 */ /* 0x000fea0003800000 */
[----:B------:R-:W-:Y:S01]  /*0eb0*/  BPT.TRAP 0x1 ;  /* 0x000000040000795c */ /* 0x000fe20000300000 */
.L_x_14:
[----:B------:R-:W5:Y:S01]  /*0ec0*/  S2UR UR6, SR_CgaCtaId ;  /* 0x00000000000679c3 */ /* 0x000f620000008800 */
[----:B------:R-:W-:Y:S01]  /*0ed0*/  UMOV UR61, 0x400 ;  /* 0x00000400003d7882 */ /* 0x000fe20000000000 */
[----:B-1234-:R-:W-:Y:S02]  /*0ee0*/  MOV R2, UR4 ;  /* 0x0000000400027c02 */ /* 0x01efe40008000f00 */
[----:B------:R-:W-:Y:S02]  /*0ef0*/  SHF.R.S32.HI R3, RZ, 0x1f, R0 ;  /* 0x0000001fff037819 */ /* 0x000fe40000011400 */
[----:B------:R-:W-:Y:S02]  /*0f00*/  SHF.L.U32 R2, R2, 0x1f, RZ ;  /* 0x0000001f02027819 */ /* 0x000fe400000006ff */
[----:B------:R-:W-:-:S04]  /*0f10*/  LEA.HI R3, R3, R0, RZ, 0x7 ;  /* 0x0000000003037211 */ /* 0x000fc800078f38ff */
[----:B------:R-:W-:-:S05]  /*0f20*/  LOP3.LUT R3, R3, 0xffffff80, RZ, 0xc0, !PT ;  /* 0xffffff8003037812 */ /* 0x000fca00078ec0ff */
[----:B------:R-:W-:-:S05]  /*0f30*/  IMAD.IADD R3, R0, 0x1, -R3 ;  /* 0x0000000100037824 */ /* 0x000fca00078e0a03 */
[----:B------:R-:W-:Y:S01]  /*0f40*/  SHF.R.S32.HI R0, RZ, 0x1f, R3 ;  /* 0x0000001fff007819 */ /* 0x000fe20000011403 */
[----:B-----5:R-:W-:-:S03]  /*0f50*/  ULEA UR61, UR6, UR61, 0x18 ;  /* 0x0000003d063d7291 */ /* 0x020fc6000f8ec03f */
[----:B------:R-:W-:Y:S01]  /*0f60*/  LEA.HI R0, R0, R3, RZ, 0x2 ;  /* 0x0000000300007211 */ /* 0x000fe200078f10ff */
[----:B------:R-:W-:-:S03]  /*0f70*/  ULEA UR6, UR5, UR61, 0x3 ;  /* 0x0000003d05067291 */ /* 0x000fc6000f8e183f */
[----:B------:R-:W-:-:S04]  /*0f80*/  LOP3.LUT R0, R0, 0x7ffffffc, RZ, 0xc0, !PT ;  /* 0x7ffffffc00007812 */ /* 0x000fc800078ec0ff */
[----:B------:R-:W-:Y:S02]  /*0f90*/  IADD3 R3, R3, -R0, RZ ;  /* 0x8000000003037210 */ /* 0x000fe40007ffe0ff */
[----:B------:R-:W1:Y:S02]  /*0fa0*/  SYNCS.PHASECHK.TRANS64.TRYWAIT P1, [UR6+0x160050], R2 ;  /* 0x16005002ff0075a7 */ /* 0x000e640008020146 */
[----:B-1----:R-:W-:Y:S05]  /*0fb0*/  @!P1 BRA `(.L_x_15) ;  /* 0x0000060800509947 */ /* 0x002fea0003800000 */
.L_x_129:
[----:B------:R-:W-:Y:S01]  /*0fc0*/  IMAD.SHL.U32 R3, R3, 0x2, RZ ;  /* 0x0000000203037824 */ /* 0x000fe200078e00ff */
[----:B------:R-:W-:Y:S06]  /*0fd0*/  @!P0 BRA `(.L_x_16) ;  /* 0x0000000000048947 */ /* 0x000fec0003800000 */
[----:B------:R-:W-:Y:S01]  /*0fe0*/  BPT.TRAP 0x1 ;  /* 0x000000040000795c */ /* 0x000fe20000300000 */
.L_x_16:
[----:B------:R-:W-:Y:S01]  /*0ff0*/  SHF.L.U32 R159, RZ, 0x1f, RZ ;  /* 0x0000001fff9f7819 */ /* 0x000fe200000006ff */
[----:B------:R-:W-:Y:S01]  /*1000*/  UIADD3 UR50, UR61, 0x160090, URZ ;  /* 0x001600903d327890 */ /* 0x000fe2000fffe03f */
[----:B------:R-:W-:Y:S02]  /*1010*/  ISETP.NE.AND P2, PT, RZ, UR48, PT ;  /* 0x00000030ff007c0c */ /* 0x000fe4000bf45270 */
[----:B------:R-:W2:Y:S02]  /*1020*/  SYNCS.PHASECHK.TRANS64.TRYWAIT P1, [UR61+0x160000], R159 ;  /* 0x1600009fff0075a7 */ /* 0x000ea4000802017d */
[----:B--2---:R-:W-:Y:S09]  /*1030*/  @!P1 BRA `(.L_x_17) ;  /* 0x0000060800489947 */ /* 0x004ff20003800000 */
.L_x_130:
[----:B--2---:R-:W2:Y:S02]  /*1040*/  LDL R0, [R1+0x428] ;  /* 0x0004280001007983 */ /* 0x004ea40000100800 */
[----:B--2---:R-:W-:Y:S02]  /*1050*/  R2UR UR4, R0 ;  /* 0x00000000000472ca */ /* 0x004fe400000e0000 */
[----:B------:R-:W-:-:S04]  /*1060*/  SEL R0, RZ, 0x1, P2 ;  /* 0x00000001ff007807 */ /* 0x000fc80001000000 */
[----:B------:R-:W-:-:S07]  /*1070*/  SHF.L.U32 R0, R0, 0x1f, RZ ;  /* 0x0000001f00007819 */ /* 0x000fce00000006ff */
[----:B------:R-:W-:-:S06]  /*1080*/  ULEA UR4, UR4, UR50, 0x3 ;  /* 0x0000003204047291 */ /* 0x000fcc000f8e183f */
[----:B-1----:R-:W-:-:S03]  /*1090*/  MOV R2, UR4 ;  /* 0x0000000400027c02 */ /* 0x002fc60008000f00 */
[----:B------:R-:W1:Y:S02]  /*10a0*/  SYNCS.PHASECHK.TRANS64.TRYWAIT P1, [UR4+-0x8], R0 ;  /* 0xfffff800ff0075a7 */ /* 0x000e640008020144 */
[----:B------:R2:W-:Y:S02]  /*10b0*/  STL [R1+0x430], R2 ;  /* 0x0004300201007387 */ /* 0x0005e40000100800 */
[----:B-12---:R-:W-:Y:S05]  /*10c0*/  @!P1 BRA `(.L_x_18) ;  /* 0x00000608003c9947 */ /* 0x006fea0003800000 */
.L_x_131:
[----:B------:R-:W-:Y:S01]  /*10d0*/  USHF.R.U32.HI UR4, URZ, 0x4, UR61 ;  /* 0x000000043f047899 */ /* 0x000fe2000801163d */
[----:B------:R-:W-:Y:S01]  /*10e0*/  WARPGROUP.ARRIVE ;  /* 0x00000000000079c5 */ /* 0x000fe20000000000 */
[----:B------:R-:W-:Y:S01]  /*10f0*/  UIADD3 UR6, UR61, 0x20000, URZ ;  /* 0x000200003d067890 */ /* 0x000fe2000fffe03f */
[----:B------:R-:W2:Y:S01]  /*1100*/  LDC R158, c[0x0][0x28c] ;  /* 0x0000a300ff9e7b82 */ /* 0x000ea20000000800 */
[----:B------:R-:W-:Y:S01]  /*1110*/  ULOP3.LUT UR4, UR4, 0x3fff, URZ, 0xc0, !UPT ;  /* 0x00003fff04047892 */ /* 0x000fe2000f8ec03f */
[----:B-1----:R-:W-:Y:S01]  /*1120*/  P2R R0, PR, RZ, 0x1 ;  /* 0x00000001ff007803 */ /* 0x002fe20000000000 */
[----:B------:R-:W-:Y:S02]  /*1130*/  USHF.R.U32.HI UR6, URZ, 0x4, UR6 ;  /* 0x000000043f067899 */ /* 0x000fe40008011606 */
[----:B------:R-:W-:Y:S02]  /*1140*/  ULOP3.LUT UR4, UR4, 0x10000, URZ, 0xfc, !UPT ;  /* 0x0001000004047892 */ /* 0x000fe4000f8efc3f */
[----:B------:R-:W-:-:S02]  /*1150*/  ULOP3.LUT UR49, UR6, 0x3fff, URZ, 0xc0, !UPT ;  /* 0x00003fff06317892 */ /* 0x000fc4000f8ec03f */
[----:B------:R-:W-:Y:S02]  /*1160*/  ULEA UR4, UR5, UR4, 0xc ;  /* 0x0000000405047291 */ /* 0x000fe4000f8e603f */
[----:B------:R-:W-:Y:S01]  /*1170*/  ULOP3.LUT UR7, UR49, 0x10000, URZ, 0xfc, !UPT ;  /* 0x0001000031077892 */ /* 0x000fe2000f8efc3f */
[----:B------:R-:W-:Y:S01]  /*1180*/  UMOV UR9, 0x40000040 ;  /* 0x4000004000097882 */ /* 0x000fe20000000000 */
[----:B------:R-:W-:Y:S01]  /*1190*/  UMOV UR11, 0x40000040 ;  /* 0x40000040000b7882 */ /* 0x000fe20000000000 */
[----:B------:R-:W-:Y:S01]  /*11a0*/  UIADD3 UR5, UR4, 0x2, URZ ;  /* 0x0000000204057890 */ /* 0x000fe2000fffe03f */
[----:B------:R-:W-:Y:S01]  /*11b0*/  IMAD.U32 R5, RZ, RZ, UR9 ;  /* 0x00000009ff057e24 */ /* 0x000fe2000f8e00ff */
[----:B------:R-:W-:Y:S02]  /*11c0*/  UMOV UR8, UR4 ;  /* 0x0000000400087c82 */ /* 0x000fe40008000000 */
[----:B------:R-:W-:Y:S01]  /*11d0*/  UMOV UR10, UR7 ;  /* 0x00000007000a7c82 */ /* 0x000fe20008000000 */
[----:B------:R-:W-:Y:S01]  /*11e0*/  UMOV UR13, 0x40000040 ;  /* 0x40000040000d7882 */ /* 0x000fe20000000000 */
[----:B------:R-:W-:Y:S01]  /*11f0*/  HGMMA.64x256x16.F32 R24, gdesc[UR8], RZ, !UPT, gsb0 ;  /* 0x03e00000081879f0 */ /* 0x000fe2000c0008ff */
[----:B------:R-:W-:Y:S01]  /*1200*/  UIADD3 UR10, UR7, 0x2, URZ ;  /* 0x00000002070a7890 */ /* 0x000fe2000fffe03f */
[----:B------:R-:W-:Y:S01]  /*1210*/  MOV R4, UR8 ;  /* 0x0000000800047c02 */ /* 0x000fe20008000f00 */
[----:B------:R-:W-:Y:S01]  /*1220*/  UMOV UR12, UR5 ;  /* 0x00000005000c7c82 */ /* 0x000fe20008000000 */
[----:B------:R-:W-:Y:S01]  /*1230*/  UMOV UR9, UR13 ;  /* 0x0000000d00097c82 */ /* 0x000fe20008000000 */
[----:B------:R-:W-:Y:S01]  /*1240*/  UMOV UR8, UR12 ;  /* 0x0000000c00087c82 */ /* 0x000fe20008000000 */
[----:B------:R-:W-:Y:S01]  /*1250*/  UMOV UR11, 0x40000040 ;  /* 0x40000040000b7882 */ /* 0x000fe20000000000 */
[----:B------:R-:W-:Y:S01]  /*1260*/  IMAD.U32 R2, RZ, RZ, UR7 ;  /* 0x00000007ff027e24 */ /* 0x000fe2000f8e00ff */
[----:B------:R-:W-:-:S02]  /*1270*/  UIADD3 UR5, UR4, 0x4, URZ ;  /* 0x0000000404057890 */ /* 0x000fc4000fffe03f */
[----:B------:R-:W-:Y:S02]  /*1280*/  UIADD3 UR52, UR4, 0xa00, URZ ;  /* 0x00000a0004347890 */ /* 0x000fe4000fffe03f */
[----:B------:R1:W-:Y:S01]  /*1290*/  STL [R1+0x424], R2 ;  /* 0x0004240201007387 */ /* 0x0003e20000100800 */
[----:B------:R-:W-:Y:S01]  /*12a0*/  UMOV UR53, 0x40000040 ;  /* 0x4000004000357882 */ /* 0x000fe20000000000 */
[----:B------:R-:W-:Y:S02]  /*12b0*/  UIADD3 UR14, UR7, 0x2804, URZ ;  /* 0x00002804070e7890 */ /* 0x000fe4000fffe03f */
[----:B------:R3:W-:Y:S01]  /*12c0*/  STL.64 [R1+0x418], R4 ;  /* 0x0004180401007387 */ /* 0x0007e20000100a00 */
[----:B------:R-:W-:Y:S01]  /*12d0*/  UMOV UR15, 0x40000040 ;  /* 0x40000040000f7882 */ /* 0x000fe20000000000 */
[----:B------:R-:W-:Y:S02]  /*12e0*/  UIADD3 UR16, UR4, 0xa06, URZ ;  /* 0x00000a0604107890 */ /* 0x000fe4000fffe03f */
[----:B------:R-:W-:Y:S01]  /*12f0*/  UIADD3 UR18, UR7, 0x2806, URZ ;  /* 0x0000280607127890 */ /* 0x000fe2000fffe03f */
[----:B------:R-:W-:Y:S01]  /*1300*/  UMOV UR17, 0x40000040 ;  /* 0x4000004000117882 */ /* 0x000fe20000000000 */
[----:B------:R-:W-:Y:S01]  /*1310*/  UMOV UR19, 0x40000040 ;  /* 0x4000004000137882 */ /* 0x000fe20000000000 */
[----:B------:R-:W-:Y:S01]  /*1320*/  UIADD3 UR20, UR4, 0xc00, URZ ;  /* 0x00000c0004147890 */ /* 0x000fe2000fffe03f */
[----:B-1----:R-:W-:Y:S01]  /*1330*/  IADD3 R2, R3, 0x1, RZ ;  /* 0x0000000103027810 */ /* 0x002fe20007ffe0ff */
[----:B------:R-:W-:Y:S01]  /*1340*/  UIADD3 UR22, UR7, 0x3000, URZ ;  /* 0x0000300007167890 */ /* 0x000fe2000fffe03f */
[----:B---3--:R-:W-:Y:S01]  /*1350*/  MOV R4, UR12 ;  /* 0x0000000c00047c02 */ /* 0x008fe20008000f00 */
[----:B------:R-:W-:Y:S01]  /*1360*/  IMAD.U32 R5, RZ, RZ, UR13 ;  /* 0x0000000dff057e24 */ /* 0x000fe2000f8e00ff */
[----:B------:R-:W-:Y:S01]  /*1370*/  UMOV UR12, UR5 ;  /* 0x00000005000c7c82 */ /* 0x000fe20008000000 */
[----:B------:R-:W-:Y:S01]  /*1380*/  UMOV UR13, 0x40000040 ;  /* 0x40000040000d7882 */ /* 0x000fe20000000000 */
[----:B------:R-:W-:-:S02]  /*1390*/  UIADD3 UR5, UR4, 0x6, URZ ;  /* 0x0000000604057890 */ /* 0x000fc4000fffe03f */
[----:B------:R1:W-:Y:S01]  /*13a0*/  STL.64 [R1+0x410], R4 ;  /* 0x0004100401007387 */ /* 0x0003e20000100a00 */
[----:B------:R-:W-:Y:S01]  /*13b0*/  UMOV UR21, 0x40000040 ;  /* 0x4000004000157882 */ /* 0x000fe20000000000 */
[----:B------:R-:W-:Y:S01]  /*13c0*/  UMOV UR23, 0x40000040 ;  /* 0x4000004000177882 */ /* 0x000fe20000000000 */
[----:B------:R-:W-:Y:S02]  /*13d0*/  UIADD3 UR24, UR4, 0xc02, URZ ;  /* 0x00000c0204187890 */ /* 0x000fe4000fffe03f */
[----:B------:R-:W-:Y:S01]  /*13e0*/  UIADD3 UR26, UR7, 0x3002, URZ ;  /* 0x00003002071a7890 */ /* 0x000fe2000fffe03f */
[----:B------:R-:W-:Y:S01]  /*13f0*/  UMOV UR25, 0x40000040 ;  /* 0x4000004000197882 */ /* 0x000fe20000000000 */
[----:B------:R-:W-:Y:S01]  /*1400*/  UMOV UR27, 0x40000040 ;  /* 0x40000040001b7882 */ /* 0x000fe20000000000 */
[----:B------:R-:W-:Y:S02]  /*1410*/  UIADD3 UR28, UR4, 0xc04, URZ ;  /* 0x00000c04041c7890 */ /* 0x000fe4000fffe03f */
[----:B------:R-:W-:Y:S01]  /*1420*/  UIADD3 UR30, UR7, 0x3004, URZ ;  /* 0x00003004071e7890 */ /* 0x000fe2000fffe03f */
[----:B-1----:R-:W-:Y:S01]  /*1430*/  MOV R4, UR12 ;  /* 0x0000000c00047c02 */ /* 0x002fe20008000f00 */
[----:B------:R-:W-:Y:S01]  /*1440*/  IMAD.U32 R5, RZ, RZ, UR13 ;  /* 0x0000000dff057e24 */ /* 0x000fe2000f8e00ff */
[----:B------:R-:W-:Y:S01]  /*1450*/  UMOV UR29, 0x40000040 ;  /* 0x40000040001d7882 */ /* 0x000fe20000000000 */
[----:B------:R-:W-:Y:S01]  /*1460*/  UMOV UR31, 0x40000040 ;  /* 0x40000040001f7882 */ /* 0x000fe20000000000 */
[----:B------:R-:W-:-:S02]  /*1470*/  UIADD3 UR32, UR4, 0xc06, URZ ;  /* 0x00000c0604207890 */ /* 0x000fc4000fffe03f */
[----:B------:R1:W-:Y:S01]  /*1480*/  STL.64 [R1+0x408], R4 ;  /* 0x0004080401007387 */ /* 0x0003e20000100a00 */
[----:B------:R-:W-:Y:S01]  /*1490*/  UIADD3 UR34, UR7, 0x3006, URZ ;  /* 0x0000300607227890 */ /* 0x000fe2000fffe03f */
        /* <DEDUP_REMOVED lines=8> */
[----:B------:R-:W-:Y:S01]  /*1520*/  UMOV UR41, 0x40000040 ;  /* 0x4000004000297882 */ /* 0x000fe20000000000 */
[----:B------:R-:W-:Y:S01]  /*1530*/  UMOV UR43, 0x40000040 ;  /* 0x40000040002b7882 */ /* 0x000fe20000000000 */
[----:B------:R-:W-:-:S02]  /*1540*/  UIADD3 UR44, UR4, 0xe04, URZ ;  /* 0x00000e04042c7890 */ /* 0x000fc4000fffe03f */
[----:B------:R-:W-:Y:S01]  /*1550*/  UIADD3 UR46, UR7, 0x3804, URZ ;  /* 0x00003804072e7890 */ /* 0x000fe2000fffe03f */
[----:B------:R-:W-:Y:S01]  /*1560*/  UMOV UR45, 0x40000040 ;  /* 0x40000040002d7882 */ /* 0x000fe20000000000 */
[----:B------:R-:W-:Y:S01]  /*1570*/  UMOV UR47, 0x40000040 ;  /* 0x40000040002f7882 */ /* 0x000fe20000000000 */
[----:B------:R-:W-:Y:S02]  /*1580*/  UIADD3 UR56, UR4, 0xe06, URZ ;  /* 0x00000e0604387890 */ /* 0x000fe4000fffe03f */
[----:B------:R-:W-:Y:S01]  /*1590*/  UIADD3 UR6, UR7, 0x3806, URZ ;  /* 0x0000380607067890 */ /* 0x000fe2000fffe03f */
[----:B------:R-:W-:Y:S01]  /*15a0*/  UMOV UR57, 0x40000040 ;  /* 0x4000004000397882 */ /* 0x000fe20000000000 */
[----:B------:R-:W-:Y:S02]  /*15b0*/  WARPGROUP.DEPBAR.LE gsb0, 0x0 ;  /* 0x00008000000079c5 */ /* 0x000fe40000010000 */
[----:B------:R-:W-:-:S06]  /*15c0*/  WARPGROUP.ARRIVE ;  /* 0x00000000000079c5 */ /* 0x000fcc0000000000 */
[----:B------:R-:W-:Y:S01]  /*15d0*/  HGMMA.64x256x16.F32 R24, gdesc[UR8], R24, gsb0 ;  /* 0x03e00000081879f0 */ /* 0x000fe20008000818 */
[----:B------:R-:W-:Y:S01]  /*15e0*/  UIADD3 UR10, UR7, 0x4, URZ ;  /* 0x00000004070a7890 */ /* 0x000fe2000fffe03f */
[----:B------:R-:W-:Y:S01]  /*15f0*/  UMOV UR8, UR12 ;  /* 0x0000000c00087c82 */ /* 0x000fe20008000000 */
[----:B------:R-:W-:Y:S01]  /*1600*/  UMOV UR9, UR13 ;  /* 0x0000000d00097c82 */ /* 0x000fe20008000000 */
[----:B------:R-:W-:Y:S01]  /*1610*/  UMOV UR11, 0x40000040 ;  /* 0x40000040000b7882 */ /* 0x000fe20000000000 */
[----:B------:R-:W-:Y:S01]  /*1620*/  UMOV UR12, UR5 ;  /* 0x00000005000c7c82 */ /* 0x000fe20008000000 */
[----:B------:R-:W-:Y:S01]  /*1630*/  UMOV UR13, 0x40000040 ;  /* 0x40000040000d7882 */ /* 0x000fe20000000000 */
[----:B------:R-:W-:Y:S01]  /*1640*/  UIADD3 UR5, UR4, 0x200, URZ ;  /* 0x0000020004057890 */ /* 0x000fe2000fffe03f */
[----:B-1----:R-:W-:Y:S01]  /*1650*/  MOV R4, UR12 ;  /* 0x0000000c00047c02 */ /* 0x002fe20008000f00 */
[----:B------:R-:W-:-:S05]  /*1660*/  IMAD.U32 R5, RZ, RZ, UR13 ;  /* 0x0000000dff057e24 */ /* 0x000fca000f8e00ff */
[----:B------:R1:W-:Y:S02]  /*1670*/  STL.64 [R1+0x400], R4 ;  /* 0x0004000401007387 */ /* 0x0003e40000100a00 */
[----:B-1----:R-:W-:Y:S01]  /*1680*/  VIADD R4, R3, 0xe0 ;  /* 0x000000e003047836 */ /* 0x002fe20000000000 */
[----:B------:R-:W-:Y:S02]  /*1690*/  WARPGROUP.DEPBAR.LE gsb0, 0x0 ;  /* 0x00008000000079c5 */ /* 0x000fe40000010000 */
[----:B------:R-:W-:-:S09]  /*16a0*/  WARPGROUP.ARRIVE ;  /* 0x00000000000079c5 */ /* 0x000fd20000000000 */
        /* <DEDUP_REMOVED lines=8> */
[----:B------:R-:W-:Y:S01]  /*1730*/  MOV R236, UR12 ;  /* 0x0000000c00ec7c02 */ /* 0x000fe20008000f00 */
[----:B------:R-:W-:Y:S01]  /*1740*/  IMAD.U32 R237, RZ, RZ, UR13 ;  /* 0x0000000dffed7e24 */ /* 0x000fe2000f8e00ff */
[----:B------:R-:W-:-:S02]  /*1750*/  WARPGROUP.DEPBAR.LE gsb0, 0x0 ;  /* 0x00008000000079c5 */ /* 0x000fc40000010000 */
[----:B------:R-:W-:-:S15]  /*1760*/  WARPGROUP.ARRIVE ;  /* 0x00000000000079c5 */ /* 0x000fde0000000000 */
[----:B------:R-:W-:-:S01]  /*1770*/  NOP ;  /* 0x0000000000007918 */ /* 0x000fc20000000000 */
        /* <DEDUP_REMOVED lines=189> */
[----:B------:R-:W-:Y:S01]  /*2350*/  MOV R208, UR12 ;  /* 0x0000000c00d07c02 */ /* 0x000fe20008000f00 */
[----:B------:R-:W-:Y:S01]  /*2360*/  IMAD.U32 R209, RZ, RZ, UR13 ;  /* 0x0000000dffd17e24 */ /* 0x000fe2000f8e00ff */
[----:B------:R-:W-:Y:S01]  /*2370*/  UMOV UR5, UR57 ;  /* 0x0000003900057c82 */ /* 0x000fe20008000000 */
        /* <DEDUP_REMOVED lines=8> */
[----:B------:R-:W-:Y:S01]  /*2400*/  UIADD3 UR12, UR4, 0xa04, URZ ;  /* 0x00000a04040c7890 */ /* 0x000fe2000fffe03f */
[----:B------:R-:W-:Y:S01]  /*2410*/  UMOV UR13, 0x40000040 ;  /* 0x40000040000d7882 */ /* 0x000fe20000000000 */
[----:B------:R-:W-:Y:S02]  /*2420*/  WARPGROUP.DEPBAR.LE gsb0, 0x0 ;  /* 0x00008000000079c5 */ /* 0x000fe40000010000 */
[----:B------:R-:W-:-:S15]  /*2430*/  WARPGROUP.ARRIVE ;  /* 0x00000000000079c5 */ /* 0x000fde0000000000 */
[----:B------:R-:W-:-:S04]  /*2440*/  NOP ;  /* 0x0000000000007918 */ /* 0x000fc80000000000 */
[----:B------:R-:W-:Y:S01]  /*2450*/  HGMMA.64x256x16.F32 R24, gdesc[UR8], R24, gsb0 ;  /* 0x03e00000081879f0 */ /* 0x000fe20008000818 */
[----:B------:R-:W-:Y:S01]  /*2460*/  UIADD3 UR10, UR7, 0x2800, URZ ;  /* 0x00002800070a7890 */ /* 0x000fe2000fffe03f */
[----:B------:R-:W-:Y:S01]  /*2470*/  UMOV UR8, UR52 ;  /* 0x0000003400087c82 */ /* 0x000fe20008000000 */
[----:B------:R-:W-:Y:S01]  /*2480*/  UMOV UR9, UR53 ;  /* 0x0000003500097c82 */ /* 0x000fe20008000000 */
[----:B------:R-:W-:Y:S01]  /*2490*/  UMOV UR11, 0x40000040 ;  /* 0x40000040000b7882 */ /* 0x000fe20000000000 */
[----:B------:R-:W-:Y:S02]  /*24a0*/  WARPGROUP.DEPBAR.LE gsb0, 0x0 ;  /* 0x00008000000079c5 */ /* 0x000fe40000010000 */
[----:B------:R-:W-:-:S15]  /*24b0*/  WARPGROUP.ARRIVE ;  /* 0x00000000000079c5 */ /* 0x000fde0000000000 */
[----:B------:R-:W-:-:S06]  /*24c0*/  NOP ;  /* 0x0000000000007918 */ /* 0x000fcc0000000000 */
[----:B------:R-:W-:Y:S01]  /*24d0*/  HGMMA.64x256x16.F32 R24, gdesc[UR8], R24, gsb0 ;  /* 0x03e00000081879f0 */ /* 0x000fe20008000818 */
[----:B------:R-:W-:Y:S02]  /*24e0*/  UIADD3 UR8, UR4, 0xa02, URZ ;  /* 0x00000a0204087890 */ /* 0x000fe4000fffe03f */
[----:B------:R-:W-:Y:S01]  /*24f0*/  UIADD3 UR10, UR7, 0x2802, URZ ;  /* 0x00002802070a7890 */ /* 0x000fe2000fffe03f */
[----:B------:R-:W-:Y:S01]  /*2500*/  UMOV UR9, 0x40000040 ;  /* 0x4000004000097882 */ /* 0x000fe20000000000 */
[----:B------:R-:W-:Y:S01]  /*2510*/  UMOV UR11, 0x40000040 ;  /* 0x40000040000b7882 */ /* 0x000fe20000000000 */
[----:B------:R-:W-:Y:S01]  /*2520*/  UMOV UR7, 0x40000040 ;  /* 0x4000004000077882 */ /* 0x000fe20000000000 */
[----:B------:R-:W-:Y:S01]  /*2530*/  UMOV UR4, UR56 ;  /* 0x0000003800047c82 */ /* 0x000fe20008000000 */
[----:B------:R-:W-:Y:S02]  /*2540*/  WARPGROUP.DEPBAR.LE gsb0, 0x0 ;  /* 0x00008000000079c5 */ /* 0x000fe40000010000 */
[----:B------:R-:W-:-:S15]  /*2550*/  WARPGROUP.ARRIVE ;  /* 0x00000000000079c5 */ /* 0x000fde0000000000 */
[----:B------:R-:W-:-:S03]  /*2560*/  NOP ;  /* 0x0000000000007918 */ /* 0x000fc60000000000 */
[----:B------:R-:W-:Y:S03]  /*2570*/  HGMMA.64x256x16.F32 R24, gdesc[UR8], R24, gsb0 ;  /* 0x03e00000081879f0 */ /* 0x000fe60008000818 */
[----:B------:R-:W-:Y:S02]  /*2580*/  WARPGROUP.DEPBAR.LE gsb0, 0x0 ;  /* 0x00008000000079c5 */ /* 0x000fe40000010000 */
[----:B------:R-:W-:-:S15]  /*2590*/  WARPGROUP.ARRIVE ;  /* 0x00000000000079c5 */ /* 0x000fde0000000000 */
[----:B------:R-:W-:-:S08]  /*25a0*/  NOP ;  /* 0x0000000000007918 */ /* 0x000fd00000000000 */
        /* <DEDUP_REMOVED lines=36> */
[----:B------:R-:W-:Y:S01]  /*27f0*/  HGMMA.64x256x16.F32 R24, gdesc[UR4], R24, gsb0 ;  /* 0x03e00000041879f0 */ /* 0x000fe20008000818 */
[----:B------:R-:W-:Y:S02]  /*2800*/  ULDC UR4, c[0x0][0x28c] ;  /* 0x0000a30000047ab9 */ /* 0x000fe40000000800 */
[----:B------:R-:W-:Y:S01]  /*2810*/  ISETP.GE.AND P3, PT, R2, UR4, PT ;  /* 0x0000000402007c0c */ /* 0x000fe2000bf66270 */
[----:B------:R-:W-:Y:S01]  /*2820*/  VIADD R2, R3, 0x8 ;  /* 0x0000000803027836 */ /* 0x000fe20000000000 */
[----:B------:R-:W-:-:S04]  /*2830*/  ULDC UR4, c[0x0][0x28c] ;  /* 0x0000a30000047ab9 */ /* 0x000fc80000000800 */
[----:B------:R-:W-:Y:S01]  /*2840*/  ISETP.GE.AND P1, PT, R2, UR4, PT ;  /* 0x0000000402007c0c */ /* 0x000fe2000bf26270 */
[----:B------:R-:W-:Y:S01]  /*2850*/  ULDC UR4, c[0x0][0x28c] ;  /* 0x0000a30000047ab9 */ /* 0x000fe20000000800 */
[----:B------:R-:W-:-:S04]  /*2860*/  IADD3 R2, R3, 0x9, RZ ;  /* 0x0000000903027810 */ /* 0x000fc80007ffe0ff */
        /* <DEDUP_REMOVED lines=11> */
[----:B------:R-:W-:Y:S01]  /*2920*/  IADD3 R2, R3, 0x19, RZ ;  /* 0x0000001903027810 */ /* 0x000fe20007ffe0ff */
[----:B------:R-:W-:Y:S02]  /*2930*/  WARPGROUP.DEPBAR.LE gsb0, 0x0 ;  /* 0x00008000000079c5 */ /* 0x000fe40000010000 */
[----:B------:R-:W-:Y:S02]  /*2940*/  FSEL R25, R25, -INF , !P3 ;  /* 0xff80000019197808 */ /* 0x000fe40005800000 */
[----:B------:R-:W-:Y:S02]  /*2950*/  FSEL R27, R27, -INF , !P3 ;  /* 0xff8000001b1b7808 */ /* 0x000fe40005800000 */
[----:B------:R-:W-:Y:S01]  /*2960*/  ISETP.GE.AND P3, PT, R2, UR4, PT ;  /* 0x0000000402007c0c */ /* 0x000fe2000bf66270 */
[----:B------:R-:W-:Y:S01]  /*2970*/  VIADD R2, R3, 0x20 ;  /* 0x0000002003027836 */ /* 0x000fe20000000000 */
[----:B------:R-:W-:Y:S01]  /*2980*/  ULDC UR4, c[0x0][0x28c] ;  /* 0x0000a30000047ab9 */ /* 0x000fe20000000800 */
[----:B------:R-:W-:-:S02]  /*2990*/  FSEL R28, R28, -INF , !P1 ;  /* 0xff8000001c1c7808 */ /* 0x000fc40004800000 */
[----:B------:R-:W-:Y:S02]  /*29a0*/  FSEL R30, R30, -INF , !P1 ;  /* 0xff8000001e1e7808 */ /* 0x000fe40004800000 */
[----:B------:R-:W-:Y:S01]  /*29b0*/  ISETP.GE.AND P1, PT, R2, UR4, PT ;  /* 0x0000000402007c0c */ /* 0x000fe2000bf26270 */
[----:B------:R-:W-:Y:S01]  /*29c0*/  ULDC UR4, c[0x0][0x28c] ;  /* 0x0000a30000047ab9 */ /* 0x000fe20000000800 */
[----:B------:R-:W-:Y:S02]  /*29d0*/  IADD3 R2, R3, 0x21, RZ ;  /* 0x0000002103027810 */ /* 0x000fe40007ffe0ff */
        /* <DEDUP_REMOVED lines=263> */
[----:B------:R-:W-:Y:S01]  /*3a50*/  FSEL R136, R136, -INF , !P1 ;  /* 0xff80000088887808 */ /* 0x000fe20004800000 */
[----:B------:R-:W-:Y:S01]  /*3a60*/  VIADD R4, R3, 0xf8 ;  /* 0x000000f803047836 */ /* 0x000fe20000000000 */
[----:B------:R-:W-:-:S02]  /*3a70*/  FSEL R138, R138, -INF , !P1 ;  /* 0xff8000008a8a7808 */ /* 0x000fc40004800000 */
[----:B------:R-:W-:Y:S01]  /*3a80*/  ISETP.GE.AND P1, PT, R3, UR4, PT ;  /* 0x0000000403007c0c */ /* 0x000fe2000bf26270 */
[----:B------:R-:W-:Y:S01]  /*3a90*/  ULDC UR4, c[0x0][0x28c] ;  /* 0x0000a30000047ab9 */ /* 0x000fe20000000800 */
[----:B------:R-:W-:Y:S02]  /*3aa0*/  FSEL R137, R137, -INF , !P2 ;  /* 0xff80000089897808 */ /* 0x000fe40005000000 */
[----:B------:R-:W-:Y:S02]  /*3ab0*/  FSEL R7, R24, -INF , !P1 ;  /* 0xff80000018077808 */ /* 0x000fe40004800000 */
[----:B------:R-:W-:Y:S02]  /*3ac0*/  FSEL R139, R139, -INF , !P2 ;  /* 0xff8000008b8b7808 */ /* 0x000fe40005000000 */
[----:B------:R-:W-:Y:S02]  /*3ad0*/  FMNMX R5, R7, R25, !PT ;  /* 0x0000001907057209 */ /* 0x000fe40007800000 */
[----:B------:R-:W-:Y:S01]  /*3ae0*/  ISETP.GE.AND P2, PT, R4, UR4, PT ;  /* 0x0000000404007c0c */ /* 0x000fe2000bf46270 */
[----:B------:R-:W-:Y:S01]  /*3af0*/  USHF.L.U32 UR4, UR48, 0x3, URZ ;  /* 0x0000000330047899 */ /* 0x000fe2000800063f */
[----:B------:R-:W-:-:S02]  /*3b00*/  FMNMX R4, R28, R5, !PT ;  /* 0x000000051c047209 */ /* 0x000fc40007800000 */
[----:B------:R-:W-:Y:S01]  /*3b10*/  FSEL R140, R140, -INF , !P6 ;  /* 0xff8000008c8c7808 */ /* 0x000fe20007000000 */
[----:B------:R-:W-:Y:S01]  /*3b20*/  ULOP3.LUT UR4, UR4, 0x8, URZ, 0xc, !UPT ;  /* 0x0000000804047892 */ /* 0x000fe2000f8e0c3f */
[----:B------:R-:W-:Y:S02]  /*3b30*/  FMNMX R5, R29, R4, !PT ;  /* 0x000000041d057209 */ /* 0x000fe40007800000 */
[----:B------:R-:W-:Y:S02]  /*3b40*/  FSEL R141, R141, -INF , !P5 ;  /* 0xff8000008d8d7808 */ /* 0x000fe40006800000 */
[----:B------:R-:W-:Y:S02]  /*3b50*/  FMNMX R4, R32, R5, !PT ;  /* 0x0000000520047209 */ /* 0x000fe40007800000 */
[----:B------:R-:W-:Y:S02]  /*3b60*/  FSEL R144, R144, -INF , !P4 ;  /* 0xff80000090907808 */ /* 0x000fe40006000000 */
[----:B------:R-:W-:-:S02]  /*3b70*/  FMNMX R5, R33, R4, !PT ;  /* 0x0000000421057209 */ /* 0x000fc40007800000 */
[----:B------:R-:W-:Y:S02]  /*3b80*/  FSEL R145, R145, -INF , !P3 ;  /* 0xff80000091917808 */ /* 0x000fe40005800000 */
        /* <DEDUP_REMOVED lines=14> */
[----:B------:R-:W-:-:S04]  /*3c70*/  FMNMX R5, R49, R4, !PT ;  /* 0x0000000431057209 */ /* 0x000fc80007800000 */
        /* <DEDUP_REMOVED lines=44> */
[----:B------:R-:W-:Y:S02]  /*3f40*/  FMNMX R4, R140, R5, !PT ;  /* 0x000000058c047209 */ /* 0x000fe40007800000 */
[----:B------:R-:W-:Y:S02]  /*3f50*/  IADD3 R5, R3, 0xf9, RZ ;  /* 0x000000f903057810 */ /* 0x000fe40007ffe0ff */
[----:B------:R-:W-:Y:S02]  /*3f60*/  FMNMX R9, R141, R4, !PT ;  /* 0x000000048d097209 */ /* 0x000fe40007800000 */
[----:B--2---:R-:W-:Y:S02]  /*3f70*/  ISETP.GE.AND P1, PT, R5, R158, PT ;  /* 0x0000009e0500720c */ /* 0x004fe40003f26270 */
[----:B------:R-:W-:Y:S02]  /*3f80*/  FMNMX R4, R144, R9, !PT ;  /* 0x0000000990047209 */ /* 0x000fe40007800000 */
[----:B------:R-:W-:-:S02]  /*3f90*/  FSEL R149, R149, -INF , !P1 ;  /* 0xff80000095957808 */ /* 0x000fc40004800000 */
[----:B------:R-:W-:Y:S02]  /*3fa0*/  FMNMX R5, R145, R4, !PT ;  /* 0x0000000491057209 */ /* 0x000fe40007800000 */
[----:B------:R-:W-:Y:S02]  /*3fb0*/  FSEL R151, R151, -INF , !P1 ;  /* 0xff80000097977808 */ /* 0x000fe40004800000 */
[----:B------:R-:W-:-:S04]  /*3fc0*/  FMNMX R4, R148, R5, !PT ;  /* 0x0000000594047209 */ /* 0x000fc80007800000 */
[----:B------:R-:W-:-:S05]  /*3fd0*/  FMNMX R4, R149, R4, !PT ;  /* 0x0000000495047209 */ /* 0x000fca0007800000 */
[----:B------:R-:W1:Y:S02]  /*3fe0*/  SHFL.BFLY PT, R5, R4, 0x1, 0x1f ;  /* 0x0c201f0004057f89 */ /* 0x000e6400000e0000 */
[----:B-1----:R-:W-:-:S05]  /*3ff0*/  FMNMX R6, R4, R5, !PT ;  /* 0x0000000504067209 */ /* 0x002fca0007800000 */
[----:B------:R-:W1:Y:S02]  /*4000*/  SHFL.BFLY PT, R5, R6, 0x2, 0x1f ;  /* 0x0c401f0006057f89 */ /* 0x000e6400000e0000 */
[----:B-1----:R-:W-:-:S04]  /*4010*/  FMNMX R156, R6, R5, !PT ;  /* 0x00000005069c7209 */ /* 0x002fc80007800000 */
[----:B------:R-:W-:-:S04]  /*4020*/  FSETP.NEU.AND P0, PT, R156, -INF , PT ;  /* 0xff8000009c00780b */ /* 0x000fc80003f0d000 */
[----:B------:R-:W-:Y:S02]  /*4030*/  FSEL R5, R156, RZ, P0 ;  /* 0x000000ff9c057208 */ /* 0x000fe40000000000 */
[----:B------:R-:W-:Y:S01]  /*4040*/  ISETP.NE.AND P0, PT, R0, RZ, PT ;  /* 0x000000ff0000720c */ /* 0x000fe20003f05270 */
[----:B------:R-:W-:Y:S01]  /*4050*/  IMAD.U32 R0, RZ, RZ, UR4 ;  /* 0x00000004ff007e24 */ /* 0x000fe2000f8e00ff */
[----:B------:R-:W-:-:S03]  /*4060*/  ULDC UR4, c[0x0][0x604] ;  /* 0x0001810000047ab9 */ /* 0x000fc60000000800 */
[----:B------:R1:W-:Y:S02]  /*4070*/  SYNCS.ARRIVE.TRANS64.A1T0 RZ, [R0+UR50], RZ ;  /* 0x000000ff00ff79a7 */ /* 0x0003e40008100032 */
[----:B-1----:R-:W-:Y:S01]  /*4080*/  FMUL R0, R5, UR4 ;  /* 0x0000000405007c20 */ /* 0x002fe20008400000 */
[----:B------:R-:W-:Y:S01]  /*4090*/  FMNMX R5, R26, R27, !PT ;  /* 0x0000001b1a057209 */ /* 0x000fe20007800000 */
[----:B------:R-:W-:-:S03]  /*40a0*/  ULDC UR4, c[0x0][0x604] ;  /* 0x0001810000047ab9 */ /* 0x000fc60000000800 */
        /* <DEDUP_REMOVED lines=61> */
[----:B------:R-:W-:-:S05]  /*4480*/  FMNMX R6, R151, R4, !PT ;  /* 0x0000000497067209 */ /* 0x000fca0007800000 */
[----:B------:R-:W1:Y:S02]  /*4490*/  SHFL.BFLY PT, R5, R6, 0x1, 0x1f ;  /* 0x0c201f0006057f89 */ /* 0x000e6400000e0000 */
[----:B-1----:R-:W-:-:S05]  /*44a0*/  FMNMX R8, R6, R5, !PT ;  /* 0x0000000506087209 */ /* 0x002fca0007800000 */
[----:B------:R-:W1:Y:S02]  /*44b0*/  SHFL.BFLY PT, R5, R8, 0x2, 0x1f ;  /* 0x0c401f0008057f89 */ /* 0x000e6400000e0000 */
[----:B-1----:R-:W-:-:S04]  /*44c0*/  FMNMX R124, R8, R5, !PT ;  /* 0x00000005087c7209 */ /* 0x002fc80007800000 */
[----:B------:R-:W-:-:S04]  /*44d0*/  FSETP.NEU.AND P1, PT, R124, -INF , PT ;  /* 0xff8000007c00780b */ /* 0x000fc80003f2d000 */
[----:B------:R-:W-:-:S05]  /*44e0*/  FSEL R5, R124, RZ, P1 ;  /* 0x000000ff7c057208 */ /* 0x000fca0000800000 */
[----:B------:R-:W-:Y:S01]  /*44f0*/  FMUL R5, R5, UR4 ;  /* 0x0000000405057c20 */ /* 0x000fe20008400000 */
[----:B------:R-:W-:Y:S02]  /*4500*/  ULDC UR4, c[0x0][0x604] ;  /* 0x0001810000047ab9 */ /* 0x000fe40000000800 */
[--C-:B------:R-:W-:Y:S01]  /*4510*/  FFMA R4, R7, UR4, -R0.reuse ;  /* 0x0000000407047c23 */ /* 0x100fe20008000800 */
[----:B------:R-:W-:Y:S02]  /*4520*/  ULDC UR4, c[0x0][0x604] ;  /* 0x0001810000047ab9 */ /* 0x000fe40000000800 */
[--C-:B------:R-:W-:Y:S01]  /*4530*/  FFMA R25, R25, UR4, -R0.reuse ;  /* 0x0000000419197c23 */ /* 0x100fe20008000800 */
[----:B------:R-:W-:Y:S02]  /*4540*/  ULDC UR4, c[0x0][0x604] ;  /* 0x0001810000047ab9 */ /* 0x000fe40000000800 */
[----:B------:R-:W-:Y:S01]  /*4550*/  FFMA R28, R28, UR4, -R0 ;  /* 0x000000041c1c7c23 */ /* 0x000fe20008000800 */
[----:B------:R-:W-:-:S02]  /*4560*/  ULDC UR4, c[0x0][0x604] ;  /* 0x0001810000047ab9 */ /* 0x000fc40000000800 */
[--C-:B------:R-:W-:Y:S01]  /*4570*/  FFMA R29, R29, UR4, -R0.reuse ;  /* 0x000000041d1d7c23 */ /* 0x100fe20008000800 */
        /* <DEDUP_REMOVED lines=119> */
[----:B------:R-:W-:Y:S01]  /*4cf0*/  FFMA R149, R149, UR4, -R0 ;  /* 0x0000000495957c23 */ /* 0x000fe20008000800 */
[----:B------:R-:W-:Y:S02]  /*4d00*/  ULDC UR4, c[0x0][0x604] ;  /* 0x0001810000047ab9 */ /* 0x000fe40000000800 */
[--C-:B------:R-:W-:Y:S01]  /*4d10*/  FFMA R26, R26, UR4, -R5.reuse ;  /* 0x000000041a1a7c23 */ /* 0x100fe20008000805 */
[----:B------:R-:W-:Y:S02]  /*4d20*/  ULDC UR4, c[0x0][0x604] ;  /* 0x0001810000047ab9 */ /* 0x000fe40000000800 */
[--C-:B------:R-:W-:Y:S01]  /*4d30*/  FFMA R27, R27, UR4, -R5.reuse ;  /* 0x000000041b1b7c23 */ /* 0x100fe20008000805 */
[----:B------:R-:W-:Y:S01]  /*4d40*/  ULDC UR4, c[0x0][0x604] ;  /* 0x0001810000047ab9 */ /* 0x000fe20000000800 */
[----:B------:R-:W-:Y:S01]  /*4d50*/  FSETP.GEU.AND P2, PT, R26, -126, PT ;  /* 0xc2fc00001a00780b */ /* 0x000fe20003f4e000 */
        /* <DEDUP_REMOVED lines=14> */
[----:B------:R-:W-:Y:S01]  /*4e40*/  @!P2 FMUL R26, R26, 0.5 ;  /* 0x3f0000001a1aa820 */ /* 0x000fe20000400000 */
[--C-:B------:R-:W-:Y:S01]  /*4e50*/  FFMA R39, R39, UR4, -R5.reuse ;  /* 0x0000000427277c23 */ /* 0x100fe20008000805 */
[----:B------:R-:W-:Y:S01]  /*4e60*/  ULDC UR4, c[0x0][0x604] ;  /* 0x0001810000047ab9 */ /* 0x000fe20000000800 */
[----:B------:R-:W-:Y:S01]  /*4e70*/  FSETP.GEU.AND P4, PT, R35, -126, PT ;  /* 0xc2fc00002300780b */ /* 0x000fe20003f8e000 */
[--C-:B------:R-:W-:Y:S01]  /*4e80*/  FFMA R42, R42, UR4, -R5.reuse ;  /* 0x000000042a2a7c23 */ /* 0x100fe20008000805 */
[----:B------:R-:W-:Y:S01]  /*4e90*/  ULDC UR4, c[0x0][0x604] ;  /* 0x0001810000047ab9 */ /* 0x000fe20000000800 */
[----:B------:R-:W1:Y:S01]  /*4ea0*/  MUFU.EX2 R26, R26 ;  /* 0x0000001a001a7308 */ /* 0x000e620000000800 */
[--C-:B------:R-:W-:Y:S01]  /*4eb0*/  FFMA R43, R43, UR4, -R5.reuse ;  /* 0x000000042b2b7c23 */ /* 0x100fe20008000805 */
[----:B------:R-:W-:Y:S01]  /*4ec0*/  ULDC UR4, c[0x0][0x604] ;  /* 0x0001810000047ab9 */ /* 0x000fe20000000800 */
[----:B------:R-:W-:Y:S01]  /*4ed0*/  @!P5 FMUL R30, R30, 0.5 ;  /* 0x3f0000001e1ed820 */ /* 0x000fe20000400000 */
[--C-:B------:R-:W-:Y:S01]  /*4ee0*/  FFMA R46, R46, UR4, -R5.reuse ;  /* 0x000000042e2e7c23 */ /* 0x100fe20008000805 */
[----:B------:R-:W-:Y:S01]  /*4ef0*/  ULDC UR4, c[0x0][0x604] ;  /* 0x0001810000047ab9 */ /* 0x000fe20000000800 */
[----:B------:R-:W-:Y:S01]  /*4f00*/  @!P1 FMUL R31, R31, 0.5 ;  /* 0x3f0000001f1f9820 */ /* 0x000fe20000400000 */
[--C-:B------:R-:W-:Y:S01]  /*4f10*/  FFMA R47, R47, UR4, -R5.reuse ;  /* 0x000000042f2f7c23 */ /* 0x100fe20008000805 */
[----:B------:R-:W-:Y:S01]  /*4f20*/  ULDC UR4, c[0x0][0x604] ;  /* 0x0001810000047ab9 */ /* 0x000fe20000000800 */
[----:B------:R-:W2:Y:S01]  /*4f30*/  MUFU.EX2 R30, R30 ;  /* 0x0000001e001e7308 */ /* 0x000ea20000000800 */
        /* <DEDUP_REMOVED lines=8> */
[----:B-1----:R-:W-:Y:S01]  /*4fc0*/  @!P2 FMUL R26, R26, R26 ;  /* 0x0000001a1a1aa220 */ /* 0x002fe20000400000 */
        /* <DEDUP_REMOVED lines=8> */
[----:B--2---:R-:W-:Y:S01]  /*5050*/  @!P5 FMUL R30, R30, R30 ;  /* 0x0000001e1e1ed220 */ /* 0x004fe20000400000 */
[--C-:B------:R-:W-:Y:S01]  /*5060*/  FFMA R62, R62, UR4, -R5.reuse ;  /* 0x000000043e3e7c23 */ /* 0x100fe20008000805 */
[----:B------:R-:W-:Y:S01]  /*5070*/  ULDC UR4, c[0x0][0x604] ;  /* 0x0001810000047ab9 */ /* 0x000fe20000000800 */
[----:B------:R-:W-:Y:S01]  /*5080*/  FSETP.GEU.AND P5, PT, R42, -126, PT ;  /* 0xc2fc00002a00780b */ /* 0x000fe20003fae000 */
        /* <DEDUP_REMOVED lines=11> */
[----:B------:R-:W3:Y:S01]  /*5140*/  MUFU.EX2 R38, R38 ;  /* 0x0000002600267308 */ /* 0x000ee20000000800 */
        /* <DEDUP_REMOVED lines=17> */
[----:B---3--:R-:W-:Y:S01]  /*5260*/  @!P2 FMUL R38, R38, R38 ;  /* 0x000000262626a220 */ /* 0x008fe20000400000 */
        /* <DEDUP_REMOVED lines=18> */
[----:B------:R-:W-:Y:S01]  /*5390*/  FFMA R95, R95, UR4, -R5 ;  /* 0x000000045f5f7c23 */ /* 0x000fe20008000805 */
[----:B------:R-:W-:-:S02]  /*53a0*/  ULDC UR4, c[0x0][0x604] ;  /* 0x0001810000047ab9 */ /* 0x000fc40000000800 */
        /* <DEDUP_REMOVED lines=80> */
[----:B------:R-:W-:Y:S01]  /*58b0*/  FFMA R151, R151, UR4, -R5 ;  /* 0x0000000497977c23 */ /* 0x000fe20008000805 */
[----:B------:R-:W-:Y:S01]  /*58c0*/  @!P2 FMUL R74, R74, 0.5 ;  /* 0x3f0000004a4aa820 */ /* 0x000fe20000400000 */
[----:B------:R-:W1:Y:S01]  /*58d0*/  MUFU.EX2 R5, R27 ;  /* 0x0000001b00057308 */ /* 0x000e620000000800 */
[----:B------:R-:W-:-:S03]  /*58e0*/  FSETP.GEU.AND P4, PT, R71, -126, PT ;  /* 0xc2fc00004700780b */ /* 0x000fc60003f8e000 */
[----:B------:R-:W-:-:S04]  /*58f0*/  @!P1 FMUL R67, R67, 0.5 ;  /* 0x3f00000043439820 */ /* 0x000fc80000400000 */
[----:B------:R-:W2:Y:S06]  /*5900*/  MUFU.EX2 R74, R74 ;  /* 0x0000004a004a7308 */ /* 0x000eac0000000800 */
[----:B------:R-:W-:Y:S02]  /*5910*/  @!P4 FMUL R71, R71, 0.5 ;  /* 0x3f0000004747c820 */ /* 0x000fe40000400000 */
[----:B------:R-:W3:Y:S01]  /*5920*/  MUFU.EX2 R34, R34 ;  /* 0x0000002200227308 */ /* 0x000ee20000000800 */
[----:B-1----:R-:W-:Y:S01]  /*5930*/  @!P6 FMUL R5, R5, R5 ;  /* 0x000000050505e220 */ /* 0x002fe20000400000 */
[----:B------:R-:W-:-:S06]  /*5940*/  FSETP.GEU.AND P6, PT, R39, -126, PT ;  /* 0xc2fc00002700780b */ /* 0x000fcc0003fce000 */
[----:B------:R-:W1:Y:S01]  /*5950*/  MUFU.EX2 R66, R66 ;  /* 0x0000004200427308 */ /* 0x000e620000000800 */
[----:B--2---:R-:W-:Y:S01]  /*5960*/  @!P2 FMUL R74, R74, R74 ;  /* 0x0000004a4a4aa220 */ /* 0x004fe20000400000 */
[----:B------:R-:W-:-:S05]  /*5970*/  FSETP.GEU.AND P2, PT, R86, -126, PT ;  /* 0xc2fc00005600780b */ /* 0x000fca0003f4e000 */
[----:B------:R-:W-:Y:S01]  /*5980*/  @!P6 FMUL R39, R39, 0.5 ;  /* 0x3f0000002727e820 */ /* 0x000fe20000400000 */
[----:B------:R-:W2:Y:S01]  /*5990*/  MUFU.EX2 R67, R67 ;  /* 0x0000004300437308 */ /* 0x000ea20000000800 */
[----:B---3--:R-:W-:Y:S01]  /*59a0*/  @!P3 FMUL R34, R34, R34 ;  /* 0x000000222222b220 */ /* 0x008fe20000400000 */
[----:B------:R-:W-:-:S05]  /*59b0*/  FSETP.GEU.AND P3, PT, R46, -126, PT ;  /* 0xc2fc00002e00780b */ /* 0x000fca0003f6e000 */
[----:B------:R-:W-:Y:S01]  /*59c0*/  @!P2 FMUL R86, R86, 0.5 ;  /* 0x3f0000005656a820 */ /* 0x000fe20000400000 */
[----:B------:R-:W3:Y:S01]  /*59d0*/  MUFU.EX2 R39, R39 ;  /* 0x0000002700277308 */ /* 0x000ee20000000800 */
[----:B-1----:R-:W-:Y:S01]  /*59e0*/  @!P5 FMUL R66, R66, R66 ;  /* 0x000000424242d220 */ /* 0x002fe20000400000 */
[----:B------:R-:W-:-:S05]  /*59f0*/  FSETP.GEU.AND P5, PT, R78, -126, PT ;  /* 0xc2fc00004e00780b */ /* 0x000fca0003fae000 */
[----:B------:R-:W-:Y:S01]  /*5a00*/  @!P3 FMUL R46, R46, 0.5 ;  /* 0x3f0000002e2eb820 */ /* 0x000fe20000400000 */
        /* <DEDUP_REMOVED lines=20> */
[----:B------:R3:W4:Y:S01]  /*5b50*/  MUFU.EX2 R9, R83 ;  /* 0x0000005300097308 */ /* 0x0007220000000800 */
[----:B-1----:R-:W-:Y:S01]  /*5b60*/  @!P5 FMUL R78, R78, R78 ;  /* 0x0000004e4e4ed220 */ /* 0x002fe20000400000 */
[----:B------:R-:W-:-:S05]  /*5b70*/  FSETP.GEU.AND P5, PT, R90, -126, PT ;  /* 0xc2fc00005a00780b */ /* 0x000fca0003fae000 */
[----:B------:R-:W-:Y:S01]  /*5b80*/  @!P3 FMUL R58, R58, 0.5 ;  /* 0x3f0000003a3ab820 */ /* 0x000fe20000400000 */
[----:B------:R-:W1:Y:S01]  /*5b90*/  MUFU.EX2 R51, R51 ;  /* 0x0000003300337308 */ /* 0x000e620000000800 */
[----:B--2---:R-:W-:Y:S01]  /*5ba0*/  @!P1 FMUL R8, R8, R8 ;  /* 0x0000000808089220 */ /* 0x004fe20000400000 */
[----:B------:R-:W-:Y:S02]  /*5bb0*/  FSETP.GEU.AND P1, PT, R91, -126, PT ;  /* 0xc2fc00005b00780b */ /* 0x000fe40003f2e000 */
[----:B---3--:R-:W-:-:S03]  /*5bc0*/  F2FP.F16.F32.PACK_AB R83, R39, R38 ;  /* 0x000000262753723e */ /* 0x008fc600000000ff */
[----:B------:R-:W-:Y:S01]  /*5bd0*/  @!P5 FMUL R90, R90, 0.5 ;  /* 0x3f0000005a5ad820 */ /* 0x000fe20000400000 */
[----:B------:R-:W2:Y:S01]  /*5be0*/  MUFU.EX2 R98, R98 ;  /* 0x0000006200627308 */ /* 0x000ea20000000800 */
[----:B----4-:R-:W-:Y:S01]  /*5bf0*/  @!P4 FMUL R9, R9, R9 ;  /* 0x000000090909c220 */ /* 0x010fe20000400000 */
        /* <DEDUP_REMOVED lines=44> */
[----:B------:R-:W-:-:S03]  /*5ec0*/  FSETP.GEU.AND P1, PT, R115, -126, PT ;  /* 0xc2fc00007300780b */ /* 0x000fc60003f2e000 */
[----:B------:R-:W-:Y:S02]  /*5ed0*/  FADD R164, R39, R103 ;  /* 0x0000006727a47221 */ /* 0x000fe40000000000 */
        /* <DEDUP_REMOVED lines=13> */
[----:B------:R2:W4:Y:S01]  /*5fb0*/  MUFU.EX2 R10, R87 ;  /* 0x00000057000a7308 */ /* 0x0005220000000800 */
[----:B---3--:R-:W-:Y:S01]  /*5fc0*/  @!P3 FMUL R82, R82, R82 ;  /* 0x000000525252b220 */ /* 0x008fe20000400000 */
[----:B------:R-:W-:-:S05]  /*5fd0*/  FSETP.GEU.AND P3, PT, R94, -126, PT ;  /* 0xc2fc00005e00780b */ /* 0x000fca0003f6e000 */
[----:B------:R-:W-:Y:S01]  /*5fe0*/  @!P2 FMUL R134, R134, 0.5 ;  /* 0x3f0000008686a820 */ /* 0x000fe20000400000 */
[----:B------:R-:W3:Y:S01]  /*5ff0*/  MUFU.EX2 R115, R115 ;  /* 0x0000007300737308 */ /* 0x000ee20000000800 */
[----:B-1----:R-:W-:Y:S01]  /*6000*/  @!P5 FMUL R114, R114, R114 ;  /* 0x000000727272d220 */ /* 0x002fe20000400000 */
[----:B------:R-:W-:Y:S02]  /*6010*/  FSETP.GEU.AND P5, PT, R126, -126, PT ;  /* 0xc2fc00007e00780b */ /* 0x000fe40003fae000 */
[----:B--2---:R-:W-:-:S03]  /*6020*/  F2FP.F16.F32.PACK_AB R87, R31, R30 ;  /* 0x0000001e1f57723e */ /* 0x004fc600000000ff */
[----:B------:R-:W-:Y:S01]  /*6030*/  @!P3 FMUL R94, R94, 0.5 ;  /* 0x3f0000005e5eb820 */ /* 0x000fe20000400000 */
[----:B------:R-:W1:Y:S01]  /*6040*/  MUFU.EX2 R119, R119 ;  /* 0x0000007700777308 */ /* 0x000e620000000800 */
[----:B----4-:R-:W-:Y:S01]  /*6050*/  @!P6 FMUL R10, R10, R10 ;  /* 0x0000000a0a0ae220 */ /* 0x010fe20000400000 */
        /* <DEDUP_REMOVED lines=28> */
[----:B------:R-:W-:-:S04]  /*6220*/  FSETP.GEU.AND P1, PT, R139, -126, PT ;  /* 0xc2fc00008b00780b */ /* 0x000fc80003f2e000 */
[----:B------:R-:W-:Y:S01]  /*6230*/  F2FP.F16.F32.PACK_AB R39, R127, R126 ;  /* 0x0000007e7f27723e */ /* 0x000fe200000000ff */
[----:B------:R-:W-:Y:S01]  /*6240*/  @!P6 FMUL R111, R111, 0.5 ;  /* 0x3f0000006f6fe820 */ /* 0x000fe20000400000 */
[----:B------:R-:W3:Y:S01]  /*6250*/  MUFU.EX2 R106, R106 ;  /* 0x0000006a006a7308 */ /* 0x000ee20000000800 */
[----:B-1----:R-:W-:Y:S01]  /*6260*/  @!P4 FMUL R131, R131, R131 ;  /* 0x000000838383c220 */ /* 0x002fe20000400000 */
[----:B------:R-:W-:-:S03]  /*6270*/  FSETP.GEU.AND P4, PT, R143, -126, PT ;  /* 0xc2fc00008f00780b */ /* 0x000fc60003f8e000 */
[----:B------:R-:W-:Y:S02]  /*6280*/  FADD R160, R67, R131 ;  /* 0x0000008343a07221 */ /* 0x000fe40000000000 */
        /* <DEDUP_REMOVED lines=38> */
[----:B------:R1:W4:Y:S01]  /*64f0*/  MUFU.EX2 R11, R25 ;  /* 0x00000019000b7308 */ /* 0x0003220000000800 */
[----:B--2---:R-:W-:Y:S01]  /*6500*/  @!P6 FMUL R123, R123, R123 ;  /* 0x0000007b7b7be220 */ /* 0x004fe20000400000 */
[----:B------:R-:W-:-:S05]  /*6510*/  FSETP.GEU.AND P6, PT, R135, -126, PT ;  /* 0xc2fc00008700780b */ /* 0x000fca0003fce000 */
[----:B------:R-:W-:Y:S01]  /*6520*/  @!P5 FMUL R32, R32, 0.5 ;  /* 0x3f0000002020d820 */ /* 0x000fe20000400000 */
[----:B------:R-:W2:Y:S01]  /*6530*/  MUFU.EX2 R40, R40 ;  /* 0x0000002800287308 */ /* 0x000ea20000000800 */
[----:B---3--:R-:W-:Y:S01]  /*6540*/  @!P1 FMUL R27, R27, R27 ;  /* 0x0000001b1b1b9220 */ /* 0x008fe20000400000 */
[----:B------:R-:W-:Y:S01]  /*6550*/  FSETP.GEU.AND P1, PT, R33, -126, PT ;  /* 0xc2fc00002100780b */ /* 0x000fe20003f2e000 */
[----:B-1----:R-:W-:Y:S02]  /*6560*/  FADD R25, R26, R90 ;  /* 0x0000005a1a197221 */ /* 0x002fe40000000000 */
[----:B------:R-:W-:Y:S02]  /*6570*/  FADD R166, R10, R27 ;  /* 0x0000001b0aa67221 */ /* 0x000fe40000000000 */
[----:B------:R-:W-:Y:S01]  /*6580*/  @!P6 FMUL R135, R135, 0.5 ;  /* 0x3f0000008787e820 */ /* 0x000fe20000400000 */
[----:B------:R-:W1:Y:S01]  /*6590*/  MUFU.EX2 R130, R130 ;  /* 0x0000008200827308 */ /* 0x000e620000000800 */
[----:B----4-:R-:W-:Y:S01]  /*65a0*/  @!P4 FMUL R11, R11, R11 ;  /* 0x0000000b0b0bc220 */ /* 0x010fe20000400000 */
[----:B------:R-:W-:-:S05]  /*65b0*/  FSETP.GEU.AND P4, PT, R37, -126, PT ;  /* 0xc2fc00002500780b */ /* 0x000fca0003f8e000 */
[----:B------:R-:W-:Y:S01]  /*65c0*/  @!P1 FMUL R33, R33, 0.5 ;  /* 0x3f00000021219820 */ /* 0x000fe20000400000 */
[----:B------:R-:W3:Y:S01]  /*65d0*/  MUFU.EX2 R32, R32 ;  /* 0x0000002000207308 */ /* 0x000ee20000000800 */
[----:B--2---:R-:W-:Y:S01]  /*65e0*/  @!P2 FMUL R40, R40, R40 ;  /* 0x000000282828a220 */ /* 0x004fe20000400000 */
[----:B------:R-:W-:-:S05]  /*65f0*/  FSETP.GEU.AND P2, PT, R52, -126, PT ;  /* 0xc2fc00003400780b */ /* 0x000fca0003f4e000 */
[----:B------:R-:W-:Y:S01]  /*6600*/  @!P4 FMUL R37, R37, 0.5 ;  /* 0x3f0000002525c820 */ /* 0x000fe20000400000 */
[----:B------:R2:W4:Y:S01]  /*6610*/  MUFU.EX2 R13, R33 ;  /* 0x00000021000d7308 */ /* 0x0005220000000800 */
[----:B-1----:R-:W-:Y:S01]  /*6620*/  @!P3 FMUL R130, R130, R130 ;  /* 0x000000828282b220 */ /* 0x002fe20000400000 */
[----:B------:R-:W-:-:S05]  /*6630*/  FSETP.GEU.AND P3, PT, R142, -126, PT ;  /* 0xc2fc00008e00780b */ /* 0x000fca0003f6e000 */
[----:B------:R-:W-:Y:S01]  /*6640*/  @!P2 FMUL R52, R52, 0.5 ;  /* 0x3f0000003434a820 */ /* 0x000fe20000400000 */
[----:B------:R1:W5:Y:S01]  /*6650*/  MUFU.EX2 R14, R37 ;  /* 0x00000025000e7308 */ /* 0x0003620000000800 */
[----:B---3--:R-:W-:Y:S01]  /*6660*/  @!P5 FMUL R32, R32, R32 ;  /* 0x000000202020d220 */ /* 0x008fe20000400000 */
[----:B------:R-:W-:Y:S01]  /*6670*/  FSETP.GEU.AND P5, PT, R44, -126, PT ;  /* 0xc2fc00002c00780b */ /* 0x000fe20003fae000 */
[----:B--2---:R-:W-:-:S04]  /*6680*/  FADD R33, R74, R138 ;  /* 0x0000008a4a217221 */ /* 0x004fc80000000000 */
[----:B------:R-:W-:Y:S01]  /*6690*/  @!P3 FMUL R142, R142, 0.5 ;  /* 0x3f0000008e8eb820 */ /* 0x000fe20000400000 */
[----:B------:R-:W2:Y:S01]  /*66a0*/  MUFU.EX2 R135, R135 ;  /* 0x0000008700877308 */ /* 0x000ea20000000800 */
[----:B----4-:R-:W-:Y:S01]  /*66b0*/  @!P1 FMUL R13, R13, R13 ;  /* 0x0000000d0d0d9220 */ /* 0x010fe20000400000 */
[----:B------:R-:W-:Y:S01]  /*66c0*/  FSETP.GEU.AND P1, PT, R45, -126, PT ;  /* 0xc2fc00002d00780b */ /* 0x000fe20003f2e000 */
[----:B-1----:R-:W-:-:S04]  /*66d0*/  FADD R37, R62, R126 ;  /* 0x0000007e3e257221 */ /* 0x002fc80000000000 */
[----:B------:R-:W-:Y:S01]  /*66e0*/  @!P5 FMUL R44, R44, 0.5 ;  /* 0x3f0000002c2cd820 */ /* 0x000fe20000400000 */
[----:B------:R-:W1:Y:S01]  /*66f0*/  MUFU.EX2 R52, R52 ;  /* 0x0000003400347308 */ /* 0x000e620000000800 */
[----:B-----5:R-:W-:Y:S01]  /*6700*/  @!P4 FMUL R14, R14, R14 ;  /* 0x0000000e0e0ec220 */ /* 0x020fe20000400000 */
[----:B------:R-:W-:-:S05]  /*6710*/  FSETP.GEU.AND P4, PT, R49, -126, PT ;  /* 0xc2fc00003100780b */ /* 0x000fca0003f8e000 */
[----:B------:R-:W-:Y:S01]  /*6720*/  @!P1 FMUL R45, R45, 0.5 ;  /* 0x3f0000002d2d9820 */ /* 0x000fe20000400000 */
[----:B------:R-:W3:Y:S01]  /*6730*/  MUFU.EX2 R142, R142 ;  /* 0x0000008e008e7308 */ /* 0x000ee20000000800 */
[----:B--2---:R-:W-:Y:S01]  /*6740*/  @!P6 FMUL R135, R135, R135 ;  /* 0x000000878787e220 */ /* 0x004fe20000400000 */
[----:B------:R-:W-:-:S05]  /*6750*/  FSETP.GEU.AND P6, PT, R147, -126, PT ;  /* 0xc2fc00009300780b */ /* 0x000fca0003fce000 */
[----:B------:R-:W-:Y:S01]  /*6760*/  @!P4 FMUL R49, R49, 0.5 ;  /* 0x3f0000003131c820 */ /* 0x000fe20000400000 */
[----:B------:R-:W2:Y:S01]  /*6770*/  MUFU.EX2 R44, R44 ;  /* 0x0000002c002c7308 */ /* 0x000ea20000000800 */
[----:B-1----:R-:W-:Y:S01]  /*6780*/  @!P2 FMUL R52, R52, R52 ;  /* 0x000000343434a220 */ /* 0x002fe20000400000 */
[----:B------:R-:W-:-:S05]  /*6790*/  FSETP.GEU.AND P2, PT, R64, -126, PT ;  /* 0xc2fc00004000780b */ /* 0x000fca0003f4e000 */
[----:B------:R-:W-:Y:S01]  /*67a0*/  @!P6 FMUL R147, R147, 0.5 ;  /* 0x3f0000009393e820 */ /* 0x000fe20000400000 */
[----:B------:R1:W4:Y:S01]  /*67b0*/  MUFU.EX2 R16, R45 ;  /* 0x0000002d00107308 */ /* 0x0003220000000800 */
[----:B---3--:R-:W-:Y:S01]  /*67c0*/  @!P3 FMUL R142, R142, R142 ;  /* 0x0000008e8e8eb220 */ /* 0x008fe20000400000 */
[----:B------:R-:W-:-:S05]  /*67d0*/  FSETP.GEU.AND P3, PT, R4, -126, PT ;  /* 0xc2fc00000400780b */ /* 0x000fca0003f6e000 */
[----:B------:R-:W-:Y:S01]  /*67e0*/  @!P2 FMUL R64, R64, 0.5 ;  /* 0x3f0000004040a820 */ /* 0x000fe20000400000 */
[----:B------:R3:W5:Y:S01]  /*67f0*/  MUFU.EX2 R17, R49 ;  /* 0x0000003100117308 */ /* 0x0007620000000800 */
[----:B--2---:R-:W-:Y:S01]  /*6800*/  @!P5 FMUL R44, R44, R44 ;  /* 0x0000002c2c2cd220 */ /* 0x004fe20000400000 */
[----:B------:R-:W-:Y:S01]  /*6810*/  FSETP.GEU.AND P5, PT, R56, -126, PT ;  /* 0xc2fc00003800780b */ /* 0x000fe20003fae000 */
[----:B-1----:R-:W-:-:S04]  /*6820*/  FADD R45, R35, R99 ;  /* 0x00000063232d7221 */ /* 0x002fc80000000000 */
[----:B------:R-:W-:Y:S01]  /*6830*/  @!P3 FMUL R4, R4, 0.5 ;  /* 0x3f0000000404b820 */ /* 0x000fe20000400000 */
[----:B------:R-:W1:Y:S01]  /*6840*/  MUFU.EX2 R147, R147 ;  /* 0x0000009300937308 */ /* 0x000e620000000800 */
[----:B----4-:R-:W-:Y:S01]  /*6850*/  @!P1 FMUL R16, R16, R16 ;  /* 0x0000001010109220 */ /* 0x010fe20000400000 */
[----:B------:R-:W-:Y:S01]  /*6860*/  FSETP.GEU.AND P1, PT, R57, -126, PT ;  /* 0xc2fc00003900780b */ /* 0x000fe20003f2e000 */
[----:B---3--:R-:W-:Y:S01]  /*6870*/  FADD R49, R66, R130 ;  /* 0x0000008242317221 */ /* 0x008fe20000000000 */
[----:B------:R-:W-:Y:S01]  /*6880*/  FADD R45, R45, R160 ;  /* 0x000000a02d2d7221 */ /* 0x000fe20000000000 */
[----:B------:R-:W-:Y:S02]  /*6890*/  FADD R160, R51, R115 ;  /* 0x0000007333a07221 */ /* 0x000fe40000000000 */
[----:B------:R-:W-:Y:S01]  /*68a0*/  @!P5 FMUL R56, R56, 0.5 ;  /* 0x3f0000003838d820 */ /* 0x000fe20000400000 */
[----:B------:R-:W2:Y:S01]  /*68b0*/  MUFU.EX2 R64, R64 ;  /* 0x0000004000407308 */ /* 0x000ea20000000800 */
[----:B-----5:R-:W-:Y:S01]  /*68c0*/  @!P4 FMUL R17, R17, R17 ;  /* 0x000000111111c220 */ /* 0x020fe20000400000 */
        /* <DEDUP_REMOVED lines=14> */
[----:B------:R3:W5:Y:S01]  /*69b0*/  MUFU.EX2 R20, R61 ;  /* 0x0000003d00147308 */ /* 0x0007620000000800 */
[----:B-1----:R-:W-:Y:S01]  /*69c0*/  @!P5 FMUL R56, R56, R56 ;  /* 0x000000383838d220 */ /* 0x002fe20000400000 */
[----:B------:R-:W-:Y:S01]  /*69d0*/  FSETP.GEU.AND P5, PT, R68, -126, PT ;  /* 0xc2fc00004400780b */ /* 0x000fe20003fae000 */
[----:B--2---:R-:W-:-:S04]  /*69e0*/  FADD R57, R6, R135 ;  /* 0x0000008706397221 */ /* 0x004fc80000000000 */
[----:B------:R-:W-:Y:S01]  /*69f0*/  @!P3 FMUL R36, R36, 0.5 ;  /* 0x3f0000002424b820 */ /* 0x000fe20000400000 */
[----:B------:R1:W2:Y:S01]  /*6a00*/  MUFU.EX2 R12, R29 ;  /* 0x0000001d000c7308 */ /* 0x0002a20000000800 */
[----:B----4-:R-:W-:Y:S01]  /*6a10*/  @!P1 FMUL R19, R19, R19 ;  /* 0x0000001313139220 */ /* 0x010fe20000400000 */
[----:B------:R-:W-:Y:S01]  /*6a20*/  FSETP.GEU.AND P1, PT, R69, -126, PT ;  /* 0xc2fc00004500780b */ /* 0x000fe20003f2e000 */
[----:B---3--:R-:W-:Y:S01]  /*6a30*/  FADD R61, R86, R0 ;  /* 0x00000000563d7221 */ /* 0x008fe20000000000 */
[----:B------:R-:W-:-:S03]  /*6a40*/  FADD R164, R164, R57 ;  /* 0x00000039a4a47221 */ /* 0x000fc60000000000 */
[----:B------:R-:W-:Y:S01]  /*6a50*/  @!P5 FMUL R68, R68, 0.5 ;  /* 0x3f0000004444d820 */ /* 0x000fe20000400000 */
[----:B------:R3:W4:Y:S01]  /*6a60*/  MUFU.EX2 R151, R76 ;  /* 0x0000004c00977308 */ /* 0x0007220000000800 */
[----:B-----5:R-:W-:Y:S01]  /*6a70*/  @!P4 FMUL R20, R20, R20 ;  /* 0x000000141414c220 */ /* 0x020fe20000400000 */
[----:B------:R-:W-:Y:S01]  /*6a80*/  FSETP.GEU.AND P4, PT, R73, -126, PT ;  /* 0xc2fc00004900780b */ /* 0x000fe20003f8e000 */
[----:B-1----:R-:W-:-:S04]  /*6a90*/  FADD R29, R5, R91 ;  /* 0x0000005b051d7221 */ /* 0x002fc80000000000 */
[----:B------:R-:W-:Y:S01]  /*6aa0*/  @!P1 FMUL R69, R69, 0.5 ;  /* 0x3f00000045459820 */ /* 0x000fe20000400000 */
[----:B------:R1:W5:Y:S01]  /*6ab0*/  MUFU.EX2 R22, R68 ;  /* 0x0000004400167308 */ /* 0x0003620000000800 */
[----:B--2---:R-:W-:Y:S01]  /*6ac0*/  @!P6 FMUL R12, R12, R12 ;  /* 0x0000000c0c0ce220 */ /* 0x004fe20000400000 */
[----:B------:R-:W-:Y:S01]  /*6ad0*/  FSETP.GEU.AND P6, PT, R41, -126, PT ;  /* 0xc2fc00002900780b */ /* 0x000fe20003fce000 */
[----:B---3--:R-:W-:-:S04]  /*6ae0*/  FADD R76, R30, R94 ;  /* 0x0000005e1e4c7221 */ /* 0x008fc80000000000 */
[----:B------:R-:W-:Y:S01]  /*6af0*/  @!P4 FMUL R73, R73, 0.5 ;  /* 0x3f0000004949c820 */ /* 0x000fe20000400000 */
[----:B------:R-:W2:Y:S01]  /*6b00*/  MUFU.EX2 R23, R69 ;  /* 0x0000004500177308 */ /* 0x000ea20000000800 */
[----:B----4-:R-:W-:Y:S01]  /*6b10*/  @!P2 FMUL R151, R151, R151 ;  /* 0x000000979797a220 */ /* 0x010fe20000400000 */
[----:B------:R-:W-:Y:S01]  /*6b20*/  FSETP.GEU.AND P2, PT, R88, -126, PT ;  /* 0xc2fc00005800780b */ /* 0x000fe20003f4e000 */
[----:B-1----:R-:W-:Y:S01]  /*6b30*/  FADD R68, R58, R122 ;  /* 0x0000007a3a447221 */ /* 0x002fe20000000000 */
[----:B------:R-:W-:Y:S01]  /*6b40*/  FADD R76, R76, R37 ;  /* 0x000000254c4c7221 */ /* 0x000fe20000000000 */
[----:B------:R-:W-:Y:S02]  /*6b50*/  FADD R37, R47, R111 ;  /* 0x0000006f2f257221 */ /* 0x000fe40000000000 */
[----:B------:R-:W-:Y:S01]  /*6b60*/  @!P6 FMUL R41, R41, 0.5 ;  /* 0x3f0000002929e820 */ /* 0x000fe20000400000 */
[----:B------:R-:W1:Y:S01]  /*6b70*/  MUFU.EX2 R150, R73 ;  /* 0x0000004900967308 */ /* 0x000e620000000800 */
[----:B-----5:R-:W-:Y:S01]  /*6b80*/  @!P5 FMUL R22, R22, R22 ;  /* 0x000000161616d220 */ /* 0x020fe20000400000 */
[----:B------:R-:W-:Y:S01]  /*6b90*/  FSETP.GEU.AND P5, PT, R80, -126, PT ;  /* 0xc2fc00005000780b */ /* 0x000fe20003fae000 */
[----:B------:R-:W-:Y:S01]  /*6ba0*/  FADD R25, R25, R68 ;  /* 0x0000004419197221 */ /* 0x000fe20000000000 */
[----:B------:R-:W-:-:S03]  /*6bb0*/  FADD R68, R42, R106 ;  /* 0x0000006a2a447221 */ /* 0x000fc60000000000 */
[----:B------:R-:W-:Y:S01]  /*6bc0*/  @!P2 FMUL R88, R88, 0.5 ;  /* 0x3f0000005858a820 */ /* 0x000fe20000400000 */
[----:B------:R-:W3:Y:S01]  /*6bd0*/  MUFU.EX2 R36, R36 ;  /* 0x0000002400247308 */ /* 0x000ee20000000800 */
[----:B--2---:R-:W-:Y:S01]  /*6be0*/  @!P1 FMUL R23, R23, R23 ;  /* 0x0000001717179220 */ /* 0x004fe20000400000 */
[----:B------:R-:W-:Y:S01]  /*6bf0*/  FSETP.GEU.AND P1, PT, R81, -126, PT ;  /* 0xc2fc00005100780b */ /* 0x000fe20003f2e000 */
[----:B------:R-:W-:Y:S01]  /*6c00*/  FADD R68, R68, R33 ;  /* 0x0000002144447221 */ /* 0x000fe20000000000 */
[----:B------:R-:W-:-:S03]  /*6c10*/  FADD R33, R46, R110 ;  /* 0x0000006e2e217221 */ /* 0x000fc60000000000 */
[----:B------:R-:W-:Y:S01]  /*6c20*/  @!P5 FMUL R80, R80, 0.5 ;  /* 0x3f0000005050d820 */ /* 0x000fe20000400000 */
[----:B------:R2:W4:Y:S01]  /*6c30*/  MUFU.EX2 R15, R41 ;  /* 0x00000029000f7308 */ /* 0x0005220000000800 */
[----:B-1----:R-:W-:Y:S01]  /*6c40*/  @!P4 FMUL R150, R150, R150 ;  /* 0x000000969696c220 */ /* 0x002fe20000400000 */
[----:B------:R-:W-:Y:S01]  /*6c50*/  FSETP.GEU.AND P4, PT, R85, -126, PT ;  /* 0xc2fc00005500780b */ /* 0x000fe20003f8e000 */
[----:B------:R-:W-:Y:S01]  /*6c60*/  FADD R25, R25, R68 ;  /* 0x0000004419197221 */ /* 0x000fe20000000000 */
[----:B------:R-:W-:-:S03]  /*6c70*/  F2FP.F16.F32.PACK_AB R68, R19, R56 ;  /* 0x000000381344723e */ /* 0x000fc600000000ff */
        /* <DEDUP_REMOVED lines=11> */
[----:B------:R1:W3:Y:S01]  /*6d30*/  MUFU.EX2 R157, R85 ;  /* 0x00000055009d7308 */ /* 0x0002e20000000800 */
[----:B-----5:R-:W-:Y:S01]  /*6d40*/  @!P5 FMUL R153, R153, R153 ;  /* 0x000000999999d220 */ /* 0x020fe20000400000 */
[----:B------:R-:W-:Y:S01]  /*6d50*/  FSETP.GEU.AND P5, PT, R92, -126, PT ;  /* 0xc2fc00005c00780b */ /* 0x000fe20003fae000 */
[----:B------:R-:W-:Y:S01]  /*6d60*/  FADD R33, R33, R80 ;  /* 0x0000005021217221 */ /* 0x000fe20000000000 */
[----:B------:R-:W-:Y:S01]  /*6d70*/  FADD R80, R31, R95 ;  /* 0x0000005f1f507221 */ /* 0x000fe20000000000 */
[----:B------:R-:W-:Y:S02]  /*6d80*/  F2FP.F16.F32.PACK_AB R31, R143, R142 ;  /* 0x0000008e8f1f723e */ /* 0x000fe400000000ff */
[----:B------:R-:W-:Y:S01]  /*6d90*/  @!P6 FMUL R53, R53, 0.5 ;  /* 0x3f0000003535e820 */ /* 0x000fe20000400000 */
[----:B------:R-:W4:Y:S01]  /*6da0*/  MUFU.EX2 R88, R88 ;  /* 0x0000005800587308 */ /* 0x000f220000000800 */
[----:B--2---:R-:W-:Y:S01]  /*6db0*/  @!P1 FMUL R154, R154, R154 ;  /* 0x0000009a9a9a9220 */ /* 0x004fe20000400000 */
[----:B------:R-:W-:Y:S01]  /*6dc0*/  FSETP.GEU.AND P1, PT, R93, -126, PT ;  /* 0xc2fc00005d00780b */ /* 0x000fe20003f2e000 */
[----:B------:R-:W-:Y:S01]  /*6dd0*/  FADD R33, R76, R33 ;  /* 0x000000214c217221 */ /* 0x000fe20000000000 */
[----:B-1----:R-:W-:-:S02]  /*6de0*/  F2FP.F16.F32.PACK_AB R85, R5, R26 ;  /* 0x0000001a0555723e */ /* 0x002fc400000000ff */
[----:B------:R-:W-:Y:S01]  /*6df0*/  F2FP.F16.F32.PACK_AB R76, R15, R40 ;  /* 0x000000280f4c723e */ /* 0x000fe200000000ff */
[----:B------:R-:W-:Y:S01]  /*6e00*/  @!P5 FMUL R92, R92, 0.5 ;  /* 0x3f0000005c5cd820 */ /* 0x000fe20000400000 */
[----:B------:R-:W1:Y:S01]  /*6e10*/  MUFU.EX2 R48, R48 ;  /* 0x0000003000307308 */ /* 0x000e620000000800 */
[----:B---3--:R-:W-:Y:S01]  /*6e20*/  @!P4 FMUL R157, R157, R157 ;  /* 0x0000009d9d9dc220 */ /* 0x008fe20000400000 */
[----:B------:R-:W-:-:S05]  /*6e30*/  FSETP.GEU.AND P4, PT, R97, -126, PT ;  /* 0xc2fc00006100780b */ /* 0x000fca0003f8e000 */
[----:B------:R-:W-:Y:S01]  /*6e40*/  @!P1 FMUL R93, R93, 0.5 ;  /* 0x3f0000005d5d9820 */ /* 0x000fe20000400000 */
[----:B------:R2:W3:Y:S01]  /*6e50*/  MUFU.EX2 R18, R53 ;  /* 0x0000003500127308 */ /* 0x0004e20000000800 */
[----:B----4-:R-:W-:Y:S01]  /*6e60*/  @!P2 FMUL R88, R88, R88 ;  /* 0x000000585858a220 */ /* 0x010fe20000400000 */
[----:B------:R-:W-:-:S03]  /*6e70*/  FSETP.GEU.AND P2, PT, R100, -126, PT ;  /* 0xc2fc00006400780b */ /* 0x000fc60003f4e000 */
[----:B------:R-:W-:Y:S02]  /*6e80*/  FADD R57, R4, R88 ;  /* 0x0000005804397221 */ /* 0x000fe40000000000 */
[----:B------:R-:W-:Y:S01]  /*6e90*/  @!P4 FMUL R97, R97, 0.5 ;  /* 0x3f0000006161c820 */ /* 0x000fe20000400000 */
[----:B------:R-:W4:Y:S01]  /*6ea0*/  MUFU.EX2 R92, R92 ;  /* 0x0000005c005c7308 */ /* 0x000f220000000800 */
[----:B-1----:R-:W-:Y:S01]  /*6eb0*/  @!P3 FMUL R48, R48, R48 ;  /* 0x000000303030b220 */ /* 0x002fe20000400000 */
[----:B------:R-:W-:Y:S01]  /*6ec0*/  FSETP.GEU.AND P3, PT, R60, -126, PT ;  /* 0xc2fc00003c00780b */ /* 0x000fe20003f6e000 */
[----:B--2---:R-:W-:-:S04]  /*6ed0*/  FADD R53, R9, R147 ;  /* 0x0000009309357221 */ /* 0x004fc80000000000 */
[----:B------:R-:W-:Y:S01]  /*6ee0*/  @!P2 FMUL R100, R100, 0.5 ;  /* 0x3f0000006464a820 */ /* 0x000fe20000400000 */
[----:B------:R-:W1:Y:S01]  /*6ef0*/  MUFU.EX2 R93, R93 ;  /* 0x0000005d005d7308 */ /* 0x000e620000000800 */
[----:B---3--:R-:W-:Y:S01]  /*6f00*/  @!P6 FMUL R18, R18, R18 ;  /* 0x000000121212e220 */ /* 0x008fe20000400000 */
[----:B------:R-:W-:Y:S01]  /*6f10*/  FSETP.GEU.AND P6, PT, R65, -126, PT ;  /* 0xc2fc00004100780b */ /* 0x000fe20003fce000 */
[----:B------:R-:W-:Y:S01]  /*6f20*/  FADD R160, R160, R53 ;  /* 0x00000035a0a07221 */ /* 0x000fe20000000000 */
[----:B------:R-:W-:-:S03]  /*6f30*/  FADD R53, R55, R119 ;  /* 0x0000007737357221 */ /* 0x000fc60000000000 */
[----:B------:R-:W-:Y:S01]  /*6f40*/  @!P3 FMUL R60, R60, 0.5 ;  /* 0x3f0000003c3cb820 */ /* 0x000fe20000400000 */
[----:B------:R-:W2:Y:S01]  /*6f50*/  MUFU.EX2 R97, R97 ;  /* 0x0000006100617308 */ /* 0x000ea20000000800 */
[----:B----4-:R-:W-:Y:S01]  /*6f60*/  @!P5 FMUL R92, R92, R92 ;  /* 0x0000005c5c5cd220 */ /* 0x010fe20000400000 */
[----:B------:R-:W-:Y:S01]  /*6f70*/  FSETP.GEU.AND P5, PT, R104, -126, PT ;  /* 0xc2fc00006800780b */ /* 0x000fe20003fae000 */
[----:B------:R-:W-:Y:S01]  /*6f80*/  FADD R53, R53, R166 ;  /* 0x000000a635357221 */ /* 0x000fe20000000000 */
[----:B------:R-:W-:Y:S01]  /*6f90*/  FADD R160, R45, R160 ;  /* 0x000000a02da07221 */ /* 0x000fe20000000000 */
[----:B------:R-:W-:Y:S02]  /*6fa0*/  F2FP.F16.F32.PACK_AB R45, R107, R106 ;  /* 0x0000006a6b2d723e */ /* 0x000fe400000000ff */
[----:B------:R-:W-:Y:S01]  /*6fb0*/  @!P6 FMUL R65, R65, 0.5 ;  /* 0x3f0000004141e820 */ /* 0x000fe20000400000 */
[----:B------:R-:W3:Y:S01]  /*6fc0*/  MUFU.EX2 R100, R100 ;  /* 0x0000006400647308 */ /* 0x000ee20000000800 */
[----:B-1----:R-:W-:Y:S01]  /*6fd0*/  @!P1 FMUL R93, R93, R93 ;  /* 0x0000005d5d5d9220 */ /* 0x002fe20000400000 */
[----:B------:R-:W-:Y:S01]  /*6fe0*/  FSETP.GEU.AND P1, PT, R105, -126, PT ;  /* 0xc2fc00006900780b */ /* 0x000fe20003f2e000 */
[----:B------:R-:W-:Y:S01]  /*6ff0*/  FADD R164, R164, R53 ;  /* 0x00000035a4a47221 */ /* 0x000fe20000000000 */
[----:B------:R-:W-:-:S03]  /*7000*/  F2FP.F16.F32.PACK_AB R53, R91, R90 ;  /* 0x0000005a5b35723e */ /* 0x000fc600000000ff */
        /* <DEDUP_REMOVED lines=8> */
[----:B-1----:R-:W-:-:S04]  /*7090*/  FADD R65, R28, R92 ;  /* 0x0000005c1c417221 */ /* 0x002fc80000000000 */
        /* <DEDUP_REMOVED lines=11> */
[----:B------:R-:W-:-:S03]  /*7150*/  FSETP.GEU.AND P5, PT, R120, -126, PT ;  /* 0xc2fc00007800780b */ /* 0x000fc60003fae000 */
[----:B------:R-:W-:Y:S02]  /*7160*/  FADD R166, R40, R104 ;  /* 0x0000006828a67221 */ /* 0x000fe40000000000 */
[----:B------:R-:W-:Y:S01]  /*7170*/  @!P3 FMUL R72, R72, 0.5 ;  /* 0x3f0000004848b820 */ /* 0x000fe20000400000 */
[----:B------:R-:W1:Y:S01]  /*7180*/  MUFU.EX2 R152, R77 ;  /* 0x0000004d00987308 */ /* 0x000e620000000800 */
[----:B---3--:R-:W-:Y:S01]  /*7190*/  @!P1 FMUL R105, R105, R105 ;  /* 0x0000006969699220 */ /* 0x008fe20000400000 */
[----:B------:R-:W-:-:S05]  /*71a0*/  FSETP.GEU.AND P1, PT, R121, -126, PT ;  /* 0xc2fc00007900780b */ /* 0x000fca0003f2e000 */
[----:B------:R-:W-:Y:S01]  /*71b0*/  @!P5 FMUL R120, R120, 0.5 ;  /* 0x3f0000007878d820 */ /* 0x000fe20000400000 */
[----:B------:R-:W3:Y:S01]  /*71c0*/  MUFU.EX2 R112, R112 ;  /* 0x0000007000707308 */ /* 0x000ee20000000800 */
[----:B--2---:R-:W-:Y:S01]  /*71d0*/  @!P4 FMUL R109, R109, R109 ;  /* 0x0000006d6d6dc220 */ /* 0x004fe20000400000 */
[----:B------:R-:W-:-:S03]  /*71e0*/  FSETP.GEU.AND P4, PT, R2, -126, PT ;  /* 0xc2fc00000200780b */ /* 0x000fc60003f8e000 */
[----:B------:R-:W-:Y:S02]  /*71f0*/  FADD R71, R16, R109 ;  /* 0x0000006d10477221 */ /* 0x000fe40000000000 */
[----:B------:R-:W-:Y:S01]  /*7200*/  @!P1 FMUL R121, R121, 0.5 ;  /* 0x3f00000079799820 */ /* 0x000fe20000400000 */
[----:B------:R2:W4:Y:S01]  /*7210*/  MUFU.EX2 R24, R72 ;  /* 0x0000004800187308 */ /* 0x0005220000000800 */
[----:B-1----:R-:W-:Y:S01]  /*7220*/  @!P6 FMUL R152, R152, R152 ;  /* 0x000000989898e220 */ /* 0x002fe20000400000 */
[----:B------:R-:W-:-:S05]  /*7230*/  FSETP.GEU.AND P6, PT, R89, -126, PT ;  /* 0xc2fc00005900780b */ /* 0x000fca0003fce000 */
[----:B------:R-:W-:Y:S01]  /*7240*/  @!P4 FMUL R2, R2, 0.5 ;  /* 0x3f0000000202c820 */ /* 0x000fe20000400000 */
[----:B------:R-:W1:Y:S01]  /*7250*/  MUFU.EX2 R120, R120 ;  /* 0x0000007800787308 */ /* 0x000e620000000800 */
[----:B---3--:R-:W-:Y:S01]  /*7260*/  @!P2 FMUL R112, R112, R112 ;  /* 0x000000707070a220 */ /* 0x008fe20000400000 */
[----:B------:R-:W-:Y:S01]  /*7270*/  FSETP.GEU.AND P2, PT, R125, -126, PT ;  /* 0xc2fc00007d00780b */ /* 0x000fe20003f4e000 */
[----:B--2---:R-:W-:Y:S02]  /*7280*/  FADD R72, R59, R123 ;  /* 0x0000007b3b487221 */ /* 0x004fe40000000000 */
[----:B------:R-:W-:Y:S02]  /*7290*/  FADD R75, R48, R112 ;  /* 0x00000070304b7221 */ /* 0x000fe40000000000 */
[----:B------:R-:W-:Y:S01]  /*72a0*/  @!P6 FMUL R89, R89, 0.5 ;  /* 0x3f0000005959e820 */ /* 0x000fe20000400000 */
[----:B------:R-:W2:Y:S01]  /*72b0*/  MUFU.EX2 R121, R121 ;  /* 0x0000007900797308 */ /* 0x000ea20000000800 */
[----:B----4-:R-:W-:Y:S01]  /*72c0*/  @!P3 FMUL R24, R24, R24 ;  /* 0x000000181818b220 */ /* 0x010fe20000400000 */
[----:B------:R-:W-:Y:S01]  /*72d0*/  FSETP.GEU.AND P3, PT, R84, -126, PT ;  /* 0xc2fc00005400780b */ /* 0x000fe20003f6e000 */
[----:B------:R-:W-:Y:S01]  /*72e0*/  FADD R29, R29, R72 ;  /* 0x000000481d1d7221 */ /* 0x000fe20000000000 */
[----:B------:R-:W-:-:S03]  /*72f0*/  FADD R72, R43, R107 ;  /* 0x0000006b2b487221 */ /* 0x000fc60000000000 */
[----:B------:R-:W-:Y:S01]  /*7300*/  @!P2 FMUL R125, R125, 0.5 ;  /* 0x3f0000007d7da820 */ /* 0x000fe20000400000 */
[----:B------:R-:W3:Y:S01]  /*7310*/  MUFU.EX2 R89, R89 ;  /* 0x0000005900597308 */ /* 0x000ee20000000800 */
[----:B-1----:R-:W-:Y:S01]  /*7320*/  @!P5 FMUL R120, R120, R120 ;  /* 0x000000787878d220 */ /* 0x002fe20000400000 */
[----:B------:R-:W-:Y:S01]  /*7330*/  FSETP.GEU.AND P5, PT, R128, -126, PT ;  /* 0xc2fc00008000780b */ /* 0x000fe20003fae000 */
[----:B------:R-:W-:Y:S01]  /*7340*/  FADD R72, R72, R41 ;  /* 0x0000002948487221 */ /* 0x000fe20000000000 */
[----:B------:R-:W-:Y:S01]  /*7350*/  FADD R41, R63, R127 ;  /* 0x0000007f3f297221 */ /* 0x000fe20000000000 */
[----:B------:R-:W-:Y:S01]  /*7360*/  FADD R168, R56, R120 ;  /* 0x0000007838a87221 */ /* 0x000fe20000000000 */
[----:B------:R-:W-:Y:S01]  /*7370*/  F2FP.F16.F32.PACK_AB R56, R154, R153 ;  /* 0x000000999a38723e */ /* 0x000fe200000000ff */
[----:B------:R-:W-:Y:S01]  /*7380*/  @!P3 FMUL R84, R84, 0.5 ;  /* 0x3f0000005454b820 */ /* 0x000fe20000400000 */
[----:B------:R-:W1:Y:S01]  /*7390*/  MUFU.EX2 R2, R2 ;  /* 0x0000000200027308 */ /* 0x000e620000000800 */
[----:B--2---:R-:W-:Y:S01]  /*73a0*/  @!P1 FMUL R121, R121, R121 ;  /* 0x0000007979799220 */ /* 0x004fe20000400000 */
[----:B------:R-:W-:Y:S01]  /*73b0*/  FSETP.GEU.AND P1, PT, R129, -126, PT ;  /* 0xc2fc00008100780b */ /* 0x000fe20003f2e000 */
[----:B------:R-:W-:Y:S01]  /*73c0*/  FADD R80, R80, R41 ;  /* 0x0000002950507221 */ /* 0x000fe20000000000 */
[----:B------:R-:W-:Y:S01]  /*73d0*/  FADD R41, R50, R114 ;  /* 0x0000007232297221 */ /* 0x000fe20000000000 */
[----:B------:R-:W-:Y:S01]  /*73e0*/  FADD R57, R57, R168 ;  /* 0x000000a839397221 */ /* 0x000fe20000000000 */
[----:B------:R-:W-:Y:S01]  /*73f0*/  FADD R170, R19, R121 ;  /* 0x0000007913aa7221 */ /* 0x000fe20000000000 */
[----:B------:R-:W-:Y:S01]  /*7400*/  @!P5 FMUL R128, R128, 0.5 ;  /* 0x3f0000008080d820 */ /* 0x000fe20000400000 */
[----:B------:R2:W4:Y:S01]  /*7410*/  MUFU.EX2 R155, R84 ;  /* 0x00000054009b7308 */ /* 0x0005220000000800 */
[----:B---3--:R-:W-:Y:S01]  /*7420*/  @!P6 FMUL R89, R89, R89 ;  /* 0x000000595959e220 */ /* 0x008fe20000400000 */
[----:B------:R-:W-:Y:S01]  /*7430*/  FSETP.GEU.AND P6, PT, R101, -126, PT ;  /* 0xc2fc00006500780b */ /* 0x000fe20003fce000 */
[----:B------:R-:W-:Y:S01]  /*7440*/  FADD R41, R41, R162 ;  /* 0x000000a229297221 */ /* 0x000fe20000000000 */
[----:B------:R-:W-:Y:S01]  /*7450*/  FADD R162, R70, R134 ;  /* 0x0000008646a27221 */ /* 0x000fe20000000000 */
[----:B------:R-:W-:Y:S01]  /*7460*/  FADD R168, R15, R105 ;  /* 0x000000690fa87221 */ /* 0x000fe20000000000 */
[----:B------:R-:W-:Y:S01]  /*7470*/  FADD R29, R29, R72 ;  /* 0x000000481d1d7221 */ /* 0x000fe20000000000 */
[----:B------:R-:W-:Y:S01]  /*7480*/  @!P1 FMUL R129, R129, 0.5 ;  /* 0x3f00000081819820 */ /* 0x000fe20000400000 */
[----:B------:R-:W3:Y:S01]  /*7490*/  MUFU.EX2 R125, R125 ;  /* 0x0000007d007d7308 */ /* 0x000ee20000000800 */
[----:B-1----:R-:W-:Y:S01]  /*74a0*/  @!P4 FMUL R2, R2, R2 ;  /* 0x000000020202c220 */ /* 0x002fe20000400000 */
[----:B------:R-:W-:Y:S01]  /*74b0*/  FSETP.GEU.AND P4, PT, R136, -126, PT ;  /* 0xc2fc00008800780b */ /* 0x000fe20003f8e000 */
[----:B--2---:R-:W-:Y:S01]  /*74c0*/  FADD R84, R8, R143 ;  /* 0x0000008f08547221 */ /* 0x004fe20000000000 */
[----:B------:R-:W-:Y:S01]  /*74d0*/  FADD R29, R29, R160 ;  /* 0x000000a01d1d7221 */ /* 0x000fe20000000000 */
[----:B------:R-:W-:Y:S01]  /*74e0*/  FADD R172, R60, R2 ;  /* 0x000000023cac7221 */ /* 0x000fe20000000000 */
[----:B------:R-:W-:Y:S01]  /*74f0*/  F2FP.F16.F32.PACK_AB R72, R17, R48 ;  /* 0x000000301148723e */ /* 0x000fe200000000ff */
[----:B------:R-:W-:Y:S01]  /*7500*/  @!P6 FMUL R101, R101, 0.5 ;  /* 0x3f0000006565e820 */ /* 0x000fe20000400000 */
[----:B------:R-:W1:Y:S01]  /*7510*/  MUFU.EX2 R128, R128 ;  /* 0x0000008000807308 */ /* 0x000e620000000800 */
[----:B----4-:R-:W-:Y:S01]  /*7520*/  @!P3 FMUL R155, R155, R155 ;  /* 0x0000009b9b9bb220 */ /* 0x010fe20000400000 */
[----:B------:R-:W-:Y:S01]  /*7530*/  FSETP.GEU.AND P3, PT, R96, -126, PT ;  /* 0xc2fc00006000780b */ /* 0x000fe20003f6e000 */
[----:B------:R-:W-:Y:S01]  /*7540*/  FADD R37, R37, R84 ;  /* 0x0000005425257221 */ /* 0x000fe20000000000 */
[----:B------:R-:W-:Y:S01]  /*7550*/  FADD R84, R34, R98 ;  /* 0x0000006222547221 */ /* 0x000fe20000000000 */
[----:B------:R-:W-:-:S02]  /*7560*/  FADD R65, R65, R172 ;  /* 0x000000ac41417221 */ /* 0x000fc40000000000 */
[----:B------:R-:W-:Y:S01]  /*7570*/  @!P4 FMUL R136, R136, 0.5 ;  /* 0x3f0000008888c820 */ /* 0x000fe20000400000 */
[----:B------:R-:W2:Y:S01]  /*7580*/  MUFU.EX2 R101, R101 ;  /* 0x0000006500657308 */ /* 0x000ea20000000800 */
        /* <DEDUP_REMOVED lines=10> */
[----:B------:R-:W-:Y:S01]  /*7630*/  FADD R49, R49, R162 ;  /* 0x000000a231317221 */ /* 0x000fe20000000000 */
[----:B------:R-:W-:Y:S01]  /*7640*/  FADD R162, R54, R118 ;  /* 0x0000007636a27221 */ /* 0x000fe20000000000 */
[----:B------:R-:W-:Y:S01]  /*7650*/  FADD R84, R84, R41 ;  /* 0x0000002954547221 */ /* 0x000fe20000000000 */
[----:B------:R-:W-:Y:S01]  /*7660*/  FADD R164, R37, R164 ;  /* 0x000000a425a47221 */ /* 0x000fe20000000000 */
[----:B------:R-:W-:Y:S01]  /*7670*/  @!P2 FMUL R137, R137, 0.5 ;  /* 0x3f0000008989a820 */ /* 0x000fe20000400000 */
[----:B------:R-:W1:Y:S01]  /*7680*/  MUFU.EX2 R96, R96 ;  /* 0x0000006000607308 */ /* 0x000e620000000800 */
[----:B--2---:R-:W-:Y:S01]  /*7690*/  @!P6 FMUL R101, R101, R101 ;  /* 0x000000656565e220 */ /* 0x004fe20000400000 */
[----:B------:R-:W-:Y:S01]  /*76a0*/  FSETP.GEU.AND P6, PT, R113, -126, PT ;  /* 0xc2fc00007100780b */ /* 0x000fe20003fce000 */
[----:B------:R-:W-:Y:S01]  /*76b0*/  FADD R162, R162, R61 ;  /* 0x0000003da2a27221 */ /* 0x000fe20000000000 */
[----:B------:R-:W-:Y:S01]  /*76c0*/  FADD R25, R25, R84 ;  /* 0x0000005419197221 */ /* 0x000fe20000000000 */
[----:B------:R-:W-:Y:S01]  /*76d0*/  FADD R164, R29, R164 ;  /* 0x000000a41da47221 */ /* 0x000fe20000000000 */
[----:B------:R-:W-:Y:S01]  /*76e0*/  F2FP.F16.F32.PACK_AB R80, R13, R32 ;  /* 0x000000200d50723e */ /* 0x000fe200000000ff */
[----:B------:R-:W-:Y:S01]  /*76f0*/  @!P5 FMUL R140, R140, 0.5 ;  /* 0x3f0000008c8cd820 */ /* 0x000fe20000400000 */
[----:B------:R-:W2:Y:S01]  /*7700*/  MUFU.EX2 R136, R136 ;  /* 0x0000008800887308 */ /* 0x000ea20000000800 */
[----:B---3--:R-:W-:Y:S01]  /*7710*/  @!P1 FMUL R129, R129, R129 ;  /* 0x0000008181819220 */ /* 0x008fe20000400000 */
[----:B------:R-:W-:Y:S01]  /*7720*/  FSETP.GEU.AND P1, PT, R141, -126, PT ;  /* 0xc2fc00008d00780b */ /* 0x000fe20003f2e000 */
[----:B------:R-:W-:Y:S01]  /*7730*/  FADD R162, R49, R162 ;  /* 0x000000a231a27221 */ /* 0x000fe20000000000 */
[----:B------:R-:W-:-:S02]  /*7740*/  F2FP.F16.F32.PACK_AB R49, R99, R98 ;  /* 0x000000626331723e */ /* 0x000fc400000000ff */
[----:B------:R-:W-:Y:S01]  /*7750*/  F2FP.F16.F32.PACK_AB R41, R115, R114 ;  /* 0x000000727329723e */ /* 0x000fe200000000ff */
[----:B------:R-:W-:Y:S01]  /*7760*/  @!P6 FMUL R113, R113, 0.5 ;  /* 0x3f0000007171e820 */ /* 0x000fe20000400000 */
[----:B------:R-:W3:Y:S01]  /*7770*/  MUFU.EX2 R137, R137 ;  /* 0x0000008900897308 */ /* 0x000ee20000000800 */
[----:B-1----:R-:W-:Y:S01]  /*7780*/  @!P3 FMUL R96, R96, R96 ;  /* 0x000000606060b220 */ /* 0x002fe20000400000 */
[----:B------:R-:W-:Y:S01]  /*7790*/  FSETP.GEU.AND P3, PT, R108, -126, PT ;  /* 0xc2fc00006c00780b */ /* 0x000fe20003f6e000 */
[----:B------:R-:W-:Y:S01]  /*77a0*/  FADD R162, R33, R162 ;  /* 0x000000a221a27221 */ /* 0x000fe20000000000 */
[----:B------:R-:W-:Y:S02]  /*77b0*/  F2FP.F16.F32.PACK_AB R37, R123, R122 ;  /* 0x0000007a7b25723e */ /* 0x000fe400000000ff */
[----:B------:R-:W-:Y:S01]  /*77c0*/  F2FP.F16.F32.PACK_AB R33, R131, R130 ;  /* 0x000000828321723e */ /* 0x000fe200000000ff */
[----:B------:R-:W-:Y:S01]  /*77d0*/  @!P1 FMUL R141, R141, 0.5 ;  /* 0x3f0000008d8d9820 */ /* 0x000fe20000400000 */
[----:B------:R-:W1:Y:S01]  /*77e0*/  MUFU.EX2 R113, R113 ;  /* 0x0000007100717308 */ /* 0x000e620000000800 */
[----:B--2---:R-:W-:Y:S01]  /*77f0*/  @!P4 FMUL R136, R136, R136 ;  /* 0x000000888888c220 */ /* 0x004fe20000400000 */
[----:B------:R-:W-:Y:S01]  /*7800*/  FSETP.GEU.AND P4, PT, R144, -126, PT ;  /* 0xc2fc00009000780b */ /* 0x000fe20003f8e000 */
[----:B------:R-:W-:Y:S01]  /*7810*/  FADD R25, R25, R162 ;  /* 0x000000a219197221 */ /* 0x000fe20000000000 */
[----:B------:R-:W-:Y:S01]  /*7820*/  F2FP.F16.F32.PACK_AB R29, R139, R138 ;  /* 0x0000008a8b1d723e */ /* 0x000fe200000000ff */
[----:B------:R-:W-:Y:S01]  /*7830*/  FADD R61, R24, R136 ;  /* 0x00000088183d7221 */ /* 0x000fe20000000000 */
[----:B------:R-:W-:Y:S01]  /*7840*/  F2FP.F16.F32.PACK_AB R84, R11, R4 ;  /* 0x000000040b54723e */ /* 0x000fe200000000ff */
        /* <DEDUP_REMOVED lines=25> */
[----:B------:R-:W2:Y:S01]  /*79e0*/  MUFU.EX2 R144, R144 ;  /* 0x0000009000907308 */ /* 0x000ea20000000800 */
[----:B---3--:R-:W-:Y:S01]  /*79f0*/  @!P3 FMUL R108, R108, R108 ;  /* 0x0000006c6c6cb220 */ /* 0x008fe20000400000 */
[----:B------:R-:W-:Y:S01]  /*7a00*/  FSETP.GEU.AND P3, PT, R116, -126, PT ;  /* 0xc2fc00007400780b */ /* 0x000fe20003f6e000 */
[----:B------:R-:W-:Y:S01]  /*7a10*/  FADD R61, R61, R168 ;  /* 0x000000a83d3d7221 */ /* 0x000fe20000000000 */
[----:B------:R-:W-:Y:S01]  /*7a20*/  F2FP.F16.F32.PACK_AB R25, R147, R146 ;  /* 0x000000929319723e */ /* 0x000fe200000000ff */
[----:B------:R-:W-:Y:S01]  /*7a30*/  FADD R170, R44, R108 ;  /* 0x0000006c2caa7221 */ /* 0x000fe20000000000 */
[----:B------:R-:W-:Y:S01]  /*7a40*/  F2FP.F16.F32.PACK_AB R64, R21, R64 ;  /* 0x000000401540723e */ /* 0x000fe200000000ff */
        /* <DEDUP_REMOVED lines=27> */
[----:B------:R-:W-:Y:S01]  /*7c00*/  FADD R184, R77, R178 ;  /* 0x000000b24db87221 */ /* 0x000fe20000000000 */
[----:B------:R-:W-:Y:S01]  /*7c10*/  FADD R71, R36, R100 ;  /* 0x0000006424477221 */ /* 0x000fe20000000000 */
[----:B------:R-:W-:Y:S01]  /*7c20*/  FADD R73, R14, R101 ;  /* 0x000000650e497221 */ /* 0x000fe20000000000 */
[----:B------:R-:W-:Y:S01]  /*7c30*/  FADD R77, R18, R117 ;  /* 0x00000075124d7221 */ /* 0x000fe20000000000 */
[----:B------:R-:W-:Y:S01]  /*7c40*/  FADD R65, R65, R170 ;  /* 0x000000aa41417221 */ /* 0x000fe20000000000 */
[----:B------:R-:W-:Y:S01]  /*7c50*/  @!P2 FMUL R149, R149, 0.5 ;  /* 0x3f0000009595a820 */ /* 0x000fe20000400000 */
[----:B------:R-:W1:Y:S01]  /*7c60*/  MUFU.EX2 R133, R133 ;  /* 0x0000008500857308 */ /* 0x000e620000000800 */
[----:B--2---:R-:W-:Y:S01]  /*7c70*/  @!P3 FMUL R116, R116, R116 ;  /* 0x000000747474b220 */ /* 0x004fe20000400000 */
[----:B------:R-:W-:Y:S01]  /*7c80*/  FADD R69, R69, R180 ;  /* 0x000000b445457221 */ /* 0x000fe20000000000 */
[----:B------:R-:W-:Y:S01]  /*7c90*/  FADD R182, R79, R182 ;  /* 0x000000b64fb67221 */ /* 0x000fe20000000000 */
[----:B------:R-:W-:Y:S01]  /*7ca0*/  FADD R184, R81, R184 ;  /* 0x000000b851b87221 */ /* 0x000fe20000000000 */
[----:B------:R-:W-:Y:S01]  /*7cb0*/  FADD R75, R52, R116 ;  /* 0x00000074344b7221 */ /* 0x000fe20000000000 */
[----:B------:R-:W-:Y:S01]  /*7cc0*/  F2FP.F16.F32.PACK_AB R81, R35, R34 ;  /* 0x000000222351723e */ /* 0x000fe200000000ff */
[----:B------:R-:W-:Y:S01]  /*7cd0*/  FADD R57, R57, R182 ;  /* 0x000000b639397221 */ /* 0x000fe20000000000 */
[----:B------:R-:W2:Y:S01]  /*7ce0*/  MUFU.EX2 R148, R148 ;  /* 0x0000009400947308 */ /* 0x000ea20000000800 */
[----:B---3--:R-:W-:Y:S01]  /*7cf0*/  @!P5 FMUL R132, R132, R132 ;  /* 0x000000848484d220 */ /* 0x008fe20000400000 */
[----:B------:R-:W-:Y:S01]  /*7d00*/  FADD R61, R61, R184 ;  /* 0x000000b83d3d7221 */ /* 0x000fe20000000000 */
[----:B------:R-:W-:-:S02]  /*7d10*/  F2FP.F16.F32.PACK_AB R79, R47, R46 ;  /* 0x0000002e2f4f723e */ /* 0x000fc400000000ff */
[----:B------:R-:W-:Y:S01]  /*7d20*/  FADD R172, R22, R132 ;  /* 0x0000008416ac7221 */ /* 0x000fe20000000000 */
[----:B------:R-:W-:Y:S02]  /*7d30*/  F2FP.F16.F32.PACK_AB R47, R111, R110 ;  /* 0x0000006e6f2f723e */ /* 0x000fe400000000ff */
[----:B------:R-:W3:Y:S01]  /*7d40*/  MUFU.EX2 R149, R149 ;  /* 0x0000009500957308 */ /* 0x000ee20000000800 */
[----:B-1----:R-:W-:Y:S01]  /*7d50*/  @!P1 FMUL R133, R133, R133 ;  /* 0x0000008585859220 */ /* 0x002fe20000400000 */
[----:B------:R-:W-:Y:S01]  /*7d60*/  FADD R71, R71, R172 ;  /* 0x000000ac47477221 */ /* 0x000fe20000000000 */
[----:B------:R-:W-:Y:S02]  /*7d70*/  F2FP.F16.F32.PACK_AB R35, R135, R134 ;  /* 0x000000868723723e */ /* 0x000fe400000000ff */
[----:B------:R-:W-:Y:S01]  /*7d80*/  FADD R174, R23, R133 ;  /* 0x0000008517ae7221 */ /* 0x000fe20000000000 */
[----:B------:R-:W-:Y:S02]  /*7d90*/  F2FP.F16.F32.PACK_AB R46, R109, R108 ;  /* 0x0000006c6d2e723e */ /* 0x000fe400000000ff */
[----:B------:R-:W-:Y:S01]  /*7da0*/  F2FP.F16.F32.PACK_AB R40, R113, R112 ;  /* 0x000000707128723e */ /* 0x000fe200000000ff */
[----:B--2---:R-:W-:Y:S01]  /*7db0*/  @!P4 FMUL R148, R148, R148 ;  /* 0x000000949494c220 */ /* 0x004fe20000400000 */
[----:B------:R-:W-:Y:S01]  /*7dc0*/  FADD R73, R73, R174 ;  /* 0x000000ae49497221 */ /* 0x000fe20000000000 */
[----:B------:R-:W-:-:S02]  /*7dd0*/  F2FP.F16.F32.PACK_AB R38, R125, R2 ;  /* 0x000000027d26723e */ /* 0x000fc400000000ff */
[----:B------:R-:W-:Y:S01]  /*7de0*/  FADD R176, R155, R148 ;  /* 0x000000949bb07221 */ /* 0x000fe20000000000 */
[----:B------:R-:W-:Y:S02]  /*7df0*/  F2FP.F16.F32.PACK_AB R32, R129, R128 ;  /* 0x000000808120723e */ /* 0x000fe400000000ff */
[----:B------:R-:W-:Y:S01]  /*7e00*/  F2FP.F16.F32.PACK_AB R34, R133, R132 ;  /* 0x000000848522723e */ /* 0x000fe200000000ff */
[----:B---3--:R-:W-:Y:S01]  /*7e10*/  @!P2 FMUL R149, R149, R149 ;  /* 0x000000959595a220 */ /* 0x008fe20000400000 */
[----:B------:R-:W-:Y:S01]  /*7e20*/  FADD R176, R75, R176 ;  /* 0x000000b04bb07221 */ /* 0x000fe20000000000 */
[----:B------:R-:W-:Y:S02]  /*7e30*/  F2FP.F16.F32.PACK_AB R75, R55, R54 ;  /* 0x00000036374b723e */ /* 0x000fe400000000ff */
[----:B------:R-:W-:Y:S01]  /*7e40*/  FADD R178, R157, R149 ;  /* 0x000000959db27221 */ /* 0x000fe20000000000 */
[----:B------:R-:W-:Y:S01]  /*7e50*/  FADD R176, R71, R176 ;  /* 0x000000b047b07221 */ /* 0x000fe20000000000 */
[----:B------:R-:W-:-:S02]  /*7e60*/  F2FP.F16.F32.PACK_AB R71, R63, R62 ;  /* 0x0000003e3f47723e */ /* 0x000fc400000000ff */
[----:B------:R-:W-:Y:S01]  /*7e70*/  FADD R178, R77, R178 ;  /* 0x000000b24db27221 */ /* 0x000fe20000000000 */
[----:B------:R-:W-:Y:S01]  /*7e80*/  FADD R176, R65, R176 ;  /* 0x000000b041b07221 */ /* 0x000fe20000000000 */
[----:B------:R-:W-:Y:S02]  /*7e90*/  F2FP.F16.F32.PACK_AB R65, R67, R66 ;  /* 0x000000424341723e */ /* 0x000fe400000000ff */
[----:B------:R-:W-:Y:S01]  /*7ea0*/  FADD R178, R73, R178 ;  /* 0x000000b249b27221 */ /* 0x000fe20000000000 */
[----:B------:R-:W-:Y:S01]  /*7eb0*/  FADD R57, R57, R176 ;  /* 0x000000b039397221 */ /* 0x000fe20000000000 */
[----:B------:R-:W-:Y:S02]  /*7ec0*/  F2FP.F16.F32.PACK_AB R67, R6, R70 ;  /* 0x000000460643723e */ /* 0x000fe400000000ff */
[----:B------:R-:W-:Y:S01]  /*7ed0*/  FADD R178, R69, R178 ;  /* 0x000000b245b27221 */ /* 0x000fe20000000000 */
[----:B------:R-:W-:Y:S02]  /*7ee0*/  F2FP.F16.F32.PACK_AB R69, R59, R58 ;  /* 0x0000003a3b45723e */ /* 0x000fe400000000ff */
[----:B------:R-:W-:Y:S01]  /*7ef0*/  F2FP.F16.F32.PACK_AB R63, R8, R78 ;  /* 0x0000004e083f723e */ /* 0x000fe200000000ff */
[----:B------:R-:W-:Y:S01]  /*7f00*/  FADD R178, R61, R178 ;  /* 0x000000b23db27221 */ /* 0x000fe20000000000 */
[----:B------:R-:W-:-:S02]  /*7f10*/  F2FP.F16.F32.PACK_AB R61, R7, R74 ;  /* 0x0000004a073d723e */ /* 0x000fc400000000ff */
[----:B------:R-:W-:Y:S01]  /*7f20*/  F2FP.F16.F32.PACK_AB R59, R10, R86 ;  /* 0x000000560a3b723e */ /* 0x000fe200000000ff */
[----:B------:R-:W-:Y:S01]  /*7f30*/  FADD R205, R57, R178 ;  /* 0x000000b239cd7221 */ /* 0x000fe20000000000 */
[----:B------:R-:W-:Y:S02]  /*7f40*/  F2FP.F16.F32.PACK_AB R57, R9, R82 ;  /* 0x000000520939723e */ /* 0x000fe400000000ff */
[----:B------:R-:W-:Y:S02]  /*7f50*/  F2FP.F16.F32.PACK_AB R70, R20, R60 ;  /* 0x0000003c1446723e */ /* 0x000fe400000000ff */
[----:B------:R-:W-:Y:S02]  /*7f60*/  F2FP.F16.F32.PACK_AB R77, R43, R42 ;  /* 0x0000002a2b4d723e */ /* 0x000fe400000000ff */
[----:B------:R-:W-:Y:S02]  /*7f70*/  F2FP.F16.F32.PACK_AB R73, R51, R50 ;  /* 0x000000323349723e */ /* 0x000fe400000000ff */
[----:B------:R-:W-:-:S02]  /*7f80*/  F2FP.F16.F32.PACK_AB R86, R12, R28 ;  /* 0x0000001c0c56723e */ /* 0x000fc400000000ff */
[----:B------:R-:W-:Y:S02]  /*7f90*/  F2FP.F16.F32.PACK_AB R82, R14, R36 ;  /* 0x000000240e52723e */ /* 0x000fe400000000ff */
        /* <DEDUP_REMOVED lines=18> */
[----:B------:R-:W-:Y:S01]  /*80c0*/  F2FP.F16.F32.PACK_AB R26, R149, R148 ;  /* 0x00000094951a723e */ /* 0x000fe200000000ff */
[----:B------:R-:W-:Y:S06]  /*80d0*/  @!P0 BRA `(.L_x_19) ;  /* 0x0000000000048947 */ /* 0x000fec0003800000 */
[----:B------:R-:W-:Y:S01]  /*80e0*/  BPT.TRAP 0x1 ;  /* 0x000000040000795c */ /* 0x000fe20000300000 */
.L_x_19:
[----:B------:R-:W1:Y:S01]  /*80f0*/  SYNCS.PHASECHK.TRANS64.TRYWAIT P1, [UR61+0x160008], R159 ;  /* 0x1600089fff0075a7 */ /* 0x000e62000802017d */
[----:B------:R-:W-:-:S06]  /*8100*/  ULOP3.LUT UR4, UR49, 0x8000000, URZ, 0xfc, !UPT ;  /* 0x0800000031047892 */ /* 0x000fcc000f8efc3f */
[----:B------:R-:W-:-:S05]  /*8110*/  MOV R2, UR4 ;  /* 0x0000000400027c02 */ /* 0x000fca0008000f00 */
[----:B------:R2:W-:Y:S02]  /*8120*/  STL [R1+0x420], R2 ;  /* 0x0004200201007387 */ /* 0x0005e40000100800 */
[----:B-12---:R-:W-:Y:S05]  /*8130*/  @!P1 BRA `(.L_x_20) ;  /* 0x0000059800409947 */ /* 0x006fea0003800000 */
.L_x_132:
[----:B-1----:R-:W2:Y:S01]  /*8140*/  LDL R2, [R1+0x420] ;  /* 0x0004200001027983 */ /* 0x002ea20000100800 */
[----:B------:R-:W-:-:S03]  /*8150*/  UMOV UR7, 0x40000040 ;  /* 0x4000004000077882 */ /* 0x000fc60000000000 */
[----:B------:R-:W-:Y:S04]  /*8160*/  STL [R1+0x2364], R80 ;  /* 0x0023645001007387 */ /* 0x000fe80000100800 */
        /* <DEDUP_REMOVED lines=61> */
[----:B------:R-:W-:Y:S04]  /*8540*/  STL.64 [R1+0x468], R214 ;  /* 0x000468d601007387 */ /* 0x000fe80000100a00 */
[----:B------:R-:W-:Y:S04]  /*8550*/  STL.64 [R1+0x460], R212 ;  /* 0x000460d401007387 */ /* 0x000fe80000100a00 */
[----:B------:R-:W-:Y:S04]  /*8560*/  STL.64 [R1+0x458], R210 ;  /* 0x000458d201007387 */ /* 0x000fe80000100a00 */
[----:B------:R-:W-:Y:S04]  /*8570*/  STL.64 [R1+0x450], R208 ;  /* 0x000450d001007387 */ /* 0x000fe80000100a00 */
[----:B------:R-:W-:Y:S04]  /*8580*/  STL.64 [R1+0x448], R206 ;  /* 0x000448ce01007387 */ /* 0x000fe80000100a00 */
[----:B------:R-:W-:Y:S04]  /*8590*/  STL.64 [R1+0x440], R204 ;  /* 0x000440cc01007387 */ /* 0x000fe80000100a00 */
[----:B------:R-:W-:Y:S04]  /*85a0*/  STL [R1+0x43c], R158 ;  /* 0x00043c9e01007387 */ /* 0x000fe80000100800 */
[----:B------:R-:W-:Y:S04]  /*85b0*/  STL [R1+0x438], R156 ;  /* 0x0004389c01007387 */ /* 0x000fe80000100800 */
[----:B------:R1:W-:Y:S02]  /*85c0*/  STL [R1+0x434], R124 ;  /* 0x0004347c01007387 */ /* 0x0003e40000100800 */
[----:B-1----:R-:W-:Y:S01]  /*85d0*/  WARPGROUP.ARRIVE ;  /* 0x00000000000079c5 */ /* 0x002fe20000000000 */
[----:B--2---:R-:W-:-:S13]  /*85e0*/  R2UR UR5, R2 ;  /* 0x00000000020572ca */ /* 0x004fda00000e0000 */
[----:B------:R-:W-:-:S07]  /*85f0*/  ULOP3.LUT UR4, UR5, 0x4000, URZ, 0xfc, !UPT ;  /* 0x0000400005047892 */ /* 0x000fce000f8efc3f */
[----:B------:R-:W-:Y:S01]  /*8600*/  UMOV UR6, UR4 ;  /* 0x0000000400067c82 */ /* 0x000fe20008000000 */
[----:B------:R-:W-:-:S09]  /*8610*/  UIADD3 UR4, UR5, 0x6000, URZ ;  /* 0x0000600005047890 */ /* 0x000fd2000fffe03f */
[----:B------:R-:W-:Y:S01]  /*8620*/  HGMMA.64x256x16.F32 R88, R84, gdesc[UR4].tnspB, RZ, !UPT, gsb0 ;  /* 0x43e0000454587df0 */ /* 0x000fe2000c0008ff */
[----:B------:R-:W-:Y:S01]  /*8630*/  UMOV UR7, 0x40000040 ;  /* 0x4000004000077882 */ /* 0x000fe20000000000 */
[----:B------:R-:W-:Y:S01]  /*8640*/  UMOV UR6, UR4 ;  /* 0x0000000400067c82 */ /* 0x000fe20008000000 */
[----:B------:R-:W-:Y:S02]  /*8650*/  WARPGROUP.DEPBAR.LE gsb0, 0x0 ;  /* 0x00008000000079c5 */ /* 0x000fe40000010000 */
[----:B------:R-:W-:Y:S01]  /*8660*/  STL.64 [R1+0x200], R88 ;  /* 0x0002005801007387 */ /* 0x000fe20000100a00 */
[----:B------:R-:W-:Y:S01]  /*8670*/  IMAD.MOV.U32 R80, RZ, RZ, R133 ;  /* 0x000000ffff507224 */ /* 0x000fe200078e0085 */
[----:B------:R-:W-:Y:S01]  /*8680*/  MOV R81, R134 ;  /* 0x0000008600517202 */ /* 0x000fe20000000f00 */
[----:B------:R-:W-:Y:S01]  /*8690*/  IMAD.MOV.U32 R82, RZ, RZ, R135 ;  /* 0x000000ffff527224 */ /* 0x000fe200078e0087 */
[----:B------:R-:W-:Y:S01]  /*86a0*/  STL.64 [R1+0x208], R90 ;  /* 0x0002085a01007387 */ /* 0x000fe20000100a00 */
[----:B------:R-:W-:Y:S01]  /*86b0*/  MOV R83, R136 ;  /* 0x0000008800537202 */ /* 0x000fe20000000f00 */
[----:B------:R-:W-:Y:S01]  /*86c0*/  IMAD.MOV.U32 R76, RZ, RZ, R137 ;  /* 0x000000ffff4c7224 */ /* 0x000fe200078e0089 */
[----:B------:R-:W-:Y:S01]  /*86d0*/  MOV R77, R138 ;  /* 0x0000008a004d7202 */ /* 0x000fe20000000f00 */
        /* <DEDUP_REMOVED lines=96> */
[----:B------:R1:W-:Y:S01]  /*8ce0*/  STL [R1+0x2b0], R132 ;  /* 0x0002b08401007387 */ /* 0x0003e20000100800 */
[----:B------:R-:W-:-:S03]  /*8cf0*/  IMAD.MOV.U32 R0, RZ, RZ, R215 ;  /* 0x000000ffff007224 */ /* 0x000fc600078e00d7 */
[----:B------:R-:W-:Y:S04]  /*8d00*/  STL.64 [R1+0x2340], R234 ;  /* 0x002340ea01007387 */ /* 0x000fe80000100a00 */
[----:B------:R-:W-:Y:S01]  /*8d10*/  STL.64 [R1+0x2338], R232 ;  /* 0x002338e801007387 */ /* 0x000fe20000100a00 */
[----:B-1----:R-:W-:-:S03]  /*8d20*/  WARPGROUP.ARRIVE ;  /* 0x00000000000079c5 */ /* 0x002fc60000000000 */
[----:B------:R-:W-:Y:S03]  /*8d30*/  STL.64 [R1+0x2330], R230 ;  /* 0x002330e601007387 */ /* 0x000fe60000100a00 */
[----:B------:R-:W-:Y:S01]  /*8d40*/  HGMMA.64x256x16.F32 R88, R84, gdesc[UR4].tnspB, RZ, !UPT, gsb0 ;  /* 0x43e0000454587df0 */ /* 0x000fe2000c0008ff */
[----:B------:R-:W-:Y:S04]  /*8d50*/  STL.64 [R1+0x2328], R228 ;  /* 0x002328e401007387 */ /* 0x000fe80000100a00 */
[----:B------:R-:W-:Y:S04]  /*8d60*/  STL.64 [R1+0x2320], R226 ;  /* 0x002320e201007387 */ /* 0x000fe80000100a00 */
[----:B------:R-:W-:Y:S04]  /*8d70*/  STL.64 [R1+0x2318], R224 ;  /* 0x002318e001007387 */ /* 0x000fe80000100a00 */
[----:B------:R-:W-:Y:S04]  /*8d80*/  STL.64 [R1+0x2310], R222 ;  /* 0x002310de01007387 */ /* 0x000fe80000100a00 */
[----:B------:R-:W-:Y:S04]  /*8d90*/  STL.64 [R1+0x2308], R220 ;  /* 0x002308dc01007387 */ /* 0x000fe80000100a00 */
[----:B------:R-:W-:Y:S04]  /*8da0*/  STL.64 [R1+0x2300], R218 ;  /* 0x002300da01007387 */ /* 0x000fe80000100a00 */
[----:B------:R-:W-:Y:S01]  /*8db0*/  STL.64 [R1+0x22f8], R216 ;  /* 0x0022f8d801007387 */ /* 0x000fe20000100a00 */
[----:B------:R-:W-:-:S03]  /*8dc0*/  WARPGROUP.DEPBAR.LE gsb0, 0x0 ;  /* 0x00008000000079c5 */ /* 0x000fc60000010000 */
[----:B------:R-:W-:Y:S04]  /*8dd0*/  STL.64 [R1+0x22f0], R214 ;  /* 0x0022f0d601007387 */ /* 0x000fe80000100a00 */
        /* <DEDUP_REMOVED lines=52> */
[----:B------:R1:W-:Y:S04]  /*9120*/  STL.64 [R1+0x2148], R108 ;  /* 0x0021486c01007387 */ /* 0x0003e80000100a00 */
[----:B-1----:R-:W2:Y:S04]  /*9130*/  LDL.LU R108, [R1+0x200] ;  /* 0x00020000016c7983 */ /* 0x002ea80000300800 */
[----:B------:R-:W2:Y:S04]  /*9140*/  LDL.LU R109, [R1+0x204] ;  /* 0x00020400016d7983 */ /* 0x000ea80000300800 */
        /* <DEDUP_REMOVED lines=38> */
[----:B------:R-:W2:Y:S01]  /*93b0*/  LDL.LU R148, [R1+0x2a0] ;  /* 0x0002a00001947983 */ /* 0x000ea20000300800 */
[----:B------:R-:W-:-:S03]  /*93c0*/  MOV R153, R80 ;  /* 0x0000005000997202 */ /* 0x000fc60000000f00 */
[----:B------:R-:W2:Y:S01]  /*93d0*/  LDL.LU R149, [R1+0x2a4] ;  /* 0x0002a40001957983 */ /* 0x000ea20000300800 */
[----:B------:R-:W-:-:S03]  /*93e0*/  IMAD.MOV.U32 R154, RZ, RZ, R81 ;  /* 0x000000ffff9a7224 */ /* 0x000fc600078e0051 */
[----:B------:R-:W2:Y:S01]  /*93f0*/  LDL.LU R150, [R1+0x2a8] ;  /* 0x0002a80001967983 */ /* 0x000ea20000300800 */
[----:B------:R-:W-:-:S03]  /*9400*/  MOV R155, R82 ;  /* 0x00000052009b7202 */ /* 0x000fc60000000f00 */
[----:B------:R-:W2:Y:S01]  /*9410*/  LDL.LU R151, [R1+0x2ac] ;  /* 0x0002ac0001977983 */ /* 0x000ea20000300800 */
[----:B------:R-:W-:-:S03]  /*9420*/  IMAD.MOV.U32 R156, RZ, RZ, R83 ;  /* 0x000000ffff9c7224 */ /* 0x000fc600078e0053 */
[----:B------:R-:W2:Y:S04]  /*9430*/  LDL.LU R152, [R1+0x2b0] ;  /* 0x0002b00001987983 */ /* 0x000ea80000300800 */
[----:B------:R-:W2:Y:S04]  /*9440*/  LDL.LU R80, [R1+0x2364] ;  /* 0x0023640001507983 */ /* 0x000ea80000300800 */
[----:B------:R-:W2:Y:S04]  /*9450*/  LDL.LU R81, [R1+0x2360] ;  /* 0x0023600001517983 */ /* 0x000ea80000300800 */
[----:B------:R-:W2:Y:S04]  /*9460*/  LDL.LU R82, [R1+0x235c] ;  /* 0x00235c0001527983 */ /* 0x000ea80000300800 */
[----:B------:R-:W2:Y:S01]  /*9470*/  LDL.LU R83, [R1+0x2358] ;  /* 0x0023580001537983 */ /* 0x000ea20000300800 */
        /* <DEDUP_REMOVED lines=79> */
[----:B------:R-:W-:Y:S01]  /*9970*/  UIADD3 UR4, UR5, 0x4080, URZ ;  /* 0x0000408005047890 */ /* 0x000fe2000fffe03f */
[----:B------:R-:W3:Y:S01]  /*9980*/  LDL.LU R76, [R1+0x2354] ;  /* 0x00235400014c7983 */ /* 0x000ee20000300800 */
[----:B------:R-:W-:-:S03]  /*9990*/  UMOV UR7, 0x40000040 ;  /* 0x4000004000077882 */ /* 0x000fc60000000000 */
[----:B------:R-:W3:Y:S02]  /*99a0*/  LDL.LU R77, [R1+0x2350] ;  /* 0x00235000014d7983 */ /* 0x000ee40000300800 */
[----:B------:R-:W-:Y:S02]  /*99b0*/  UMOV UR6, UR4 ;  /* 0x0000000400067c82 */ /* 0x000fe40008000000 */
[----:B------:R-:W3:Y:S04]  /*99c0*/  LDL.LU R78, [R1+0x234c] ;  /* 0x00234c00014e7983 */ /* 0x000ee80000300800 */
[----:B------:R-:W3:Y:S01]  /*99d0*/  LDL.LU R79, [R1+0x2348] ;  /* 0x00234800014f7983 */ /* 0x000ee20000300800 */
[----:B--2---:R-:W-:-:S06]  /*99e0*/  WARPGROUP.ARRIVE ;  /* 0x00000000000079c5 */ /* 0x004fcc0000000000 */
[----:B------:R-:W-:Y:S03]  /*99f0*/  HGMMA.64x256x16.F32 R108, R80, gdesc[UR4].tnspB, R108, gsb0 ;  /* 0x43e00004506c7df0 */ /* 0x000fe6000800086c */
[----:B------:R-:W-:Y:S02]  /*9a00*/  WARPGROUP.DEPBAR.LE gsb0, 0x0 ;  /* 0x00008000000079c5 */ /* 0x000fe40000010000 */
        /* <DEDUP_REMOVED lines=64> */
[----:B-1----:R-:W2:Y:S04]  /*9e10*/  LDL.LU.64 R234, [R1+0x2340] ;  /* 0x0023400001ea7983 */ /* 0x002ea80000300a00 */
[----:B------:R-:W4:Y:S04]  /*9e20*/  LDL.LU.64 R232, [R1+0x2338] ;  /* 0x0023380001e87983 */ /* 0x000f280000300a00 */
[----:B------:R-:W3:Y:S04]  /*9e30*/  LDL.LU.64 R230, [R1+0x2330] ;  /* 0x0023300001e67983 */ /* 0x000ee80000300a00 */
        /* <DEDUP_REMOVED lines=60> */
[----:B------:R-:W3:Y:S01]  /*a200*/  LDL.LU.64 R108, [R1+0x2148] ;  /* 0x00214800016c7983 */ /* 0x000ee20000300a00 */
[----:B------:R-:W-:Y:S01]  /*a210*/  UIADD3 UR4, UR5, 0x6080, URZ ;  /* 0x0000608005047890 */ /* 0x000fe2000fffe03f */
[----:B------:R-:W-:-:S06]  /*a220*/  UMOV UR7, 0x40000040 ;  /* 0x4000004000077882 */ /* 0x000fcc0000000000 */
[----:B------:R-:W-:Y:S01]  /*a230*/  UMOV UR6, UR4 ;  /* 0x0000000400067c82 */ /* 0x000fe20008000000 */
[----:B--2---:R-:W-:Y:S04]  /*a240*/  STL.64 [R1+0x2140], R234 ;  /* 0x002140ea01007387 */ /* 0x004fe80000100a00 */
[----:B----4-:R-:W-:Y:S04]  /*a250*/  STL.64 [R1+0x2138], R232 ;  /* 0x002138e801007387 */ /* 0x010fe80000100a00 */
[----:B---3--:R-:W-:Y:S04]  /*a260*/  STL.64 [R1+0x2130], R230 ;  /* 0x002130e601007387 */ /* 0x008fe80000100a00 */
[----:B------:R-:W-:Y:S04]  /*a270*/  STL.64 [R1+0x2128], R228 ;  /* 0x002128e401007387 */ /* 0x000fe80000100a00 */
[----:B------:R-:W-:Y:S04]  /*a280*/  STL.64 [R1+0x2120], R226 ;  /* 0x002120e201007387 */ /* 0x000fe80000100a00 */
[----:B------:R-:W-:Y:S04]  /*a290*/  STL.64 [R1+0x2118], R224 ;  /* 0x002118e001007387 */ /* 0x000fe80000100a00 */
[----:B------:R-:W-:Y:S04]  /*a2a0*/  STL.64 [R1+0x2110], R222 ;  /* 0x002110de01007387 */ /* 0x000fe80000100a00 */
[----:B------:R-:W-:Y:S04]  /*a2b0*/  STL.64 [R1+0x2108], R220 ;  /* 0x002108dc01007387 */ /* 0x000fe80000100a00 */
[----:B------:R-:W-:Y:S04]  /*a2c0*/  STL.64 [R1+0x2100], R218 ;  /* 0x002100da01007387 */ /* 0x000fe80000100a00 */
[----:B------:R-:W-:Y:S01]  /*a2d0*/  STL.64 [R1+0x20f8], R216 ;  /* 0x0020f8d801007387 */ /* 0x000fe20000100a00 */
[----:B------:R-:W-:-:S06]  /*a2e0*/  WARPGROUP.ARRIVE ;  /* 0x00000000000079c5 */ /* 0x000fcc0000000000 */
        /* <DEDUP_REMOVED lines=57> */
[----:B------:R-:W2:Y:S04]  /*a680*/  LDL.LU.64 R110, [R1+0x208] ;  /* 0x00020800016e7983 */ /* 0x000ea80000300a00 */
        /* <DEDUP_REMOVED lines=61> */
[----:B------:R-:W2:Y:S01]  /*aa60*/  LDL.LU.64 R234, [R1+0x3f8] ;  /* 0x0003f80001ea7983 */ /* 0x000ea20000300a00 */
[----:B------:R-:W-:Y:S01]  /*aa70*/  UIADD3 UR4, UR5, 0x4100, URZ ;  /* 0x0000410005047890 */ /* 0x000fe2000fffe03f */
[----:B------:R-:W-:-:S06]  /*aa80*/  UMOV UR7, 0x40000040 ;  /* 0x4000004000077882 */ /* 0x000fcc0000000000 */
[----:B------:R-:W-:Y:S01]  /*aa90*/  UMOV UR6, UR4 ;  /* 0x0000000400067c82 */ /* 0x000fe20008000000 */
[----:B--2---:R-:W-:-:S06]  /*aaa0*/  WARPGROUP.ARRIVE ;  /* 0x00000000000079c5 */ /* 0x004fcc0000000000 */
[----:B------:R-:W-:Y:S03]  /*aab0*/  HGMMA.64x256x16.F32 R108, R76, gdesc[UR4].tnspB, R108, gsb0 ;  /* 0x43e000044c6c7df0 */ /* 0x000fe6000800086c */
[----:B------:R-:W-:Y:S02]  /*aac0*/  WARPGROUP.DEPBAR.LE gsb0, 0x0 ;  /* 0x00008000000079c5 */ /* 0x000fe40000010000 */
        /* <DEDUP_REMOVED lines=88> */
[----:B------:R1:W-:Y:S01]  /*b050*/  STL [R1+0x2b0], R152 ;  /* 0x0002b09801007387 */ /* 0x0003e20000100800 */
[----:B------:R-:W-:Y:S01]  /*b060*/  MOV R80, R168 ;  /* 0x000000a800507202 */ /* 0x000fe20000000f00 */
[----:B------:R-:W-:Y:S01]  /*b070*/  IMAD.MOV.U32 R67, RZ, RZ, R169 ;  /* 0x000000ffff437224 */ /* 0x000fe200078e00a9 */
[----:B------:R-:W-:Y:S01]  /*b080*/  MOV R82, R166 ;  /* 0x000000a600527202 */ /* 0x000fe20000000f00 */
[----:B------:R-:W2:Y:S01]  /*b090*/  LDL.LU.64 R234, [R1+0x2140] ;  /* 0x0021400001ea7983 */ /* 0x000ea20000300a00 */
[----:B------:R-:W-:Y:S01]  /*b0a0*/  IMAD.MOV.U32 R81, RZ, RZ, R167 ;  /* 0x000000ffff517224 */ /* 0x000fe200078e00a7 */
[----:B------:R-:W-:Y:S01]  /*b0b0*/  MOV R84, R164 ;  /* 0x000000a400547202 */ /* 0x000fe20000000f00 */
[----:B------:R-:W-:Y:S01]  /*b0c0*/  IMAD.MOV.U32 R83, RZ, RZ, R165 ;  /* 0x000000ffff537224 */ /* 0x000fe200078e00a5 */
[----:B------:R-:W3:Y:S01]  /*b0d0*/  LDL.LU.64 R232, [R1+0x2138] ;  /* 0x0021380001e87983 */ /* 0x000ee20000300a00 */
[----:B------:R-:W-:Y:S01]  /*b0e0*/  MOV R86, R162 ;  /* 0x000000a200567202 */ /* 0x000fe20000000f00 */
[----:B------:R-:W-:Y:S01]  /*b0f0*/  IMAD.MOV.U32 R85, RZ, RZ, R163 ;  /* 0x000000ffff557224 */ /* 0x000fe200078e00a3 */
[----:B------:R-:W-:Y:S01]  /*b100*/  MOV R71, R160 ;  /* 0x000000a000477202 */ /* 0x000fe20000000f00 */
[----:B------:R-:W4:Y:S01]  /*b110*/  LDL.LU.64 R230, [R1+0x2130] ;  /* 0x0021300001e67983 */ /* 0x000f220000300a00 */
[----:B------:R-:W-:Y:S01]  /*b120*/  IMAD.MOV.U32 R87, RZ, RZ, R161 ;  /* 0x000000ffff577224 */ /* 0x000fe200078e00a1 */
[----:B------:R-:W-:Y:S01]  /*b130*/  MOV R69, R158 ;  /* 0x0000009e00457202 */ /* 0x000fe20000000f00 */
[----:B------:R-:W-:Y:S01]  /*b140*/  IMAD.MOV.U32 R70, RZ, RZ, R159 ;  /* 0x000000ffff467224 */ /* 0x000fe200078e009f */
[----:B------:R-:W4:Y:S01]  /*b150*/  LDL.LU.64 R228, [R1+0x2128] ;  /* 0x0021280001e47983 */ /* 0x000f220000300a00 */
[----:B------:R-:W-:Y:S01]  /*b160*/  MOV R75, R156 ;  /* 0x0000009c004b7202 */ /* 0x000fe20000000f00 */
[----:B------:R-:W-:Y:S01]  /*b170*/  IMAD.MOV.U32 R68, RZ, RZ, R157 ;  /* 0x000000ffff447224 */ /* 0x000fe200078e009d */
[----:B------:R-:W-:Y:S01]  /*b180*/  MOV R73, R154 ;  /* 0x0000009a00497202 */ /* 0x000fe20000000f00 */
[----:B------:R-:W4:Y:S01]  /*b190*/  LDL.LU.64 R226, [R1+0x2120] ;  /* 0x0021200001e27983 */ /* 0x000f220000300a00 */
[----:B------:R-:W-:-:S02]  /*b1a0*/  IMAD.MOV.U32 R74, RZ, RZ, R155 ;  /* 0x000000ffff4a7224 */ /* 0x000fc400078e009b */
[----:B------:R-:W-:Y:S01]  /*b1b0*/  IMAD.MOV.U32 R72, RZ, RZ, R153 ;  /* 0x000000ffff487224 */ /* 0x000fe200078e0099 */
[----:B------:R-:W4:Y:S04]  /*b1c0*/  LDL.LU.64 R224, [R1+0x2118] ;  /* 0x0021180001e07983 */ /* 0x000f280000300a00 */
        /* <DEDUP_REMOVED lines=35> */
[----:B-1----:R-:W4:Y:S04]  /*b400*/  LDL.LU.64 R152, [R1+0x1ff8] ;  /* 0x001ff80001987983 */ /* 0x002f280000300a00 */
        /* <DEDUP_REMOVED lines=21> */
[----:B------:R-:W4:Y:S01]  /*b560*/  LDL.LU.64 R108, [R1+0x1f48] ;  /* 0x001f4800016c7983 */ /* 0x000f220000300a00 */
[----:B------:R-:W-:Y:S01]  /*b570*/  UIADD3 UR4, UR5, 0x6100, URZ ;  /* 0x0000610005047890 */ /* 0x000fe2000fffe03f */
[----:B------:R-:W-:-:S06]  /*b580*/  UMOV UR7, 0x40000040 ;  /* 0x4000004000077882 */ /* 0x000fcc0000000000 */
[----:B------:R-:W-:Y:S01]  /*b590*/  UMOV UR6, UR4 ;  /* 0x0000000400067c82 */ /* 0x000fe20008000000 */
[----:B--2---:R-:W-:Y:S04]  /*b5a0*/  STL.64 [R1+0x1f20], R234 ;  /* 0x001f20ea01007387 */ /* 0x004fe80000100a00 */
[----:B---3--:R-:W-:Y:S04]  /*b5b0*/  STL.64 [R1+0x1f18], R232 ;  /* 0x001f18e801007387 */ /* 0x008fe80000100a00 */
[----:B----4-:R-:W-:Y:S04]  /*b5c0*/  STL.64 [R1+0x1f10], R230 ;  /* 0x001f10e601007387 */ /* 0x010fe80000100a00 */
        /* <DEDUP_REMOVED lines=492> */
[----:B------:R-:W-:Y:S01]  /*d490*/  STL.64 [R1+0x290], R144 ;  /* 0x0002909001007387 */ /* 0x000fe20000100a00 */
[----:B------:R-:W-:-:S03]  /*d4a0*/  MOV R2, R234 ;  /* 0x000000ea00027202 */ /* 0x000fc60000000f00 */
[----:B------:R-:W-:Y:S01]  /*d4b0*/  STL.64 [R1+0x298], R146 ;  /* 0x0002989201007387 */ /* 0x000fe20000100a00 */
[----:B------:R-:W-:-:S03]  /*d4c0*/  IMAD.MOV.U32 R0, RZ, RZ, R235 ;  /* 0x000000ffff007224 */ /* 0x000fc600078e00eb */
[----:B------:R-:W-:Y:S01]  /*d4d0*/  STL.64 [R1+0x2a0], R148 ;  /* 0x0002a09401007387 */ /* 0x000fe20000100a00 */
[----:B------:R-:W-:Y:S01]  /*d4e0*/  MOV R4, R232 ;  /* 0x000000e800047202 */ /* 0x000fe20000000f00 */
[----:B------:R-:W-:Y:S02]  /*d4f0*/  IMAD.MOV.U32 R3, RZ, RZ, R233 ;  /* 0x000000ffff037224 */ /* 0x000fe400078e00e9 */
[----:B------:R-:W-:Y:S01]  /*d500*/  STL.64 [R1+0x2a8], R150 ;  /* 0x0002a89601007387 */ /* 0x000fe20000100a00 */
[----:B------:R-:W-:Y:S01]  /*d510*/  MOV R6, R230 ;  /* 0x000000e600067202 */ /* 0x000fe20000000f00 */
[----:B------:R-:W-:Y:S02]  /*d520*/  IMAD.MOV.U32 R5, RZ, RZ, R231 ;  /* 0x000000ffff057224 */ /* 0x000fe400078e00e7 */
[----:B------:R1:W-:Y:S01]  /*d530*/  STL [R1+0x2b0], R152 ;  /* 0x0002b09801007387 */ /* 0x0003e20000100800 */
[----:B------:R-:W-:Y:S01]  /*d540*/  MOV R8, R228 ;  /* 0x000000e400087202 */ /* 0x000fe20000000f00 */
[----:B------:R-:W-:-:S02]  /*d550*/  IMAD.MOV.U32 R7, RZ, RZ, R229 ;  /* 0x000000ffff077224 */ /* 0x000fc400078e00e5 */
[----:B------:R-:W2:Y:S01]  /*d560*/  LDL.LU.64 R234, [R1+0x1d20] ;  /* 0x001d200001ea7983 */ /* 0x000ea20000300a00 */
[----:B------:R-:W-:Y:S01]  /*d570*/  MOV R10, R226 ;  /* 0x000000e2000a7202 */ /* 0x000fe20000000f00 */
[----:B------:R-:W-:Y:S02]  /*d580*/  IMAD.MOV.U32 R9, RZ, RZ, R227 ;  /* 0x000000ffff097224 */ /* 0x000fe400078e00e3 */
[----:B------:R-:W3:Y:S01]  /*d590*/  LDL.LU.64 R232, [R1+0x1d18] ;  /* 0x001d180001e87983 */ /* 0x000ee20000300a00 */
[----:B------:R-:W-:Y:S01]  /*d5a0*/  MOV R12, R224 ;  /* 0x000000e0000c7202 */ /* 0x000fe20000000f00 */
[----:B------:R-:W-:Y:S02]  /*d5b0*/  IMAD.MOV.U32 R11, RZ, RZ, R225 ;  /* 0x000000ffff0b7224 */ /* 0x000fe400078e00e1 */
[----:B------:R-:W4:Y:S01]  /*d5c0*/  LDL.LU.64 R230, [R1+0x1d10] ;  /* 0x001d100001e67983 */ /* 0x000f220000300a00 */
[----:B------:R-:W-:Y:S01]  /*d5d0*/  MOV R14, R222 ;  /* 0x000000de000e7202 */ /* 0x000fe20000000f00 */
[----:B------:R-:W-:-:S02]  /*d5e0*/  IMAD.MOV.U32 R13, RZ, RZ, R223 ;  /* 0x000000ffff0d7224 */ /* 0x000fc400078e00df */
[----:B------:R-:W4:Y:S01]  /*d5f0*/  LDL.LU.64 R228, [R1+0x1d08] ;  /* 0x001d080001e47983 */ /* 0x000f220000300a00 */
[----:B------:R-:W-:Y:S01]  /*d600*/  MOV R16, R220 ;  /* 0x000000dc00107202 */ /* 0x000fe20000000f00 */
[----:B------:R-:W-:Y:S02]  /*d610*/  IMAD.MOV.U32 R15, RZ, RZ, R221 ;  /* 0x000000ffff0f7224 */ /* 0x000fe400078e00dd */
[----:B------:R-:W4:Y:S01]  /*d620*/  LDL.LU.64 R226, [R1+0x1d00] ;  /* 0x001d000001e27983 */ /* 0x000f220000300a00 */
        /* <DEDUP_REMOVED lines=99> */
[----:B------:R-:W-:-:S03]  /*dc60*/  IMAD.MOV.U32 R64, RZ, RZ, R153 ;  /* 0x000000ffff407224 */ /* 0x000fc600078e0099 */
        /* <DEDUP_REMOVED lines=3390> */
[----:B------:R-:W2:Y:S04]  /*1b050*/  LDL.LU R150, [R1+0x2a8] ;  /* 0x0002a80001967983 */ /* 0x000ea80000300800 */
[----:B------:R-:W2:Y:S01]  /*1b060*/  LDL.LU R151, [R1+0x2ac] ;  /* 0x0002ac0001977983 */ /* 0x000ea20000300800 */
[----:B------:R-:W-:-:S03]  /*1b070*/  MOV R155, R24 ;  /* 0x00000018009b7202 */ /* 0x000fc60000000f00 */
[----:B------:R-:W2:Y:S01]  /*1b080*/  LDL.LU R152, [R1+0x2b0] ;  /* 0x0002b00001987983 */ /* 0x000ea20000300800 */
[----:B------:R-:W-:-:S03]  /*1b090*/  IMAD.MOV.U32 R156, RZ, RZ, R25 ;  /* 0x000000ffff9c7224 */ /* 0x000fc600078e0019 */
[----:B------:R-:W3:Y:S01]  /*1b0a0*/  LDL.LU R27, [R1+0x684] ;  /* 0x00068400011b7983 */ /* 0x000ee20000300800 */
[----:B------:R-:W-:-:S03]  /*1b0b0*/  MOV R157, R26 ;  /* 0x0000001a009d7202 */ /* 0x000fc60000000f00 */
[----:B------:R-:W3:Y:S04]  /*1b0c0*/  LDL.LU R0, [R1+0x680] ;  /* 0x0006800001007983 */ /* 0x000ee80000300800 */
[----:B------:R-:W2:Y:S04]  /*1b0d0*/  LDL.LU R24, [R1+0x67c] ;  /* 0x00067c0001187983 */ /* 0x000ea80000300800 */
[----:B------:R-:W2:Y:S04]  /*1b0e0*/  LDL.LU R25, [R1+0x678] ;  /* 0x0006780001197983 */ /* 0x000ea80000300800 */
[----:B------:R-:W2:Y:S01]  /*1b0f0*/  LDL.LU R26, [R1+0x674] ;  /* 0x00067400011a7983 */ /* 0x000ea20000300800 */
        /* <DEDUP_REMOVED lines=79> */
[----:B------:R1:W5:Y:S01]  /*1b5f0*/  LDL.LU R3, [R1+0x670] ;  /* 0x0006700001037983 */ /* 0x0003620000300800 */
[----:B------:R-:W-:-:S05]  /*1b600*/  UMOV UR7, 0x40000040 ;  /* 0x4000004000077882 */ /* 0x000fca0000000000 */
[----:B------:R-:W-:Y:S01]  /*1b610*/  UMOV UR6, UR4 ;  /* 0x0000000400067c82 */ /* 0x000fe20008000000 */
[----:B---3--:R-:W-:-:S04]  /*1b620*/  F2FP.F16.F32.PACK_AB R27, R27, R0 ;  /* 0x000000001b1b723e */ /* 0x008fc800000000ff */
        /* <DEDUP_REMOVED lines=67> */
[----:B--2---:R1:W5:Y:S04]  /*1ba60*/  LDL.LU.64 R234, [R1+0x668] ;  /* 0x0006680001ea7983 */ /* 0x0043680000300a00 */
[----:B------:R1:W5:Y:S04]  /*1ba70*/  LDL.LU.64 R232, [R1+0x660] ;  /* 0x0006600001e87983 */ /* 0x0003680000300a00 */
        /* <DEDUP_REMOVED lines=68> */
[----:B------:R-:W-:Y:S04]  /*1bec0*/  STL.64 [R1], R88 ;  /* 0x0000005801007387 */ /* 0x000fe80000100a00 */
        /* <DEDUP_REMOVED lines=69> */
[----:B------:R1:W5:Y:S04]  /*1c320*/  LDL.LU R158, [R1+0x43c] ;  /* 0x00043c00019e7983 */ /* 0x0003680000300800 */
[----:B------:R1:W5:Y:S04]  /*1c330*/  LDL.LU R156, [R1+0x438] ;  /* 0x00043800019c7983 */ /* 0x0003680000300800 */
[----:B------:R1:W5:Y:S01]  /*1c340*/  LDL.LU R124, [R1+0x434] ;  /* 0x00043400017c7983 */ /* 0x0003620000300800 */
[----:B------:R-:W-:Y:S05]  /*1c350*/  @!P0 BRA `(.L_x_21) ;  /* 0x0000000000048947 */ /* 0x000fea0003800000 */
[----:B------:R-:W-:Y:S01]  /*1c360*/  BPT.TRAP 0x1 ;  /* 0x000000040000795c */ /* 0x000fe20000300000 */
.L_x_21:
[----:B------:R-:W-:Y:S01]  /*1c370*/  UISETP.GT.U32.AND UP0, UPT, UR54, 0x1, UPT ;  /* 0x000000013600788c */ /* 0x000fe2000bf04070 */
[----:B------:R-:W-:Y:S01]  /*1c380*/  IMAD.MOV.U32 R0, RZ, RZ, RZ ;  /* 0x000000ffff007224 */ /* 0x000fe200078e00ff */
[----:B------:R-:W-:-:S04]  /*1c390*/  UIADD3 UR4, UR61, 0x160028, URZ ;  /* 0x001600283d047890 */ /* 0x000fc8000fffe03f */
[----:B------:R-:W-:Y:S01]  /*1c3a0*/  PLOP3.LUT P1, PT, PT, PT, UP0, 0x80, 0x0 ;  /* 0x000000000000781c */ /* 0x000fe20003f2f008 */
[----:B------:R-:W-:-:S09]  /*1c3b0*/  UPRMT UR4, URZ, 0x654, UR4 ;  /* 0x000006543f047896 */ /* 0x000fd20008000004 */
[----:B------:R-:W-:Y:S03]  /*1c3c0*/  SYNCS.ARRIVE.TRANS64.RED.A1T0 RZ, [UR4], RZ ;  /* 0x000000ffffff79a7 */ /* 0x000fe60008100404 */
[----:B------:R-:W-:Y:S05]  /*1c3d0*/  @P1 BRA `(.L_x_22) ;  /* 0x0000000000041947 */ /* 0x000fea0003800000 */
[----:B------:R-:W-:Y:S01]  /*1c3e0*/  BPT.TRAP 0x1 ;  /* 0x000000040000795c */ /* 0x000fe20000300000 */
.L_x_22:
[C---:B-----5:R-:W-:Y:S01]  /*1c3f0*/  ISETP.GE.AND P2, PT, R158.reuse, 0x201, PT ;  /* 0x000002019e00780c */ /* 0x060fe20003f46270 */
[----:B------:R-:W-:Y:S01]  /*1c400*/  UMOV UR60, 0x1 ;  /* 0x00000001003c7882 */ /* 0x000fe20000000000 */
[----:B------:R-:W-:Y:S01]  /*1c410*/  IADD3 R202, R158, 0xff, RZ ;  /* 0x000000ff9eca7810 */ /* 0x000fe20007ffe0ff */
[----:B------:R-:W-:Y:S01]  /*1c420*/  UMOV UR4, 0x2 ;  /* 0x0000000200047882 */ /* 0x000fe20000000000 */
[----:B------:R-:W-:Y:S02]  /*1c430*/  VIADD R3, R3, 0x100 ;  /* 0x0000010003037836 */ /* 0x000fe40000000000 */
[----:B------:R-:W-:-:S04]  /*1c440*/  SHF.R.S32.HI R2, RZ, 0x1f, R202 ;  /* 0x0000001fff027819 */ /* 0x000fc800000114ca */
[----:B------:R-:W-:-:S04]  /*1c450*/  LEA.HI R202, R2, R202, RZ, 0x8 ;  /* 0x000000ca02ca7211 */ /* 0x000fc800078f40ff */
[----:B------:R-:W-:Y:S01]  /*1c460*/  LEA.HI.SX32 R202, R202, 0xffffffff, 0x18 ;  /* 0xffffffffcaca7811 */ /* 0x000fe200078fc2ff */
[----:B------:R-:W-:Y:S06]  /*1c470*/  @!P2 BRA `(.L_x_23) ;  /* 0x000001e00098a947 */ /* 0x000fec0003800000 */
[----:B------:R-:W-:Y:S01]  /*1c480*/  MOV R2, R156 ;  /* 0x0000009c00027202 */ /* 0x000fe20000000f00 */
[----:B------:R-:W-:Y:S01]  /*1c490*/  IMAD.MOV.U32 R172, RZ, RZ, R124 ;  /* 0x000000ffffac7224 */ /* 0x000fe200078e007c */
[----:B------:R-:W-:Y:S01]  /*1c4a0*/  MOV R174, R202 ;  /* 0x000000ca00ae7202 */ /* 0x000fe20000000f00 */
[----:B------:R-:W-:Y:S01]  /*1c4b0*/  IMAD.MOV.U32 R0, RZ, RZ, RZ ;  /* 0x000000ffff007224 */ /* 0x000fe200078e00ff */
[----:B------:R-:W-:Y:S01]  /*1c4c0*/  UMOV UR4, 0x2 ;  /* 0x0000000200047882 */ /* 0x000fe20000000000 */
[----:B------:R-:W-:Y:S01]  /*1c4d0*/  UMOV UR60, 0x1 ;  /* 0x00000001003c7882 */ /* 0x000fe20000000000 */
[----:B------:R-:W-:-:S05]  /*1c4e0*/  ULDC UR5, c[0x0][0x604] ;  /* 0x0001810000057ab9 */ /* 0x000fca0000000800 */
.L_x_34:
[----:B------:R-:W-:-:S13]  /*1c4f0*/  PLOP3.LUT P3, PT, PT, PT, UP1, 0x80, 0x0 ;  /* 0x000000000000781c */ /* 0x000fda0003f6f018 */
[----:B-1----:R-:W-:Y:S05]  /*1c500*/  @!P3 BRA `(.L_x_24) ;  /* 0x000000000004b947 */ /* 0x002fea0003800000 */
[----:B------:R-:W-:Y:S01]  /*1c510*/  BPT.TRAP 0x1 ;  /* 0x000000040000795c */ /* 0x000fe20000300000 */
.L_x_24:
[----:B------:R-:W-:Y:S01]  /*1c520*/  ULEA UR6, UR4, UR61, 0x3 ;  /* 0x0000003d04067291 */ /* 0x000fe2000f8e183f */
[----:B------:R-:W-:-:S08]  /*1c530*/  SHF.L.U32 R4, R0, 0x1f, RZ ;  /* 0x0000001f00047819 */ /* 0x000fd000000006ff */
[----:B------:R-:W2:Y:S02]  /*1c540*/  SYNCS.PHASECHK.TRANS64.TRYWAIT P2, [UR6+0x160000], R4 ;  /* 0x16000004ff0075a7 */ /* 0x000ea40008040146 */
[----:B--2---:R-:W-:Y:S05]  /*1c550*/  @!P2 BRA `(.L_x_25) ;  /* 0x000004540050a947 */ /* 0x004fea0003800000 */
.L_x_133:
[----:B--2---:R-:W2:Y:S04]  /*1c560*/  LDL R5, [R1+0x424] ;  /* 0x0004240001057983 */ /* 0x004ea80000100800 */
[----:B------:R-:W3:Y:S04]  /*1c570*/  LDL.64 R8, [R1+0x418] ;  /* 0x0004180001087983 */ /* 0x000ee80000100a00 */
[----:B------:R-:W4:Y:S01]  /*1c580*/  LDL.64 R6, [R1+0x410] ;  /* 0x0004100001067983 */ /* 0x000f220000100a00 */
[----:B------:R-:W-:Y:S02]  /*1c590*/  MOV R13, UR33 ;  /* 0x00000021000d7c02 */ /* 0x000fe40008000f00 */
[----:B------:R-:W-:Y:S01]  /*1c5a0*/  MOV R12, UR32 ;  /* 0x00000020000c7c02 */ /* 0x000fe20008000f00 */
[----:B------:R-:W-:Y:S01]  /*1c5b0*/  WARPGROUP.ARRIVE ;  /* 0x00000000000079c5 */ /* 0x000fe20000000000 */
[----:B------:R-:W-:Y:S01]  /*1c5c0*/  UMOV UR35, 0x40000040 ;  /* 0x4000004000237882 */ /* 0x000fe20000000000 */
[----:B------:R-:W5:Y:S01]  /*1c5d0*/  LDL.64 R14, [R1+0x408] ;  /* 0x00040800010e7983 */ /* 0x000f620000100a00 */
[----:B------:R-:W-:-:S03]  /*1c5e0*/  UMOV UR43, 0x40000040 ;  /* 0x40000040002b7882 */ /* 0x000fc60000000000 */
[----:B------:R-:W5:Y:S01]  /*1c5f0*/  LDL.64 R10, [R1+0x400] ;  /* 0x00040000010a7983 */ /* 0x000f620000100a00 */
[----:B--2---:R-:W-:Y:S02]  /*1c600*/  R2UR UR6, R5 ;  /* 0x00000000050672ca */ /* 0x004fe400000e0000 */
[----:B---3--:R-:W-:Y:S02]  /*1c610*/  R2UR UR32, R8 ;  /* 0x00000000082072ca */ /* 0x008fe400000e0000 */
[----:B------:R-:W-:-:S09]  /*1c620*/  R2UR UR33, R9 ;  /* 0x00000000092172ca */ /* 0x000fd200000e0000 */
[----:B------:R-:W-:-:S07]  /*1c630*/  ULEA UR6, UR4, UR6, 0xe ;  /* 0x0000000604067291 */ /* 0x000fce000f8e703f */
[----:B------:R-:W-:Y:S02]  /*1c640*/  UMOV UR34, UR6 ;  /* 0x0000000600227c82 */ /* 0x000fe40008000000 */
[----:B------:R-:W-:Y:S01]  /*1c650*/  HGMMA.64x256x16.F32 R24, gdesc[UR32], RZ, !UPT, gsb0 ;  /* 0x03e00000201879f0 */ /* 0x000fe2000c0008ff */
[----:B------:R-:W-:Y:S02]  /*1c660*/  MOV R9, UR41 ;  /* 0x0000002900097c02 */ /* 0x000fe40008000f00 */
[----:B------:R-:W-:Y:S02]  /*1c670*/  MOV R8, UR40 ;  /* 0x0000002800087c02 */ /* 0x000fe40008000f00 */
[----:B----4-:R-:W-:Y:S02]  /*1c680*/  R2UR UR40, R6 ;  /* 0x00000000062872ca */ /* 0x010fe400000e0000 */
[----:B------:R-:W-:Y:S01]  /*1c690*/  R2UR UR41, R7 ;  /* 0x00000000072972ca */ /* 0x000fe200000e0000 */
[----:B------:R-:W-:-:S07]  /*1c6a0*/  UIADD3 UR7, UR6, 0x2, URZ ;  /* 0x0000000206077890 */ /* 0x000fce000fffe03f */
[----:B------:R-:W-:Y:S01]  /*1c6b0*/  UMOV UR42, UR7 ;  /* 0x00000007002a7c82 */ /* 0x000fe20008000000 */
[----:B------:R-:W-:Y:S02]  /*1c6c0*/  MOV R7, UR45 ;  /* 0x0000002d00077c02 */ /* 0x000fe40008000f00 */
[----:B------:R-:W-:Y:S02]  /*1c6d0*/  MOV R6, UR44 ;  /* 0x0000002c00067c02 */ /* 0x000fe40008000f00 */
[----:B-----5:R-:W-:Y:S02]  /*1c6e0*/  R2UR UR44, R14 ;  /* 0x000000000e2c72ca */ /* 0x020fe400000e0000 */
[----:B------:R-:W-:Y:S01]  /*1c6f0*/  R2UR UR45, R15 ;  /* 0x000000000f2d72ca */ /* 0x000fe200000e0000 */
[----:B------:R-:W-:Y:S01]  /*1c700*/  UIADD3 UR7, UR6, 0x4, URZ ;  /* 0x0000000406077890 */ /* 0x000fe2000fffe03f */
[----:B------:R-:W-:-:S06]  /*1c710*/  UMOV UR47, 0x40000040 ;  /* 0x40000040002f7882 */ /* 0x000fcc0000000000 */
[----:B------:R-:W-:Y:S01]  /*1c720*/  UMOV UR46, UR7 ;  /* 0x00000007002e7c82 */ /* 0x000fe20008000000 */
[----:B------:R-:W-:Y:S02]  /*1c730*/  WARPGROUP.DEPBAR.LE gsb0, 0x0 ;  /* 0x00008000000079c5 */ /* 0x000fe40000010000 */
[----:B------:R-:W-:-:S06]  /*1c740*/  WARPGROUP.ARRIVE ;  /* 0x00000000000079c5 */ /* 0x000fcc0000000000 */
[----:B------:R-:W-:Y:S01]  /*1c750*/  HGMMA.64x256x16.F32 R24, gdesc[UR40], R24, gsb0 ;  /* 0x03e00000281879f0 */ /* 0x000fe20008000818 */
[----:B------:R-:W-:Y:S02]  /*1c760*/  R2UR UR48, R10 ;  /* 0x000000000a3072ca */ /* 0x000fe400000e0000 */
[----:B------:R-:W-:Y:S01]  /*1c770*/  R2UR UR49, R11 ;  /* 0x000000000b3172ca */ /* 0x000fe200000e0000 */
[----:B------:R-:W-:Y:S01]  /*1c780*/  UIADD3 UR7, UR6, 0x6, URZ ;  /* 0x0000000606077890 */ /* 0x000fe2000fffe03f */
[----:B------:R-:W-:-:S06]  /*1c790*/  UMOV UR51, 0x40000040 ;  /* 0x4000004000337882 */ /* 0x000fcc0000000000 */
[----:B------:R-:W-:Y:S01]  /*1c7a0*/  UMOV UR50, UR7 ;  /* 0x0000000700327c82 */ /* 0x000fe20008000000 */
[----:B------:R-:W-:Y:S02]  /*1c7b0*/  WARPGROUP.DEPBAR.LE gsb0, 0x0 ;  /* 0x00008000000079c5 */ /* 0x000fe40000010000 */
[----:B------:R-:W-:-:S14]  /*1c7c0*/  WARPGROUP.ARRIVE ;  /* 0x00000000000079c5 */ /* 0x000fdc0000000000 */
[----:B------:R-:W-:Y:S01]  /*1c7d0*/  HGMMA.64x256x16.F32 R24, gdesc[UR44], R24, gsb0 ;  /* 0x03e000002c1879f0 */ /* 0x000fe20008000818 */
[----:B------:R-:W-:Y:S02]  /*1c7e0*/  MOV R11, UR37 ;  /* 0x00000025000b7c02 */ /* 0x000fe40008000f00 */
[----:B------:R-:W-:Y:S02]  /*1c7f0*/  MOV R10, UR36 ;  /* 0x00000024000a7c02 */ /* 0x000fe40008000f00 */
[----:B------:R-:W-:Y:S02]  /*1c800*/  R2UR UR36, R236 ;  /* 0x00000000ec2472ca */ /* 0x000fe400000e0000 */
[----:B------:R-:W-:Y:S01]  /*1c810*/  R2UR UR37, R237 ;  /* 0x00000000ed2572ca */ /* 0x000fe200000e0000 */
[----:B------:R-:W-:Y:S01]  /*1c820*/  UIADD3 UR7, UR6, 0x800, URZ ;  /* 0x0000080006077890 */ /* 0x000fe2000fffe03f */
[----:B------:R-:W-:-:S06]  /*1c830*/  UMOV UR39, 0x40000040 ;  /* 0x4000004000277882 */ /* 0x000fcc0000000000 */
[----:B------:R-:W-:Y:S01]  /*1c840*/  UMOV UR38, UR7 ;  /* 0x0000000700267c82 */ /* 0x000fe20008000000 */
[----:B------:R-:W-:Y:S02]  /*1c850*/  WARPGROUP.DEPBAR.LE gsb0, 0x0 ;  /* 0x00008000000079c5 */ /* 0x000fe40000010000 */
[----:B------:R-:W-:-:S10]  /*1c860*/  WARPGROUP.ARRIVE ;  /* 0x00000000000079c5 */ /* 0x000fd40000000000 */
        /* <DEDUP_REMOVED lines=123> */
[----:B------:R-:W-:Y:S01]  /*1d020*/  UIADD3 UR7, UR6, 0x2800, URZ ;  /* 0x0000280006077890 */ /* 0x000fe2000fffe03f */
[----:B------:R-:W-:-:S06]  /*1d030*/  UMOV UR55, 0x40000040 ;  /* 0x4000004000377882 */ /* 0x000fcc0000000000 */
[----:B------:R-:W-:Y:S01]  /*1d040*/  UMOV UR54, UR7 ;  /* 0x0000000700367c82 */ /* 0x000fe20008000000 */
[----:B------:R-:W-:Y:S02]  /*1d050*/  WARPGROUP.DEPBAR.LE gsb0, 0x0 ;  /* 0x00008000000079c5 */ /* 0x000fe40000010000 */
[----:B------:R-:W-:-:S15]  /*1d060*/  WARPGROUP.ARRIVE ;  /* 0x00000000000079c5 */ /* 0x000fde0000000000 */
[----:B------:R-:W-:-:S02]  /*1d070*/  NOP ;  /* 0x0000000000007918 */ /* 0x000fc40000000000 */
        /* <DEDUP_REMOVED lines=83> */
[----:B------:R-:W-:-:S04]  /*1d5b0*/  UIADD3 UR4, UR4, 0x1, URZ ;  /* 0x0000000104047890 */ /* 0x000fc8000fffe03f */
[----:B------:R-:W-:-:S04]  /*1d5c0*/  UISETP.NE.AND UP0, UPT, UR4, 0x5, UPT ;  /* 0x000000050400788c */ /* 0x000fc8000bf05270 */
[----:B------:R-:W-:Y:S02]  /*1d5d0*/  USEL UR6, URZ, 0x1, UP0 ;  /* 0x000000013f067887 */ /* 0x000fe40008000000 */
[----:B------:R-:W-:-:S04]  /*1d5e0*/  USEL UR4, UR4, URZ, UP0 ;  /* 0x0000003f04047287 */ /* 0x000fc80008000000 */
[----:B------:R-:W-:Y:S01]  /*1d5f0*/  LOP3.LUT R175, R0, UR6, RZ, 0x3c, !PT ;  /* 0x0000000600af7c12 */ /* 0x000fe2000f8e3cff */
[----:B------:R-:W-:Y:S02]  /*1d600*/  WARPGROUP.DEPBAR.LE gsb0, 0x0 ;  /* 0x00008000000079c5 */ /* 0x000fe40000010000 */
[----:B------:R-:W-:-:S10]  /*1d610*/  WARPGROUP.ARRIVE ;  /* 0x00000000000079c5 */ /* 0x000fd40000000000 */
[----:B------:R-:W-:Y:S03]  /*1d620*/  HGMMA.64x256x16.F32 R24, gdesc[UR56], R24, gsb0 ;  /* 0x03e00000381879f0 */ /* 0x000fe60008000818 */
[----:B------:R-:W-:Y:S02]  /*1d630*/  WARPGROUP.DEPBAR.LE gsb0, 0x0 ;  /* 0x00008000000079c5 */ /* 0x000fe40000010000 */
[----:B------:R-:W-:Y:S05]  /*1d640*/  @!P3 BRA `(.L_x_26) ;  /* 0x000000000004b947 */ /* 0x000fea0003800000 */
[----:B------:R-:W-:Y:S01]  /*1d650*/  BPT.TRAP 0x1 ;  /* 0x000000040000795c */ /* 0x000fe20000300000 */
.L_x_26:
[----:B------:R-:W-:Y:S01]  /*1d660*/  FMNMX R156, R24, R2, !PT ;  /* 0x00000002189c7209 */ /* 0x000fe20007800000 */
[----:B------:R-:W2:Y:S03]  /*1d670*/  LDL.LU R203, [R1+0x320] ;  /* 0x0003200001cb7983 */ /* 0x000ea60000300800 */
[----:B------:R-:W-:Y:S01]  /*1d680*/  FMNMX R156, R25, R156, !PT ;  /* 0x0000009c199c7209 */ /* 0x000fe20007800000 */
[----:B------:R-:W3:Y:S03]  /*1d690*/  LDL.LU R202, [R1+0x324] ;  /* 0x0003240001ca7983 */ /* 0x000ee60000300800 */
[----:B------:R-:W-:Y:S01]  /*1d6a0*/  FMNMX R156, R28, R156, !PT ;  /* 0x0000009c1c9c7209 */ /* 0x000fe20007800000 */
[----:B------:R-:W4:Y:S03]  /*1d6b0*/  LDL.LU R201, [R1+0x330] ;  /* 0x0003300001c97983 */ /* 0x000f260000300800 */
[----:B------:R-:W-:Y:S01]  /*1d6c0*/  FMNMX R156, R29, R156, !PT ;  /* 0x0000009c1d9c7209 */ /* 0x000fe20007800000 */
[----:B------:R-:W5:Y:S03]  /*1d6d0*/  LDL.LU R200, [R1+0x334] ;  /* 0x0003340001c87983 */ /* 0x000f660000300800 */
        /* <DEDUP_REMOVED lines=90> */
[C---:B------:R-:W-:Y:S01]  /*1dc80*/  FMUL R0, R4.reuse, UR5 ;  /* 0x0000000504007c20 */ /* 0x040fe20008400000 */
[----:B------:R-:W-:-:S03]  /*1dc90*/  FADD R173, -R4, R2 ;  /* 0x0000000204ad7221 */ /* 0x000fc60000000100 */
[--C-:B------:R-:W-:Y:S01]  /*1dca0*/  FFMA R24, R24, UR5, -R0.reuse ;  /* 0x0000000518187c23 */ /* 0x100fe20008000800 */
[--C-:B------:R-:W-:Y:S01]  /*1dcb0*/  FFMA R25, R25, UR5, -R0.reuse ;  /* 0x0000000519197c23 */ /* 0x100fe20008000800 */
[--C-:B------:R-:W-:Y:S01]  /*1dcc0*/  FFMA R28, R28, UR5, -R0.reuse ;  /* 0x000000051c1c7c23 */ /* 0x100fe20008000800 */
[--C-:B------:R-:W-:Y:S01]  /*1dcd0*/  FFMA R29, R29, UR5, -R0.reuse ;  /* 0x000000051d1d7c23 */ /* 0x100fe20008000800 */
[--C-:B------:R-:W-:Y:S01]  /*1dce0*/  FFMA R32, R32, UR5, -R0.reuse ;  /* 0x0000000520207c23 */ /* 0x100fe20008000800 */
[----:B------:R-:W-:Y:S01]  /*1dcf0*/  FSETP.GEU.AND P5, PT, R24, -126, PT ;  /* 0xc2fc00001800780b */ /* 0x000fe20003fae000 */
[--C-:B------:R-:W-:Y:S01]  /*1dd00*/  FFMA R33, R33, UR5, -R0.reuse ;  /* 0x0000000521217c23 */ /* 0x100fe20008000800 */
[----:B------:R-:W-:Y:S02]  /*1dd10*/  FSETP.GEU.AND P2, PT, R25, -126, PT ;  /* 0xc2fc00001900780b */ /* 0x000fe40003f4e000 */
[----:B------:R-:W-:Y:S02]  /*1dd20*/  FSETP.GEU.AND P4, PT, R28, -126, PT ;  /* 0xc2fc00001c00780b */ /* 0x000fe40003f8e000 */
[----:B------:R-:W-:Y:S01]  /*1dd30*/  FSETP.GEU.AND P3, PT, R29, -126, PT ;  /* 0xc2fc00001d00780b */ /* 0x000fe20003f6e000 */
[--C-:B------:R-:W-:Y:S01]  /*1dd40*/  FFMA R36, R36, UR5, -R0.reuse ;  /* 0x0000000524247c23 */ /* 0x100fe20008000800 */
[----:B------:R-:W-:Y:S01]  /*1dd50*/  FFMA R37, R37, UR5, -R0 ;  /* 0x0000000525257c23 */ /* 0x000fe20008000800 */
[----:B------:R-:W-:-:S04]  /*1dd60*/  FSETP.GEU.AND P6, PT, R32, -126, PT ;  /* 0xc2fc00002000780b */ /* 0x000fc80003fce000 */
[----:B------:R-:W-:Y:S02]  /*1dd70*/  @!P5 FMUL R24, R24, 0.5 ;  /* 0x3f0000001818d820 */ /* 0x000fe40000400000 */
[----:B------:R-:W-:Y:S02]  /*1dd80*/  @!P2 FMUL R25, R25, 0.5 ;  /* 0x3f0000001919a820 */ /* 0x000fe40000400000 */
[----:B------:R-:W-:Y:S01]  /*1dd90*/  @!P4 FMUL R28, R28, 0.5 ;  /* 0x3f0000001c1cc820 */ /* 0x000fe20000400000 */
[----:B------:R-:W1:Y:S01]  /*1dda0*/  MUFU.EX2 R171, R24 ;  /* 0x0000001800ab7308 */ /* 0x000e620000000800 */
[----:B------:R-:W-:-:S07]  /*1ddb0*/  @!P3 FMUL R29, R29, 0.5 ;  /* 0x3f0000001d1db820 */ /* 0x000fce0000400000 */
[----:B------:R-:W2:Y:S08]  /*1ddc0*/  MUFU.EX2 R170, R25 ;  /* 0x0000001900aa7308 */ /* 0x000eb00000000800 */
[----:B------:R-:W3:Y:S01]  /*1ddd0*/  MUFU.EX2 R169, R28 ;  /* 0x0000001c00a97308 */ /* 0x000ee20000000800 */
[----:B-1----:R-:W-:Y:S01]  /*1dde0*/  @!P5 FMUL R171, R171, R171 ;  /* 0x000000abababd220 */ /* 0x002fe20000400000 */
[----:B------:R-:W-:-:S06]  /*1ddf0*/  FSETP.GEU.AND P5, PT, R33, -126, PT ;  /* 0xc2fc00002100780b */ /* 0x000fcc0003fae000 */
[----:B------:R-:W1:Y:S01]  /*1de00*/  MUFU.EX2 R167, R29 ;  /* 0x0000001d00a77308 */ /* 0x000e620000000800 */
[--C-:B------:R-:W-:Y:S01]  /*1de10*/  FFMA R40, R40, UR5, -R0.reuse ;  /* 0x0000000528287c23 */ /* 0x100fe20008000800 */
[----:B--2---:R-:W-:Y:S01]  /*1de20*/  @!P2 FMUL R170, R170, R170 ;  /* 0x000000aaaaaaa220 */ /* 0x004fe20000400000 */
[----:B------:R-:W-:Y:S01]  /*1de30*/  FSETP.GEU.AND P2, PT, R36, -126, PT ;  /* 0xc2fc00002400780b */ /* 0x000fe20003f4e000 */
[----:B---3--:R-:W-:Y:S01]  /*1de40*/  @!P4 FMUL R169, R169, R169 ;  /* 0x000000a9a9a9c220 */ /* 0x008fe20000400000 */
[----:B------:R-:W-:Y:S01]  /*1de50*/  FSETP.GEU.AND P4, PT, R37, -126, PT ;  /* 0xc2fc00002500780b */ /* 0x000fe20003f8e000 */
[----:B------:R-:W-:Y:S01]  /*1de60*/  @!P6 FMUL R32, R32, 0.5 ;  /* 0x3f0000002020e820 */ /* 0x000fe20000400000 */
[----:B------:R-:W-:Y:S01]  /*1de70*/  @!P5 FMUL R33, R33, 0.5 ;  /* 0x3f0000002121d820 */ /* 0x000fe20000400000 */
[--C-:B------:R-:W-:Y:S01]  /*1de80*/  FFMA R41, R41, UR5, -R0.reuse ;  /* 0x0000000529297c23 */ /* 0x100fe20008000800 */
[--C-:B------:R-:W-:Y:S01]  /*1de90*/  FFMA R44, R44, UR5, -R0.reuse ;  /* 0x000000052c2c7c23 */ /* 0x100fe20008000800 */
[--C-:B------:R-:W-:Y:S01]  /*1dea0*/  FFMA R45, R45, UR5, -R0.reuse ;  /* 0x000000052d2d7c23 */ /* 0x100fe20008000800 */
[----:B------:R-:W-:Y:S01]  /*1deb0*/  FFMA R48, R48, UR5, -R0 ;  /* 0x0000000530307c23 */ /* 0x000fe20008000800 */
[----:B-1----:R-:W-:Y:S01]  /*1dec0*/  @!P3 FMUL R167, R167, R167 ;  /* 0x000000a7a7a7b220 */ /* 0x002fe20000400000 */
[----:B------:R-:W-:-:S03]  /*1ded0*/  FSETP.GEU.AND P3, PT, R40, -126, PT ;  /* 0xc2fc00002800780b */ /* 0x000fc60003f6e000 */
[----:B------:R-:W-:Y:S01]  /*1dee0*/  @!P2 FMUL R36, R36, 0.5 ;  /* 0x3f0000002424a820 */ /* 0x000fe20000400000 */
[----:B------:R-:W1:Y:S01]  /*1def0*/  MUFU.EX2 R168, R32 ;  /* 0x0000002000a87308 */ /* 0x000e620000000800 */
[--C-:B------:R-:W-:Y:S01]  /*1df00*/  FFMA R49, R49, UR5, -R0.reuse ;  /* 0x0000000531317c23 */ /* 0x100fe20008000800 */
[--C-:B------:R-:W-:Y:S01]  /*1df10*/  FFMA R52, R52, UR5, -R0.reuse ;  /* 0x0000000534347c23 */ /* 0x100fe20008000800 */
[----:B------:R-:W-:Y:S01]  /*1df20*/  @!P4 FMUL R37, R37, 0.5 ;  /* 0x3f0000002525c820 */ /* 0x000fe20000400000 */
[--C-:B------:R-:W-:Y:S01]  /*1df30*/  FFMA R53, R53, UR5, -R0.reuse ;  /* 0x0000000535357c23 */ /* 0x100fe20008000800 */
[--C-:B------:R-:W-:Y:S01]  /*1df40*/  FFMA R56, R56, UR5, -R0.reuse ;  /* 0x0000000538387c23 */ /* 0x100fe20008000800 */
[--C-:B------:R-:W-:Y:S01]  /*1df50*/  FFMA R57, R57, UR5, -R0.reuse ;  /* 0x0000000539397c23 */ /* 0x100fe20008000800 */
[--C-:B------:R-:W-:Y:S01]  /*1df60*/  FFMA R60, R60, UR5, -R0.reuse ;  /* 0x000000053c3c7c23 */ /* 0x100fe20008000800 */
[----:B------:R-:W2:Y:S01]  /*1df70*/  MUFU.EX2 R166, R33 ;  /* 0x0000002100a67308 */ /* 0x000ea20000000800 */
[--C-:B------:R-:W-:Y:S01]  /*1df80*/  FFMA R61, R61, UR5, -R0.reuse ;  /* 0x000000053d3d7c23 */ /* 0x100fe20008000800 */
[--C-:B------:R-:W-:Y:S01]  /*1df90*/  FFMA R64, R64, UR5, -R0.reuse ;  /* 0x0000000540407c23 */ /* 0x100fe20008000800 */
[----:B------:R-:W-:Y:S01]  /*1dfa0*/  @!P3 FMUL R40, R40, 0.5 ;  /* 0x3f0000002828b820 */ /* 0x000fe20000400000 */
[--C-:B------:R-:W-:Y:S01]  /*1dfb0*/  FFMA R65, R65, UR5, -R0.reuse ;  /* 0x0000000541417c23 */ /* 0x100fe20008000800 */
[--C-:B------:R-:W-:Y:S01]  /*1dfc0*/  FFMA R68, R68, UR5, -R0.reuse ;  /* 0x0000000544447c23 */ /* 0x100fe20008000800 */
[--C-:B------:R-:W-:Y:S01]  /*1dfd0*/  FFMA R69, R69, UR5, -R0.reuse ;  /* 0x0000000545457c23 */ /* 0x100fe20008000800 */
[--C-:B------:R-:W-:Y:S01]  /*1dfe0*/  FFMA R72, R72, UR5, -R0.reuse ;  /* 0x0000000548487c23 */ /* 0x100fe20008000800 */
[----:B------:R-:W3:Y:S01]  /*1dff0*/  MUFU.EX2 R165, R36 ;  /* 0x0000002400a57308 */ /* 0x000ee20000000800 */
[--C-:B------:R-:W-:Y:S01]  /*1e000*/  FFMA R76, R76, UR5, -R0.reuse ;  /* 0x000000054c4c7c23 */ /* 0x100fe20008000800 */
[--C-:B------:R-:W-:Y:S01]  /*1e010*/  FFMA R77, R77, UR5, -R0.reuse ;  /* 0x000000054d4d7c23 */ /* 0x100fe20008000800 */
[--C-:B------:R-:W-:Y:S01]  /*1e020*/  FFMA R73, R73, UR5, -R0.reuse ;  /* 0x0000000549497c23 */ /* 0x100fe20008000800 */
[--C-:B------:R-:W-:Y:S01]  /*1e030*/  FFMA R80, R80, UR5, -R0.reuse ;  /* 0x0000000550507c23 */ /* 0x100fe20008000800 */
[--C-:B------:R-:W-:Y:S01]  /*1e040*/  FFMA R81, R81, UR5, -R0.reuse ;  /* 0x0000000551517c23 */ /* 0x100fe20008000800 */
[--C-:B------:R-:W-:Y:S01]  /*1e050*/  FFMA R88, R88, UR5, -R0.reuse ;  /* 0x0000000558587c23 */ /* 0x100fe20008000800 */
[--C-:B------:R-:W-:Y:S01]  /*1e060*/  FFMA R89, R89, UR5, -R0.reuse ;  /* 0x0000000559597c23 */ /* 0x100fe20008000800 */
[----:B------:R-:W4:Y:S01]  /*1e070*/  MUFU.EX2 R164, R37 ;  /* 0x0000002500a47308 */ /* 0x000f220000000800 */
[--C-:B------:R-:W-:Y:S01]  /*1e080*/  FFMA R84, R84, UR5, -R0.reuse ;  /* 0x0000000554547c23 */ /* 0x100fe20008000800 */
[--C-:B------:R-:W-:Y:S01]  /*1e090*/  FFMA R92, R92, UR5, -R0.reuse ;  /* 0x000000055c5c7c23 */ /* 0x100fe20008000800 */
[--C-:B------:R-:W-:Y:S01]  /*1e0a0*/  FFMA R93, R93, UR5, -R0.reuse ;  /* 0x000000055d5d7c23 */ /* 0x100fe20008000800 */
[--C-:B------:R-:W-:Y:S01]  /*1e0b0*/  FFMA R104, R104, UR5, -R0.reuse ;  /* 0x0000000568687c23 */ /* 0x100fe20008000800 */
[--C-:B------:R-:W-:Y:S01]  /*1e0c0*/  FFMA R97, R97, UR5, -R0.reuse ;  /* 0x0000000561617c23 */ /* 0x100fe20008000800 */
[--C-:B------:R-:W-:Y:S01]  /*1e0d0*/  FFMA R96, R96, UR5, -R0.reuse ;  /* 0x0000000560607c23 */ /* 0x100fe20008000800 */
[--C-:B------:R-:W-:Y:S01]  /*1e0e0*/  FFMA R120, R120, UR5, -R0.reuse ;  /* 0x0000000578787c23 */ /* 0x100fe20008000800 */
[----:B------:R-:W5:Y:S01]  /*1e0f0*/  MUFU.EX2 R163, R40 ;  /* 0x0000002800a37308 */ /* 0x000f620000000800 */
[----:B-1----:R-:W-:Y:S01]  /*1e100*/  @!P6 FMUL R168, R168, R168 ;  /* 0x000000a8a8a8e220 */ /* 0x002fe20000400000 */
[----:B--2---:R-:W-:Y:S01]  /*1e110*/  @!P5 FMUL R166, R166, R166 ;  /* 0x000000a6a6a6d220 */ /* 0x004fe20000400000 */
[----:B------:R-:W-:Y:S01]  /*1e120*/  FSETP.GEU.AND P6, PT, R41, -126, PT ;  /* 0xc2fc00002900780b */ /* 0x000fe20003fce000 */
[----:B---3--:R-:W-:Y:S01]  /*1e130*/  @!P2 FMUL R165, R165, R165 ;  /* 0x000000a5a5a5a220 */ /* 0x008fe20000400000 */
[----:B------:R-:W-:Y:S01]  /*1e140*/  FSETP.GEU.AND P5, PT, R44, -126, PT ;  /* 0xc2fc00002c00780b */ /* 0x000fe20003fae000 */
[--C-:B------:R-:W-:Y:S01]  /*1e150*/  FFMA R100, R100, UR5, -R0.reuse ;  /* 0x0000000564647c23 */ /* 0x100fe20008000800 */
[----:B------:R-:W-:Y:S01]  /*1e160*/  FSETP.GEU.AND P2, PT, R45, -126, PT ;  /* 0xc2fc00002d00780b */ /* 0x000fe20003f4e000 */
[--C-:B------:R-:W-:Y:S01]  /*1e170*/  FFMA R105, R105, UR5, -R0.reuse ;  /* 0x0000000569697c23 */ /* 0x100fe20008000800 */
[----:B----4-:R-:W-:Y:S01]  /*1e180*/  @!P4 FMUL R164, R164, R164 ;  /* 0x000000a4a4a4c220 */ /* 0x010fe20000400000 */
[----:B------:R-:W-:Y:S01]  /*1e190*/  FSETP.GEU.AND P4, PT, R48, -126, PT ;  /* 0xc2fc00003000780b */ /* 0x000fe20003f8e000 */
[--C-:B------:R-:W-:Y:S01]  /*1e1a0*/  FFMA R121, R121, UR5, -R0.reuse ;  /* 0x0000000579797c23 */ /* 0x100fe20008000800 */
[--C-:B------:R-:W-:Y:S01]  /*1e1b0*/  FFMA R136, R136, UR5, -R0.reuse ;  /* 0x0000000588887c23 */ /* 0x100fe20008000800 */
[--C-:B------:R-:W-:Y:S01]  /*1e1c0*/  FFMA R137, R137, UR5, -R0.reuse ;  /* 0x0000000589897c23 */ /* 0x100fe20008000800 */
[--C-:B------:R-:W-:Y:S01]  /*1e1d0*/  FFMA R109, R109, UR5, -R0.reuse ;  /* 0x000000056d6d7c23 */ /* 0x100fe20008000800 */
[--C-:B------:R-:W-:Y:S01]  /*1e1e0*/  FFMA R124, R124, UR5, -R0.reuse ;  /* 0x000000057c7c7c23 */ /* 0x100fe20008000800 */
[--C-:B------:R-:W-:Y:S01]  /*1e1f0*/  FFMA R140, R140, UR5, -R0.reuse ;  /* 0x000000058c8c7c23 */ /* 0x100fe20008000800 */
[----:B-----5:R-:W-:Y:S01]  /*1e200*/  @!P3 FMUL R163, R163, R163 ;  /* 0x000000a3a3a3b220 */ /* 0x020fe20000400000 */
[----:B------:R-:W-:Y:S01]  /*1e210*/  FSETP.GEU.AND P3, PT, R49, -126, PT ;  /* 0xc2fc00003100780b */ /* 0x000fe20003f6e000 */
[----:B------:R-:W-:Y:S01]  /*1e220*/  @!P6 FMUL R41, R41, 0.5 ;  /* 0x3f0000002929e820 */ /* 0x000fe20000400000 */
[----:B------:R-:W-:Y:S01]  /*1e230*/  @!P5 FMUL R44, R44, 0.5 ;  /* 0x3f0000002c2cd820 */ /* 0x000fe20000400000 */
[----:B------:R-:W-:Y:S01]  /*1e240*/  @!P2 FMUL R45, R45, 0.5 ;  /* 0x3f0000002d2da820 */ /* 0x000fe20000400000 */
[--C-:B------:R-:W-:Y:S01]  /*1e250*/  FFMA R108, R108, UR5, -R0.reuse ;  /* 0x000000056c6c7c23 */ /* 0x100fe20008000800 */
[----:B------:R-:W-:Y:S01]  /*1e260*/  @!P4 FMUL R48, R48, 0.5 ;  /* 0x3f0000003030c820 */ /* 0x000fe20000400000 */
[----:B------:R-:W1:Y:S01]  /*1e270*/  MUFU.EX2 R162, R41 ;  /* 0x0000002900a27308 */ /* 0x000e620000000800 */
[--C-:B------:R-:W-:Y:S01]  /*1e280*/  FFMA R112, R112, UR5, -R0.reuse ;  /* 0x0000000570707c23 */ /* 0x100fe20008000800 */
[--C-:B------:R-:W-:Y:S01]  /*1e290*/  FFMA R125, R125, UR5, -R0.reuse ;  /* 0x000000057d7d7c23 */ /* 0x100fe20008000800 */
[--C-:B------:R-:W-:Y:S01]  /*1e2a0*/  FFMA R128, R128, UR5, -R0.reuse ;  /* 0x0000000580807c23 */ /* 0x100fe20008000800 */
[--C-:B------:R-:W-:Y:S01]  /*1e2b0*/  FFMA R141, R141, UR5, -R0.reuse ;  /* 0x000000058d8d7c23 */ /* 0x100fe20008000800 */
[--C-:B------:R-:W-:Y:S01]  /*1e2c0*/  FFMA R113, R113, UR5, -R0.reuse ;  /* 0x0000000571717c23 */ /* 0x100fe20008000800 */
[--C-:B------:R-:W-:Y:S01]  /*1e2d0*/  FFMA R116, R116, UR5, -R0.reuse ;  /* 0x0000000574747c23 */ /* 0x100fe20008000800 */
[----:B------:R-:W-:Y:S01]  /*1e2e0*/  @!P3 FMUL R49, R49, 0.5 ;  /* 0x3f0000003131b820 */ /* 0x000fe20000400000 */
[----:B------:R-:W2:Y:S01]  /*1e2f0*/  MUFU.EX2 R161, R44 ;  /* 0x0000002c00a17308 */ /* 0x000ea20000000800 */
[--C-:B------:R-:W-:Y:S01]  /*1e300*/  FFMA R144, R144, UR5, -R0.reuse ;  /* 0x0000000590907c23 */ /* 0x100fe20008000800 */
[--C-:B------:R-:W-:Y:S01]  /*1e310*/  FFMA R129, R129, UR5, -R0.reuse ;  /* 0x0000000581817c23 */ /* 0x100fe20008000800 */
[--C-:B------:R-:W-:Y:S01]  /*1e320*/  FFMA R145, R145, UR5, -R0.reuse ;  /* 0x0000000591917c23 */ /* 0x100fe20008000800 */
[--C-:B------:R-:W-:Y:S01]  /*1e330*/  FFMA R132, R132, UR5, -R0.reuse ;  /* 0x0000000584847c23 */ /* 0x100fe20008000800 */
[--C-:B------:R-:W-:Y:S01]  /*1e340*/  FFMA R148, R148, UR5, -R0.reuse ;  /* 0x0000000594947c23 */ /* 0x100fe20008000800 */
[--C-:B------:R-:W-:Y:S01]  /*1e350*/  FFMA R101, R101, UR5, -R0.reuse ;  /* 0x0000000565657c23 */ /* 0x100fe20008000800 */
[--C-:B------:R-:W-:Y:S01]  /*1e360*/  FFMA R133, R133, UR5, -R0.reuse ;  /* 0x0000000585857c23 */ /* 0x100fe20008000800 */
[----:B------:R-:W3:Y:S01]  /*1e370*/  MUFU.EX2 R160, R45 ;  /* 0x0000002d00a07308 */ /* 0x000ee20000000800 */
[--C-:B------:R-:W-:Y:S01]  /*1e380*/  FFMA R117, R117, UR5, -R0.reuse ;  /* 0x0000000575757c23 */ /* 0x100fe20008000800 */
[--C-:B------:R-:W-:Y:S01]  /*1e390*/  FFMA R85, R85, UR5, -R0.reuse ;  /* 0x0000000555557c23 */ /* 0x100fe20008000800 */
[----:B------:R-:W4:Y:S05]  /*1e3a0*/  LDL.LU R29, [R1+0x314] ;  /* 0x00031400011d7983 */ /* 0x000f2a0000300800 */
[----:B------:R-:W5:Y:S08]  /*1e3b0*/  MUFU.EX2 R159, R48 ;  /* 0x00000030009f7308 */ /* 0x000f700000000800 */
[----:B------:R-:W5:Y:S01]  /*1e3c0*/  MUFU.EX2 R158, R49 ;  /* 0x00000031009e7308 */ /* 0x000f620000000800 */
[----:B-1----:R-:W-:Y:S01]  /*1e3d0*/  @!P6 FMUL R162, R162, R162 ;  /* 0x000000a2a2a2e220 */ /* 0x002fe20000400000 */
[----:B--2---:R-:W-:Y:S01]  /*1e3e0*/  @!P5 FMUL R161, R161, R161 ;  /* 0x000000a1a1a1d220 */ /* 0x004fe20000400000 */
[----:B------:R-:W-:Y:S01]  /*1e3f0*/  FSETP.GEU.AND P6, PT, R52, -126, PT ;  /* 0xc2fc00003400780b */ /* 0x000fe20003fce000 */
[----:B---3--:R-:W-:Y:S01]  /*1e400*/  @!P2 FMUL R160, R160, R160 ;  /* 0x000000a0a0a0a220 */ /* 0x008fe20000400000 */
[----:B------:R-:W-:Y:S01]  /*1e410*/  FSETP.GEU.AND P5, PT, R53, -126, PT ;  /* 0xc2fc00003500780b */ /* 0x000fe20003fae000 */
[----:B------:R-:W-:Y:S01]  /*1e420*/  FFMA R0, R149, UR5, -R0 ;  /* 0x0000000595007c23 */ /* 0x000fe20008000800 */
[----:B------:R-:W-:Y:S01]  /*1e430*/  FSETP.GEU.AND P2, PT, R56, -126, PT ;  /* 0xc2fc00003800780b */ /* 0x000fe20003f4e000 */
[----:B------:R-:W2:Y:S01]  /*1e440*/  LDL.LU R33, [R1+0x310] ;  /* 0x0003100001217983 */ /* 0x000ea20000300800 */
[----:B-----5:R-:W-:Y:S01]  /*1e450*/  @!P4 FMUL R159, R159, R159 ;  /* 0x0000009f9f9fc220 */ /* 0x020fe20000400000 */
[----:B------:R-:W-:-:S02]  /*1e460*/  FSETP.GEU.AND P4, PT, R57, -126, PT ;  /* 0xc2fc00003900780b */ /* 0x000fc40003f8e000 */
[----:B------:R-:W3:Y:S01]  /*1e470*/  LDL.LU R37, [R1+0x304] ;  /* 0x0003040001257983 */ /* 0x000ee20000300800 */
[----:B------:R-:W-:Y:S01]  /*1e480*/  @!P3 FMUL R158, R158, R158 ;  /* 0x0000009e9e9eb220 */ /* 0x000fe20000400000 */
[----:B------:R-:W-:Y:S02]  /*1e490*/  FSETP.GEU.AND P3, PT, R60, -126, PT ;  /* 0xc2fc00003c00780b */ /* 0x000fe40003f6e000 */
[----:B------:R-:W-:Y:S02]  /*1e4a0*/  @!P6 FMUL R52, R52, 0.5 ;  /* 0x3f0000003434e820 */ /* 0x000fe40000400000 */
[----:B------:R-:W-:Y:S02]  /*1e4b0*/  @!P5 FMUL R53, R53, 0.5 ;  /* 0x3f0000003535d820 */ /* 0x000fe40000400000 */
[----:B------:R-:W-:Y:S01]  /*1e4c0*/  @!P2 FMUL R56, R56, 0.5 ;  /* 0x3f0000003838a820 */ /* 0x000fe20000400000 */
[----:B------:R-:W5:Y:S02]  /*1e4d0*/  LDL.LU R41, [R1+0x300] ;  /* 0x0003000001297983 */ /* 0x000f640000300800 */
[----:B------:R-:W-:Y:S01]  /*1e4e0*/  @!P4 FMUL R57, R57, 0.5 ;  /* 0x3f0000003939c820 */ /* 0x000fe20000400000 */
[----:B------:R-:W1:Y:S01]  /*1e4f0*/  MUFU.EX2 R157, R52 ;  /* 0x00000034009d7308 */ /* 0x000e620000000800 */
[----:B------:R-:W4:Y:S04]  /*1e500*/  LDL.LU R45, [R1+0x2f4] ;  /* 0x0002f400012d7983 */ /* 0x000f280000300800 */
[----:B------:R-:W2:Y:S01]  /*1e510*/  LDL.LU R49, [R1+0x2f0] ;  /* 0x0002f00001317983 */ /* 0x000ea20000300800 */
[----:B------:R-:W-:-:S02]  /*1e520*/  @!P3 FMUL R60, R60, 0.5 ;  /* 0x3f0000003c3cb820 */ /* 0x000fc40000400000 */
[----:B------:R-:W1:Y:S08]  /*1e530*/  MUFU.EX2 R155, R53 ;  /* 0x00000035009b7308 */ /* 0x000e700000000800 */
[----:B------:R-:W1:Y:S08]  /*1e540*/  MUFU.EX2 R154, R56 ;  /* 0x00000038009a7308 */ /* 0x000e700000000800 */
[----:B------:R-:W1:Y:S08]  /*1e550*/  MUFU.EX2 R153, R57 ;  /* 0x0000003900997308 */ /* 0x000e700000000800 */
[----:B------:R-:W1:Y:S02]  /*1e560*/  MUFU.EX2 R152, R60 ;  /* 0x0000003c00987308 */ /* 0x000e640000000800 */
[----:B-1----:R-:W-:Y:S01]  /*1e570*/  @!P6 FMUL R157, R157, R157 ;  /* 0x0000009d9d9de220 */ /* 0x002fe20000400000 */
[----:B------:R-:W-:Y:S01]  /*1e580*/  @!P5 FMUL R155, R155, R155 ;  /* 0x0000009b9b9bd220 */ /* 0x000fe20000400000 */
[----:B------:R-:W-:Y:S01]  /*1e590*/  FSETP.GEU.AND P6, PT, R61, -126, PT ;  /* 0xc2fc00003d00780b */ /* 0x000fe20003fce000 */
[----:B------:R-:W-:Y:S01]  /*1e5a0*/  @!P2 FMUL R154, R154, R154 ;  /* 0x0000009a9a9aa220 */ /* 0x000fe20000400000 */
[----:B------:R-:W-:Y:S01]  /*1e5b0*/  FSETP.GEU.AND P5, PT, R64, -126, PT ;  /* 0xc2fc00004000780b */ /* 0x000fe20003fae000 */
[----:B------:R-:W3:Y:S01]  /*1e5c0*/  LDL.LU R53, [R1+0x2e4] ;  /* 0x0002e40001357983 */ /* 0x000ee20000300800 */
[----:B------:R-:W-:Y:S01]  /*1e5d0*/  FSETP.GEU.AND P2, PT, R65, -126, PT ;  /* 0xc2fc00004100780b */ /* 0x000fe20003f4e000 */
[----:B------:R-:W-:Y:S01]  /*1e5e0*/  @!P4 FMUL R153, R153, R153 ;  /* 0x000000999999c220 */ /* 0x000fe20000400000 */
[----:B------:R-:W-:Y:S01]  /*1e5f0*/  FSETP.GEU.AND P4, PT, R68, -126, PT ;  /* 0xc2fc00004400780b */ /* 0x000fe20003f8e000 */
[----:B------:R-:W5:Y:S06]  /*1e600*/  LDL.LU R57, [R1+0x2e0] ;  /* 0x0002e00001397983 */ /* 0x000f6c0000300800 */
[----:B------:R-:W-:Y:S01]  /*1e610*/  @!P6 FMUL R61, R61, 0.5 ;  /* 0x3f0000003d3de820 */ /* 0x000fe20000400000 */
[----:B------:R-:W-:Y:S01]  /*1e620*/  @!P3 FMUL R152, R152, R152 ;  /* 0x000000989898b220 */ /* 0x000fe20000400000 */
[----:B------:R-:W-:Y:S01]  /*1e630*/  FSETP.GEU.AND P3, PT, R69, -126, PT ;  /* 0xc2fc00004500780b */ /* 0x000fe20003f6e000 */
[----:B------:R-:W-:Y:S01]  /*1e640*/  @!P5 FMUL R64, R64, 0.5 ;  /* 0x3f0000004040d820 */ /* 0x000fe20000400000 */
[----:B------:R-:W-:Y:S01]  /*1e650*/  @!P2 FMUL R65, R65, 0.5 ;  /* 0x3f0000004141a820 */ /* 0x000fe20000400000 */
[----:B------:R1:W1:Y:S01]  /*1e660*/  MUFU.EX2 R23, R61 ;  /* 0x0000003d00177308 */ /* 0x0002620000000800 */
[----:B------:R-:W-:-:S07]  /*1e670*/  @!P4 FMUL R68, R68, 0.5 ;  /* 0x3f0000004444c820 */ /* 0x000fce0000400000 */
[----:B------:R-:W-:Y:S01]  /*1e680*/  MUFU.EX2 R22, R64 ;  /* 0x0000004000167308 */ /* 0x000fe20000000800 */
[----:B-1----:R-:W4:Y:S01]  /*1e690*/  LDL.LU R61, [R1+0x2d4] ;  /* 0x0002d400013d7983 */ /* 0x002f220000300800 */
[----:B------:R-:W-:-:S06]  /*1e6a0*/  @!P3 FMUL R69, R69, 0.5 ;  /* 0x3f0000004545b820 */ /* 0x000fcc0000400000 */
[----:B------:R-:W1:Y:S08]  /*1e6b0*/  MUFU.EX2 R64, R65 ;  /* 0x0000004100407308 */ /* 0x000e700000000800 */
[----:B------:R-:W1:Y:S01]  /*1e6c0*/  MUFU.EX2 R21, R68 ;  /* 0x0000004400157308 */ /* 0x000e620000000800 */
[----:B------:R-:W-:-:S07]  /*1e6d0*/  @!P6 FMUL R23, R23, R23 ;  /* 0x000000171717e220 */ /* 0x000fce0000400000 */
[----:B------:R-:W1:Y:S01]  /*1e6e0*/  MUFU.EX2 R20, R69 ;  /* 0x0000004500147308 */ /* 0x000e620000000800 */
[----:B------:R-:W-:Y:S01]  /*1e6f0*/  FSETP.GEU.AND P6, PT, R72, -126, PT ;  /* 0xc2fc00004800780b */ /* 0x000fe20003fce000 */
[----:B-1----:R-:W-:Y:S01]  /*1e700*/  @!P2 FMUL R64, R64, R64 ;  /* 0x000000404040a220 */ /* 0x002fe20000400000 */
[----:B------:R-:W-:Y:S01]  /*1e710*/  FSETP.GEU.AND P2, PT, R76, -126, PT ;  /* 0xc2fc00004c00780b */ /* 0x000fe20003f4e000 */
[----:B------:R-:W-:Y:S01]  /*1e720*/  @!P5 FMUL R22, R22, R22 ;  /* 0x000000161616d220 */ /* 0x000fe20000400000 */
[----:B------:R-:W-:Y:S01]  /*1e730*/  FSETP.GEU.AND P5, PT, R73, -126, PT ;  /* 0xc2fc00004900780b */ /* 0x000fe20003fae000 */
[----:B------:R-:W2:Y:S01]  /*1e740*/  LDL.LU R65, [R1+0x2d0] ;  /* 0x0002d00001417983 */ /* 0x000ea20000300800 */
[----:B------:R-:W-:Y:S01]  /*1e750*/  @!P4 FMUL R21, R21, R21 ;  /* 0x000000151515c220 */ /* 0x000fe20000400000 */
[----:B------:R-:W-:Y:S02]  /*1e760*/  FSETP.GEU.AND P4, PT, R77, -126, PT ;  /* 0xc2fc00004d00780b */ /* 0x000fe40003f8e000 */
[----:B------:R-:W3:Y:S01]  /*1e770*/  LDL.LU R68, [R1+0x2c4] ;  /* 0x0002c40001447983 */ /* 0x000ee20000300800 */
[----:B------:R-:W-:Y:S01]  /*1e780*/  @!P3 FMUL R20, R20, R20 ;  /* 0x000000141414b220 */ /* 0x000fe20000400000 */
[----:B------:R-:W-:-:S02]  /*1e790*/  FSETP.GEU.AND P3, PT, R80, -126, PT ;  /* 0xc2fc00005000780b */ /* 0x000fc40003f6e000 */
[----:B------:R-:W-:Y:S02]  /*1e7a0*/  @!P6 FMUL R72, R72, 0.5 ;  /* 0x3f0000004848e820 */ /* 0x000fe40000400000 */
[----:B------:R-:W-:Y:S02]  /*1e7b0*/  @!P2 FMUL R76, R76, 0.5 ;  /* 0x3f0000004c4ca820 */ /* 0x000fe40000400000 */
[----:B------:R-:W-:Y:S01]  /*1e7c0*/  @!P5 FMUL R73, R73, 0.5 ;  /* 0x3f0000004949d820 */ /* 0x000fe20000400000 */
[----:B------:R-:W5:Y:S02]  /*1e7d0*/  LDL.LU R69, [R1+0x2c0] ;  /* 0x0002c00001457983 */ /* 0x000f640000300800 */
[----:B------:R-:W-:Y:S01]  /*1e7e0*/  @!P4 FMUL R77, R77, 0.5 ;  /* 0x3f0000004d4dc820 */ /* 0x000fe20000400000 */
[----:B------:R1:W1:Y:S03]  /*1e7f0*/  MUFU.EX2 R19, R72 ;  /* 0x0000004800137308 */ /* 0x0002660000000800 */
[----:B------:R-:W-:-:S05]  /*1e800*/  @!P3 FMUL R80, R80, 0.5 ;  /* 0x3f0000005050b820 */ /* 0x000fca0000400000 */
[----:B------:R-:W1:Y:S02]  /*1e810*/  MUFU.EX2 R18, R76 ;  /* 0x0000004c00127308 */ /* 0x000e640000000800 */
[----:B-1----:R-:W4:Y:S06]  /*1e820*/  LDL.LU R72, [R1+0x2b4] ;  /* 0x0002b40001487983 */ /* 0x002f2c0000300800 */
[----:B------:R-:W1:Y:S08]  /*1e830*/  MUFU.EX2 R17, R77 ;  /* 0x0000004d00117308 */ /* 0x000e700000000800 */
[----:B------:R1:W1:Y:S08]  /*1e840*/  MUFU.EX2 R60, R73 ;  /* 0x00000049003c7308 */ /* 0x0002700000000800 */
[----:B------:R-:W1:Y:S01]  /*1e850*/  MUFU.EX2 R16, R80 ;  /* 0x0000005000107308 */ /* 0x000e620000000800 */
[----:B------:R-:W-:Y:S01]  /*1e860*/  @!P6 FMUL R19, R19, R19 ;  /* 0x000000131313e220 */ /* 0x000fe20000400000 */
[----:B------:R-:W-:Y:S01]  /*1e870*/  FSETP.GEU.AND P6, PT, R81, -126, PT ;  /* 0xc2fc00005100780b */ /* 0x000fe20003fce000 */
[----:B------:R-:W-:Y:S01]  /*1e880*/  @!P2 FMUL R18, R18, R18 ;  /* 0x000000121212a220 */ /* 0x000fe20000400000 */
[----:B-1----:R-:W-:Y:S01]  /*1e890*/  @!P4 FMUL R17, R17, R17 ;  /* 0x000000111111c220 */ /* 0x002fe20000400000 */
[----:B------:R-:W-:Y:S01]  /*1e8a0*/  FSETP.GEU.AND P2, PT, R88, -126, PT ;  /* 0xc2fc00005800780b */ /* 0x000fe20003f4e000 */
[----:B------:R-:W2:Y:S01]  /*1e8b0*/  LDL.LU R73, [R1+0x2b0] ;  /* 0x0002b00001497983 */ /* 0x000ea20000300800 */
[----:B------:R-:W-:Y:S01]  /*1e8c0*/  FSETP.GEU.AND P4, PT, R89, -126, PT ;  /* 0xc2fc00005900780b */ /* 0x000fe20003f8e000 */
[----:B------:R-:W-:Y:S01]  /*1e8d0*/  @!P5 FMUL R60, R60, R60 ;  /* 0x0000003c3c3cd220 */ /* 0x000fe20000400000 */
[----:B------:R-:W-:Y:S01]  /*1e8e0*/  FSETP.GEU.AND P5, PT, R84, -126, PT ;  /* 0xc2fc00005400780b */ /* 0x000fe20003fae000 */
[----:B------:R-:W3:Y:S01]  /*1e8f0*/  LDL.LU R76, [R1+0x2a4] ;  /* 0x0002a400014c7983 */ /* 0x000ee20000300800 */
[----:B------:R-:W-:Y:S01]  /*1e900*/  @!P3 FMUL R16, R16, R16 ;  /* 0x000000101010b220 */ /* 0x000fe20000400000 */
[----:B------:R-:W-:-:S03]  /*1e910*/  FSETP.GEU.AND P3, PT, R92, -126, PT ;  /* 0xc2fc00005c00780b */ /* 0x000fc60003f6e000 */
[----:B------:R-:W-:-:S03]  /*1e920*/  @!P6 FMUL R81, R81, 0.5 ;  /* 0x3f0000005151e820 */ /* 0x000fc60000400000 */
[----:B------:R-:W-:Y:S02]  /*1e930*/  @!P2 FMUL R88, R88, 0.5 ;  /* 0x3f0000005858a820 */ /* 0x000fe40000400000 */
[----:B------:R-:W-:Y:S01]  /*1e940*/  @!P4 FMUL R89, R89, 0.5 ;  /* 0x3f0000005959c820 */ /* 0x000fe20000400000 */
[----:B------:R-:W5:Y:S01]  /*1e950*/  LDL.LU R77, [R1+0x2a0] ;  /* 0x0002a000014d7983 */ /* 0x000f620000300800 */
[----:B------:R1:W1:Y:S01]  /*1e960*/  MUFU.EX2 R56, R81 ;  /* 0x0000005100387308 */ /* 0x0002620000000800 */
[----:B------:R-:W-:Y:S02]  /*1e970*/  @!P5 FMUL R84, R84, 0.5 ;  /* 0x3f0000005454d820 */ /* 0x000fe40000400000 */
[----:B------:R-:W4:Y:S01]  /*1e980*/  LDL.LU R80, [R1+0x294] ;  /* 0x0002940001507983 */ /* 0x000f220000300800 */
[----:B------:R-:W-:-:S04]  /*1e990*/  @!P3 FMUL R92, R92, 0.5 ;  /* 0x3f0000005c5cb820 */ /* 0x000fc80000400000 */
[----:B------:R-:W1:Y:S02]  /*1e9a0*/  MUFU.EX2 R52, R89 ;  /* 0x0000005900347308 */ /* 0x000e640000000800 */
[----:B-1----:R-:W2:Y:S06]  /*1e9b0*/  LDL.LU R81, [R1+0x290] ;  /* 0x0002900001517983 */ /* 0x002eac0000300800 */
[----:B------:R-:W1:Y:S08]  /*1e9c0*/  MUFU.EX2 R88, R88 ;  /* 0x0000005800587308 */ /* 0x000e700000000800 */
[----:B------:R1:W1:Y:S08]  /*1e9d0*/  MUFU.EX2 R15, R84 ;  /* 0x00000054000f7308 */ /* 0x0002700000000800 */
[----:B------:R-:W1:Y:S01]  /*1e9e0*/  MUFU.EX2 R92, R92 ;  /* 0x0000005c005c7308 */ /* 0x000e620000000800 */
[----:B------:R-:W-:Y:S01]  /*1e9f0*/  @!P6 FMUL R56, R56, R56 ;  /* 0x000000383838e220 */ /* 0x000fe20000400000 */
[----:B------:R-:W-:Y:S01]  /*1ea00*/  FSETP.GEU.AND P6, PT, R93, -126, PT ;  /* 0xc2fc00005d00780b */ /* 0x000fe20003fce000 */
[----:B------:R-:W-:Y:S01]  /*1ea10*/  @!P4 FMUL R52, R52, R52 ;  /* 0x000000343434c220 */ /* 0x000fe20000400000 */
[----:B------:R-:W-:Y:S01]  /*1ea20*/  FSETP.GEU.AND P4, PT, R104, -126, PT ;  /* 0xc2fc00006800780b */ /* 0x000fe20003f8e000 */
[----:B-1----:R-:W-:Y:S01]  /*1ea30*/  @!P2 FMUL R88, R88, R88 ;  /* 0x000000585858a220 */ /* 0x002fe20000400000 */
[----:B------:R-:W-:Y:S01]  /*1ea40*/  FSETP.GEU.AND P2, PT, R97, -126, PT ;  /* 0xc2fc00006100780b */ /* 0x000fe20003f4e000 */
[----:B------:R-:W3:Y:S01]  /*1ea50*/  LDL.LU R84, [R1+0x284] ;  /* 0x0002840001547983 */ /* 0x000ee20000300800 */
[----:B------:R-:W-:Y:S01]  /*1ea60*/  @!P5 FMUL R15, R15, R15 ;  /* 0x0000000f0f0fd220 */ /* 0x000fe20000400000 */
[----:B------:R-:W-:Y:S01]  /*1ea70*/  FSETP.GEU.AND P5, PT, R96, -126, PT ;  /* 0xc2fc00006000780b */ /* 0x000fe20003fae000 */
[----:B------:R-:W-:Y:S01]  /*1ea80*/  @!P3 FMUL R92, R92, R92 ;  /* 0x0000005c5c5cb220 */ /* 0x000fe20000400000 */
[----:B------:R-:W-:-:S04]  /*1ea90*/  FSETP.GEU.AND P3, PT, R120, -126, PT ;  /* 0xc2fc00007800780b */ /* 0x000fc80003f6e000 */
[----:B------:R-:W-:Y:S02]  /*1eaa0*/  @!P6 FMUL R93, R93, 0.5 ;  /* 0x3f0000005d5de820 */ /* 0x000fe40000400000 */
[----:B------:R-:W-:Y:S02]  /*1eab0*/  @!P4 FMUL R104, R104, 0.5 ;  /* 0x3f0000006868c820 */ /* 0x000fe40000400000 */
[----:B------:R-:W-:Y:S01]  /*1eac0*/  @!P2 FMUL R97, R97, 0.5 ;  /* 0x3f0000006161a820 */ /* 0x000fe20000400000 */
[----:B------:R-:W-:Y:S02]  /*1ead0*/  FADD R4, R171, R88 ;  /* 0x00000058ab047221 */ /* 0x000fe40000000000 */
[----:B------:R-:W-:Y:S01]  /*1eae0*/  @!P5 FMUL R96, R96, 0.5 ;  /* 0x3f0000006060d820 */ /* 0x000fe20000400000 */
[----:B------:R-:W5:Y:S01]  /*1eaf0*/  LDL.LU R89, [R1+0x280] ;  /* 0x0002800001597983 */ /* 0x000f620000300800 */
[----:B------:R-:W1:Y:S01]  /*1eb00*/  MUFU.EX2 R93, R93 ;  /* 0x0000005d005d7308 */ /* 0x000e620000000800 */
[----:B------:R-:W-:-:S07]  /*1eb10*/  @!P3 FMUL R120, R120, 0.5 ;  /* 0x3f0000007878b820 */ /* 0x000fce0000400000 */
[----:B------:R-:W1:Y:S08]  /*1eb20*/  MUFU.EX2 R48, R97 ;  /* 0x0000006100307308 */ /* 0x000e700000000800 */
[----:B------:R-:W1:Y:S08]  /*1eb30*/  MUFU.EX2 R104, R104 ;  /* 0x0000006800687308 */ /* 0x000e700000000800 */
[----:B------:R-:W1:Y:S08]  /*1eb40*/  MUFU.EX2 R96, R96 ;  /* 0x0000006000607308 */ /* 0x000e700000000800 */
[----:B------:R-:W1:Y:S02]  /*1eb50*/  MUFU.EX2 R120, R120 ;  /* 0x0000007800787308 */ /* 0x000e640000000800 */
[----:B-1----:R-:W-:Y:S01]  /*1eb60*/  @!P6 FMUL R93, R93, R93 ;  /* 0x0000005d5d5de220 */ /* 0x002fe20000400000 */
[----:B------:R-:W-:Y:S01]  /*1eb70*/  FSETP.GEU.AND P6, PT, R100, -126, PT ;  /* 0xc2fc00006400780b */ /* 0x000fe20003fce000 */
[----:B------:R-:W-:Y:S01]  /*1eb80*/  @!P2 FMUL R48, R48, R48 ;  /* 0x000000303030a220 */ /* 0x000fe20000400000 */
[----:B------:R-:W-:Y:S01]  /*1eb90*/  @!P4 FMUL R104, R104, R104 ;  /* 0x000000686868c220 */ /* 0x000fe20000400000 */
[----:B------:R-:W-:Y:S01]  /*1eba0*/  FSETP.GEU.AND P2, PT, R121, -126, PT ;  /* 0xc2fc00007900780b */ /* 0x000fe20003f4e000 */
[----:B------:R-:W4:Y:S01]  /*1ebb0*/  LDL.LU R97, [R1+0x274] ;  /* 0x0002740001617983 */ /* 0x000f220000300800 */
[----:B------:R-:W-:Y:S01]  /*1ebc0*/  FSETP.GEU.AND P4, PT, R105, -126, PT ;  /* 0xc2fc00006900780b */ /* 0x000fe20003f8e000 */
[----:B------:R-:W-:Y:S01]  /*1ebd0*/  @!P5 FMUL R96, R96, R96 ;  /* 0x000000606060d220 */ /* 0x000fe20000400000 */
[----:B------:R-:W-:Y:S01]  /*1ebe0*/  FSETP.GEU.AND P5, PT, R136, -126, PT ;  /* 0xc2fc00008800780b */ /* 0x000fe20003fae000 */
[----:B------:R-:W2:Y:S05]  /*1ebf0*/  LDL.LU R149, [R1+0x270] ;  /* 0x0002700001957983 */ /* 0x000eaa0000300800 */
[----:B------:R-:W-:Y:S01]  /*1ec00*/  @!P6 FMUL R100, R100, 0.5 ;  /* 0x3f0000006464e820 */ /* 0x000fe20000400000 */
[----:B------:R-:W-:Y:S01]  /*1ec10*/  @!P3 FMUL R120, R120, R120 ;  /* 0x000000787878b220 */ /* 0x000fe20000400000 */
[----:B------:R-:W-:Y:S01]  /*1ec20*/  FSETP.GEU.AND P3, PT, R137, -126, PT ;  /* 0xc2fc00008900780b */ /* 0x000fe20003f6e000 */
[----:B------:R-:W-:-:S02]  /*1ec30*/  @!P2 FMUL R121, R121, 0.5 ;  /* 0x3f0000007979a820 */ /* 0x000fc40000400000 */
[----:B------:R-:W-:Y:S01]  /*1ec40*/  @!P4 FMUL R105, R105, 0.5 ;  /* 0x3f0000006969c820 */ /* 0x000fe20000400000 */
[----:B------:R-:W1:Y:S01]  /*1ec50*/  MUFU.EX2 R100, R100 ;  /* 0x0000006400647308 */ /* 0x000e620000000800 */
[----:B------:R-:W-:-:S07]  /*1ec60*/  @!P5 FMUL R136, R136, 0.5 ;  /* 0x3f0000008888d820 */ /* 0x000fce0000400000 */
[----:B------:R1:W1:Y:S01]  /*1ec70*/  MUFU.EX2 R36, R121 ;  /* 0x0000007900247308 */ /* 0x0002620000000800 */
[----:B------:R-:W-:-:S07]  /*1ec80*/  @!P3 FMUL R137, R137, 0.5 ;  /* 0x3f0000008989b820 */ /* 0x000fce0000400000 */
[----:B------:R-:W1:Y:S02]  /*1ec90*/  MUFU.EX2 R44, R105 ;  /* 0x00000069002c7308 */ /* 0x000e640000000800 */
[----:B-1----:R-:W-:Y:S01]  /*1eca0*/  @!P6 FMUL R100, R100, R100 ;  /* 0x000000646464e220 */ /* 0x002fe20000400000 */
[----:B------:R-:W-:Y:S01]  /*1ecb0*/  FADD R2, R154, R120 ;  /* 0x000000789a027221 */ /* 0x000fe20000000000 */
[----:B------:R-:W3:Y:S04]  /*1ecc0*/  LDL.LU R121, [R1+0x264] ;  /* 0x0002640001797983 */ /* 0x000ee80000300800 */
[----:B------:R-:W1:Y:S08]  /*1ecd0*/  MUFU.EX2 R136, R136 ;  /* 0x0000008800887308 */ /* 0x000e700000000800 */
[----:B------:R-:W1:Y:S01]  /*1ece0*/  MUFU.EX2 R28, R137 ;  /* 0x00000089001c7308 */ /* 0x000e620000000800 */
[----:B------:R-:W-:Y:S01]  /*1ecf0*/  @!P2 FMUL R36, R36, R36 ;  /* 0x000000242424a220 */ /* 0x000fe20000400000 */
[----:B------:R-:W-:Y:S01]  /*1ed00*/  @!P4 FMUL R44, R44, R44 ;  /* 0x0000002c2c2cc220 */ /* 0x000fe20000400000 */
[----:B------:R-:W-:Y:S01]  /*1ed10*/  FSETP.GEU.AND P6, PT, R124, -126, PT ;  /* 0xc2fc00007c00780b */ /* 0x000fe20003fce000 */
[----:B------:R-:W-:Y:S01]  /*1ed20*/  FADD R7, R4, R2 ;  /* 0x0000000204077221 */ /* 0x000fe20000000000 */
[----:B------:R-:W-:Y:S01]  /*1ed30*/  FSETP.GEU.AND P2, PT, R109, -126, PT ;  /* 0xc2fc00006d00780b */ /* 0x000fe20003f4e000 */
[----:B------:R-:W5:Y:S01]  /*1ed40*/  LDL.LU R105, [R1+0x260] ;  /* 0x0002600001697983 */ /* 0x000f620000300800 */
[----:B------:R-:W-:Y:S01]  /*1ed50*/  FSETP.GEU.AND P4, PT, R140, -126, PT ;  /* 0xc2fc00008c00780b */ /* 0x000fe20003f8e000 */
[----:B-1----:R-:W-:Y:S01]  /*1ed60*/  @!P5 FMUL R136, R136, R136 ;  /* 0x000000888888d220 */ /* 0x002fe20000400000 */
[----:B------:R-:W-:Y:S01]  /*1ed70*/  FSETP.GEU.AND P5, PT, R108, -126, PT ;  /* 0xc2fc00006c00780b */ /* 0x000fe20003fae000 */
[----:B------:R-:W-:Y:S01]  /*1ed80*/  @!P3 FMUL R28, R28, R28 ;  /* 0x0000001c1c1cb220 */ /* 0x000fe20000400000 */
[----:B------:R-:W-:-:S05]  /*1ed90*/  FSETP.GEU.AND P3, PT, R112, -126, PT ;  /* 0xc2fc00007000780b */ /* 0x000fca0003f6e000 */
[----:B------:R-:W-:Y:S02]  /*1eda0*/  @!P6 FMUL R124, R124, 0.5 ;  /* 0x3f0000007c7ce820 */ /* 0x000fe40000400000 */
[----:B------:R-:W-:Y:S02]  /*1edb0*/  @!P2 FMUL R109, R109, 0.5 ;  /* 0x3f0000006d6da820 */ /* 0x000fe40000400000 */
[----:B------:R-:W-:Y:S01]  /*1edc0*/  @!P4 FMUL R140, R140, 0.5 ;  /* 0x3f0000008c8cc820 */ /* 0x000fe20000400000 */
[----:B------:R-:W-:Y:S01]  /*1edd0*/  FADD R4, R163, R104 ;  /* 0x00000068a3047221 */ /* 0x000fe20000000000 */
[----:B------:R-:W1:Y:S01]  /*1ede0*/  MUFU.EX2 R14, R124 ;  /* 0x0000007c000e7308 */ /* 0x000e620000000800 */
[----:B------:R-:W-:Y:S01]  /*1edf0*/  @!P5 FMUL R108, R108, 0.5 ;  /* 0x3f0000006c6cd820 */ /* 0x000fe20000400000 */
[----:B------:R-:W4:Y:S01]  /*1ee00*/  LDL.LU R137, [R1+0x254] ;  /* 0x0002540001897983 */ /* 0x000f220000300800 */
[----:B------:R-:W-:-:S05]  /*1ee10*/  @!P3 FMUL R112, R112, 0.5 ;  /* 0x3f0000007070b820 */ /* 0x000fca0000400000 */
        /* <DEDUP_REMOVED lines=8> */
[----:B------:R-:W-:-:S02]  /*1eea0*/  FSETP.GEU.AND P2, PT, R141, -126, PT ;  /* 0xc2fc00008d00780b */ /* 0x000fc40003f4e000 */
[----:B------:R-:W-:Y:S01]  /*1eeb0*/  FSETP.GEU.AND P4, PT, R128, -126, PT ;  /* 0xc2fc00008000780b */ /* 0x000fe20003f8e000 */
[----:B------:R-:W-:Y:S01]  /*1eec0*/  @!P5 FMUL R108, R108, R108 ;  /* 0x0000006c6c6cd220 */ /* 0x000fe20000400000 */
[----:B------:R-:W-:Y:S01]  /*1eed0*/  FSETP.GEU.AND P5, PT, R113, -126, PT ;  /* 0xc2fc00007100780b */ /* 0x000fe20003fae000 */
[----:B------:R-:W-:Y:S01]  /*1eee0*/  @!P3 FMUL R112, R112, R112 ;  /* 0x000000707070b220 */ /* 0x000fe20000400000 */
[----:B------:R-:W-:-:S04]  /*1eef0*/  FSETP.GEU.AND P3, PT, R116, -126, PT ;  /* 0xc2fc00007400780b */ /* 0x000fc80003f6e000 */
[----:B------:R-:W-:-:S03]  /*1ef00*/  @!P6 FMUL R125, R125, 0.5 ;  /* 0x3f0000007d7de820 */ /* 0x000fc60000400000 */
[----:B------:R-:W-:Y:S02]  /*1ef10*/  @!P2 FMUL R141, R141, 0.5 ;  /* 0x3f0000008d8da820 */ /* 0x000fe40000400000 */
[----:B------:R-:W-:Y:S02]  /*1ef20*/  @!P4 FMUL R128, R128, 0.5 ;  /* 0x3f0000008080c820 */ /* 0x000fe40000400000 */
[----:B------:R-:W-:Y:S01]  /*1ef30*/  @!P5 FMUL R113, R113, 0.5 ;  /* 0x3f0000007171d820 */ /* 0x000fe20000400000 */
[----:B------:R-:W1:Y:S01]  /*1ef40*/  MUFU.EX2 R125, R125 ;  /* 0x0000007d007d7308 */ /* 0x000e620000000800 */
[----:B------:R-:W-:-:S07]  /*1ef50*/  @!P3 FMUL R116, R116, 0.5 ;  /* 0x3f0000007474b820 */ /* 0x000fce0000400000 */
[----:B------:R-:W1:Y:S08]  /*1ef60*/  MUFU.EX2 R141, R141 ;  /* 0x0000008d008d7308 */ /* 0x000e700000000800 */
[----:B------:R-:W1:Y:S01]  /*1ef70*/  MUFU.EX2 R128, R128 ;  /* 0x0000008000807308 */ /* 0x000e620000000800 */
[----:B------:R-:W-:-:S07]  /*1ef80*/  FADD R2, R19, R136 ;  /* 0x0000008813027221 */ /* 0x000fce0000000000 */
[----:B------:R1:W1:Y:S01]  /*1ef90*/  MUFU.EX2 R40, R113 ;  /* 0x0000007100287308 */ /* 0x0002620000000800 */
[----:B------:R-:W-:-:S07]  /*1efa0*/  FADD R6, R4, R2 ;  /* 0x0000000204067221 */ /* 0x000fce0000000000 */
[----:B------:R-:W1:Y:S01]  /*1efb0*/  MUFU.EX2 R116, R116 ;  /* 0x0000007400747308 */ /* 0x000e620000000800 */
[----:B------:R-:W-:Y:S01]  /*1efc0*/  FADD R4, R170, R52 ;  /* 0x00000034aa047221 */ /* 0x000fe20000000000 */
[----:B------:R-:W-:Y:S01]  /*1efd0*/  FADD R2, R153, R36 ;  /* 0x0000002499027221 */ /* 0x000fe20000000000 */
[----:B-1----:R-:W-:Y:S01]  /*1efe0*/  @!P6 FMUL R125, R125, R125 ;  /* 0x0000007d7d7de220 */ /* 0x002fe20000400000 */
[----:B------:R-:W-:Y:S01]  /*1eff0*/  FSETP.GEU.AND P6, PT, R144, -126, PT ;  /* 0xc2fc00009000780b */ /* 0x000fe20003fce000 */
[----:B------:R-:W-:Y:S01]  /*1f000*/  @!P2 FMUL R141, R141, R141 ;  /* 0x0000008d8d8da220 */ /* 0x000fe20000400000 */
[----:B------:R-:W-:Y:S01]  /*1f010*/  FADD R5, R4, R2 ;  /* 0x0000000204057221 */ /* 0x000fe20000000000 */
[----:B------:R-:W-:Y:S01]  /*1f020*/  @!P4 FMUL R128, R128, R128 ;  /* 0x000000808080c220 */ /* 0x000fe20000400000 */
[----:B------:R-:W-:Y:S01]  /*1f030*/  FADD R4, R162, R44 ;  /* 0x0000002ca2047221 */ /* 0x000fe20000000000 */
[----:B------:R-:W-:Y:S01]  /*1f040*/  FADD R2, R60, R28 ;  /* 0x0000001c3c027221 */ /* 0x000fe20000000000 */
[----:B------:R-:W-:Y:S01]  /*1f050*/  FSETP.GEU.AND P2, PT, R129, -126, PT ;  /* 0xc2fc00008100780b */ /* 0x000fe20003f4e000 */
[----:B------:R-:W2:Y:S01]  /*1f060*/  LDL.LU R113, [R1+0x250] ;  /* 0x0002500001717983 */ /* 0x000ea20000300800 */
[----:B------:R-:W-:Y:S01]  /*1f070*/  FSETP.GEU.AND P4, PT, R145, -126, PT ;  /* 0xc2fc00009100780b */ /* 0x000fe20003f8e000 */
[----:B------:R-:W-:Y:S01]  /*1f080*/  @!P5 FMUL R40, R40, R40 ;  /* 0x000000282828d220 */ /* 0x000fe20000400000 */
[----:B------:R-:W-:Y:S01]  /*1f090*/  FSETP.GEU.AND P5, PT, R132, -126, PT ;  /* 0xc2fc00008400780b */ /* 0x000fe20003fae000 */
[----:B------:R-:W-:Y:S01]  /*1f0a0*/  FADD R2, R4, R2 ;  /* 0x0000000204027221 */ /* 0x000fe20000000000 */
[----:B------:R-:W-:Y:S01]  /*1f0b0*/  @!P3 FMUL R116, R116, R116 ;  /* 0x000000747474b220 */ /* 0x000fe20000400000 */
[----:B------:R-:W-:-:S02]  /*1f0c0*/  FSETP.GEU.AND P3, PT, R148, -126, PT ;  /* 0xc2fc00009400780b */ /* 0x000fc40003f6e000 */
[----:B------:R-:W-:Y:S01]  /*1f0d0*/  FADD R11, R5, R2 ;  /* 0x00000002050b7221 */ /* 0x000fe20000000000 */
[----:B------:R-:W-:Y:S01]  /*1f0e0*/  FADD R4, R169, R92 ;  /* 0x0000005ca9047221 */ /* 0x000fe20000000000 */
[----:B------:R-:W-:Y:S01]  /*1f0f0*/  FADD R2, R152, R14 ;  /* 0x0000000e98027221 */ /* 0x000fe20000000000 */
[----:B------:R-:W-:Y:S01]  /*1f100*/  @!P6 FMUL R144, R144, 0.5 ;  /* 0x3f0000009090e820 */ /* 0x000fe20000400000 */
[----:B------:R-:W-:Y:S02]  /*1f110*/  @!P2 FMUL R129, R129, 0.5 ;  /* 0x3f0000008181a820 */ /* 0x000fe40000400000 */
[----:B------:R-:W-:Y:S01]  /*1f120*/  FADD R5, R4, R2 ;  /* 0x0000000204057221 */ /* 0x000fe20000000000 */
[----:B------:R-:W-:Y:S01]  /*1f130*/  @!P4 FMUL R145, R145, 0.5 ;  /* 0x3f0000009191c820 */ /* 0x000fe20000400000 */
[----:B------:R-:W-:Y:S01]  /*1f140*/  FADD R4, R161, R108 ;  /* 0x0000006ca1047221 */ /* 0x000fe20000000000 */
[----:B------:R-:W-:Y:S01]  /*1f150*/  FADD R2, R18, R140 ;  /* 0x0000008c12027221 */ /* 0x000fe20000000000 */
[----:B------:R-:W-:Y:S01]  /*1f160*/  @!P5 FMUL R132, R132, 0.5 ;  /* 0x3f0000008484d820 */ /* 0x000fe20000400000 */
[----:B------:R-:W1:Y:S01]  /*1f170*/  MUFU.EX2 R144, R144 ;  /* 0x0000009000907308 */ /* 0x000e620000000800 */
[----:B------:R-:W-:Y:S01]  /*1f180*/  @!P3 FMUL R148, R148, 0.5 ;  /* 0x3f0000009494b820 */ /* 0x000fe20000400000 */
[----:B------:R-:W-:-:S06]  /*1f190*/  FADD R2, R4, R2 ;  /* 0x0000000204027221 */ /* 0x000fcc0000000000 */
[----:B------:R-:W1:Y:S01]  /*1f1a0*/  MUFU.EX2 R32, R129 ;  /* 0x0000008100207308 */ /* 0x000e620000000800 */
[----:B------:R-:W-:Y:S01]  /*1f1b0*/  FADD R10, R5, R2 ;  /* 0x00000002050a7221 */ /* 0x000fe20000000000 */
[----:B------:R-:W-:-:S06]  /*1f1c0*/  FADD R4, R167, R93 ;  /* 0x0000005da7047221 */ /* 0x000fcc0000000000 */
[----:B------:R-:W1:Y:S01]  /*1f1d0*/  MUFU.EX2 R24, R145 ;  /* 0x0000009100187308 */ /* 0x000e620000000800 */
[----:B------:R-:W-:Y:S01]  /*1f1e0*/  FADD R2, R23, R125 ;  /* 0x0000007d17027221 */ /* 0x000fe20000000000 */
[----:B------:R-:W-:-:S06]  /*1f1f0*/  FADD R25, R7, R6 ;  /* 0x0000000607197221 */ /* 0x000fcc0000000000 */
[----:B------:R-:W1:Y:S01]  /*1f200*/  MUFU.EX2 R132, R132 ;  /* 0x0000008400847308 */ /* 0x000e620000000800 */
[----:B------:R-:W-:Y:S01]  /*1f210*/  FADD R7, R4, R2 ;  /* 0x0000000204077221 */ /* 0x000fe20000000000 */
[----:B------:R-:W-:Y:S01]  /*1f220*/  FADD R4, R160, R109 ;  /* 0x0000006da0047221 */ /* 0x000fe20000000000 */
[----:B------:R-:W-:-:S05]  /*1f230*/  FADD R2, R17, R141 ;  /* 0x0000008d11027221 */ /* 0x000fca0000000000 */
[----:B------:R-:W1:Y:S01]  /*1f240*/  MUFU.EX2 R148, R148 ;  /* 0x0000009400947308 */ /* 0x000e620000000800 */
[----:B------:R-:W-:Y:S01]  /*1f250*/  FADD R6, R4, R2 ;  /* 0x0000000204067221 */ /* 0x000fe20000000000 */
[----:B------:R-:W-:Y:S01]  /*1f260*/  FADD R4, R168, R96 ;  /* 0x00000060a8047221 */ /* 0x000fe20000000000 */
[----:B------:R-:W-:Y:S01]  /*1f270*/  FADD R2, R22, R128 ;  /* 0x0000008016027221 */ /* 0x000fe20000000000 */
[----:B-1----:R-:W-:Y:S01]  /*1f280*/  @!P6 FMUL R144, R144, R144 ;  /* 0x000000909090e220 */ /* 0x002fe20000400000 */
[----:B------:R-:W-:Y:S01]  /*1f290*/  @!P2 FMUL R32, R32, R32 ;  /* 0x000000202020a220 */ /* 0x000fe20000400000 */
[----:B------:R-:W-:Y:S01]  /*1f2a0*/  @!P4 FMUL R24, R24, R24 ;  /* 0x000000181818c220 */ /* 0x000fe20000400000 */
[----:B------:R-:W-:Y:S01]  /*1f2b0*/  FSETP.GEU.AND P2, PT, R101, -126, PT ;  /* 0xc2fc00006500780b */ /* 0x000fe20003f4e000 */
[----:B------:R-:W3:Y:S01]  /*1f2c0*/  LDL.LU R129, [R1+0x244] ;  /* 0x0002440001817983 */ /* 0x000ee20000300800 */
[----:B------:R-:W-:Y:S01]  /*1f2d0*/  FSETP.GEU.AND P4, PT, R133, -126, PT ;  /* 0xc2fc00008500780b */ /* 0x000fe20003f8e000 */
[----:B------:R-:W-:Y:S01]  /*1f2e0*/  FADD R5, R4, R2 ;  /* 0x0000000204057221 */ /* 0x000fe20000000000 */
[----:B------:R-:W-:Y:S01]  /*1f2f0*/  FADD R4, R159, R112 ;  /* 0x000000709f047221 */ /* 0x000fe20000000000 */
[----:B------:R-:W-:Y:S01]  /*1f300*/  FADD R2, R16, R144 ;  /* 0x0000009010027221 */ /* 0x000fe20000000000 */
[----:B------:R-:W-:Y:S01]  /*1f310*/  @!P5 FMUL R132, R132, R132 ;  /* 0x000000848484d220 */ /* 0x000fe20000400000 */
[----:B------:R-:W-:Y:S01]  /*1f320*/  FSETP.GEU.AND P5, PT, R117, -126, PT ;  /* 0xc2fc00007500780b */ /* 0x000fe20003fae000 */
[----:B------:R-:W-:Y:S01]  /*1f330*/  @!P3 FMUL R148, R148, R148 ;  /* 0x000000949494b220 */ /* 0x000fe20000400000 */
[----:B------:R-:W-:Y:S01]  /*1f340*/  FSETP.GEU.AND P6, PT, R85, -126, PT ;  /* 0xc2fc00005500780b */ /* 0x000fe20003fce000 */
[----:B------:R-:W-:Y:S01]  /*1f350*/  FADD R2, R4, R2 ;  /* 0x0000000204027221 */ /* 0x000fe20000000000 */
[----:B------:R-:W-:Y:S01]  /*1f360*/  FSETP.GEU.AND P3, PT, R0, -126, PT ;  /* 0xc2fc00000000780b */ /* 0x000fe20003f6e000 */
[----:B------:R-:W-:Y:S01]  /*1f370*/  FADD R9, R7, R6 ;  /* 0x0000000607097221 */ /* 0x000fe20000000000 */
[----:B------:R-:W-:Y:S01]  /*1f380*/  FADD R4, R166, R48 ;  /* 0x00000030a6047221 */ /* 0x000fe20000000000 */
[----:B------:R-:W-:Y:S01]  /*1f390*/  FADD R7, R5, R2 ;  /* 0x0000000205077221 */ /* 0x000fe20000000000 */
[----:B------:R-:W-:Y:S01]  /*1f3a0*/  FADD R2, R64, R32 ;  /* 0x0000002040027221 */ /* 0x000fe20000000000 */
[----:B------:R-:W-:Y:S01]  /*1f3b0*/  @!P2 FMUL R101, R101, 0.5 ;  /* 0x3f0000006565a820 */ /* 0x000fe20000400000 */
[----:B------:R-:W-:Y:S01]  /*1f3c0*/  @!P4 FMUL R133, R133, 0.5 ;  /* 0x3f0000008585c820 */ /* 0x000fe20000400000 */
[----:B------:R-:W5:Y:S01]  /*1f3d0*/  LDL.LU R145, [R1+0x240] ;  /* 0x0002400001917983 */ /* 0x000f620000300800 */
[----:B------:R-:W-:Y:S01]  /*1f3e0*/  FADD R5, R4, R2 ;  /* 0x0000000204057221 */ /* 0x000fe20000000000 */
[----:B------:R-:W-:Y:S01]  /*1f3f0*/  FADD R4, R158, R40 ;  /* 0x000000289e047221 */ /* 0x000fe20000000000 */
[----:B------:R-:W-:Y:S01]  /*1f400*/  FADD R2, R56, R24 ;  /* 0x0000001838027221 */ /* 0x000fe20000000000 */
[----:B------:R-:W-:Y:S01]  /*1f410*/  @!P5 FMUL R117, R117, 0.5 ;  /* 0x3f0000007575d820 */ /* 0x000fe20000400000 */
[----:B------:R-:W1:Y:S01]  /*1f420*/  MUFU.EX2 R101, R101 ;  /* 0x0000006500657308 */ /* 0x000e620000000800 */
[----:B------:R-:W-:Y:S01]  /*1f430*/  @!P6 FMUL R85, R85, 0.5 ;  /* 0x3f0000005555e820 */ /* 0x000fe20000400000 */
[----:B------:R-:W-:Y:S01]  /*1f440*/  @!P3 FMUL R0, R0, 0.5 ;  /* 0x3f0000000000b820 */ /* 0x000fe20000400000 */
[----:B------:R-:W-:-:S05]  /*1f450*/  FADD R2, R4, R2 ;  /* 0x0000000204027221 */ /* 0x000fca0000000000 */
[----:B------:R-:W1:Y:S01]  /*1f460*/  MUFU.EX2 R133, R133 ;  /* 0x0000008500857308 */ /* 0x000e620000000800 */
[----:B------:R-:W-:Y:S01]  /*1f470*/  FADD R5, R5, R2 ;  /* 0x0000000205057221 */ /* 0x000fe20000000000 */
[----:B------:R-:W-:Y:S01]  /*1f480*/  FADD R4, R165, R100 ;  /* 0x00000064a5047221 */ /* 0x000fe20000000000 */
[----:B------:R-:W-:-:S05]  /*1f490*/  FADD R2, R21, R132 ;  /* 0x0000008415027221 */ /* 0x000fca0000000000 */
[----:B------:R1:W1:Y:S01]  /*1f4a0*/  MUFU.EX2 R12, R85 ;  /* 0x00000055000c7308 */ /* 0x0002620000000800 */
[----:B------:R-:W-:-:S07]  /*1f4b0*/  FADD R4, R4, R2 ;  /* 0x0000000204047221 */ /* 0x000fce0000000000 */
[----:B------:R-:W1:Y:S01]  /*1f4c0*/  MUFU.EX2 R117, R117 ;  /* 0x0000007500757308 */ /* 0x000e620000000800 */
[----:B------:R-:W-:-:S07]  /*1f4d0*/  FADD R2, R157, R116 ;  /* 0x000000749d027221 */ /* 0x000fce0000000000 */
[----:B------:R1:W1:Y:S02]  /*1f4e0*/  MUFU.EX2 R13, R0 ;  /* 0x00000000000d7308 */ /* 0x0002640000000800 */
[----:B-1----:R-:W-:Y:S01]  /*1f4f0*/  @!P2 FMUL R101, R101, R101 ;  /* 0x000000656565a220 */ /* 0x002fe20000400000 */
[----:B------:R-:W-:Y:S01]  /*1f500*/  @!P4 FMUL R133, R133, R133 ;  /* 0x000000858585c220 */ /* 0x000fe20000400000 */
[----:B------:R-:W4:Y:S01]  /*1f510*/  LDL.LU R85, [R1+0x234] ;  /* 0x0002340001557983 */ /* 0x000f220000300800 */
[----:B------:R-:W-:-:S04]  /*1f520*/  FADD R0, R15, R148 ;  /* 0x000000940f007221 */ /* 0x000fc80000000000 */
[----:B------:R-:W-:Y:S01]  /*1f530*/  FADD R0, R2, R0 ;  /* 0x0000000002007221 */ /* 0x000fe20000000000 */
[----:B------:R-:W-:Y:S01]  /*1f540*/  FADD R2, R164, R101 ;  /* 0x00000065a4027221 */ /* 0x000fe20000000000 */
[----:B------:R-:W-:Y:S02]  /*1f550*/  @!P6 FMUL R12, R12, R12 ;  /* 0x0000000c0c0ce220 */ /* 0x000fe40000400000 */
[----:B------:R-:W-:Y:S01]  /*1f560*/  FADD R8, R4, R0 ;  /* 0x0000000004087221 */ /* 0x000fe20000000000 */
[----:B------:R-:W-:Y:S01]  /*1f570*/  FADD R0, R20, R133 ;  /* 0x0000008514007221 */ /* 0x000fe20000000000 */
[----:B------:R-:W-:Y:S01]  /*1f580*/  @!P5 FMUL R117, R117, R117 ;  /* 0x000000757575d220 */ /* 0x000fe20000400000 */
[----:B------:R-:W-:Y:S02]  /*1f590*/  @!P3 FMUL R13, R13, R13 ;  /* 0x0000000d0d0db220 */ /* 0x000fe40000400000 */
[----:B------:R-:W-:Y:S01]  /*1f5a0*/  FADD R4, R2, R0 ;  /* 0x0000000002047221 */ /* 0x000fe20000000000 */
[----:B------:R-:W-:Y:S01]  /*1f5b0*/  FADD R2, R155, R117 ;  /* 0x000000759b027221 */ /* 0x000fe20000000000 */
[----:B------:R-:W-:-:S04]  /*1f5c0*/  FADD R0, R12, R13 ;  /* 0x0000000d0c007221 */ /* 0x000fc80000000000 */
[----:B------:R-:W-:Y:S01]  /*1f5d0*/  FADD R0, R2, R0 ;  /* 0x0000000002007221 */ /* 0x000fe20000000000 */
        /* <DEDUP_REMOVED lines=63> */
[----:B------:R-:W-:Y:S01]  /*1f9d0*/  FMNMX R2, R151, R2, !PT ;  /* 0x0000000297027209 */ /* 0x000fe20007800000 */
[----:B------:R-:W-:-:S04]  /*1f9e0*/  FADD R6, R4, R0 ;  /* 0x0000000004067221 */ /* 0x000fc80000000000 */
[----:B------:R-:W1:Y:S01]  /*1f9f0*/  SHFL.BFLY PT, R4, R2, 0x1, 0x1f ;  /* 0x0c201f0002047f89 */ /* 0x000e6200000e0000 */
[----:B------:R-:W-:Y:S01]  /*1fa00*/  FMUL R0, R173, UR5 ;  /* 0x00000005ad007c20 */ /* 0x000fe20008400000 */
[----:B------:R-:W-:Y:S01]  /*1fa10*/  FADD R7, R25, R7 ;  /* 0x0000000719077221 */ /* 0x000fe20000000000 */
[----:B------:R-:W-:Y:S01]  /*1fa20*/  FADD R5, R11, R5 ;  /* 0x000000050b057221 */ /* 0x000fe20000000000 */
[----:B------:R-:W2:Y:S04]  /*1fa30*/  LDL.LU R173, [R1+0x230] ;  /* 0x0002300001ad7983 */ /* 0x000ea80000300800 */
[----:B------:R-:W2:Y:S04]  /*1fa40*/  LDL.LU R25, [R1+0x224] ;  /* 0x0002240001197983 */ /* 0x000ea80000300800 */
[----:B------:R-:W2:Y:S01]  /*1fa50*/  LDL.LU R11, [R1+0x220] ;  /* 0x00022000010b7983 */ /* 0x000ea20000300800 */
[----:B-1----:R-:W-:Y:S01]  /*1fa60*/  FMNMX R2, R2, R4, !PT ;  /* 0x0000000402027209 */ /* 0x002fe20007800000 */
[----:B------:R-:W-:Y:S01]  /*1fa70*/  FADD R4, R9, R6 ;  /* 0x0000000609047221 */ /* 0x000fe20000000000 */
[----:B------:R-:W-:Y:S01]  /*1fa80*/  FADD R6, R10, R8 ;  /* 0x000000080a067221 */ /* 0x000fe20000000000 */
[----:B------:R-:W2:Y:S02]  /*1fa90*/  LDL.LU R9, [R1+0x214] ;  /* 0x0002140001097983 */ /* 0x000ea40000300800 */
[----:B------:R-:W-:Y:S01]  /*1faa0*/  FADD R4, R5, R4 ;  /* 0x0000000405047221 */ /* 0x000fe20000000000 */
[----:B------:R-:W-:Y:S01]  /*1fab0*/  FADD R5, R7, R6 ;  /* 0x0000000607057221 */ /* 0x000fe20000000000 */
[----:B------:R-:W2:Y:S04]  /*1fac0*/  LDL.LU R10, [R1+0x204] ;  /* 0x00020400010a7983 */ /* 0x000ea80000300800 */
[----:B------:R-:W2:Y:S04]  /*1fad0*/  LDL.LU R8, [R1+0x210] ;  /* 0x0002100001087983 */ /* 0x000ea80000300800 */
[----:B------:R-:W2:Y:S01]  /*1fae0*/  LDL.LU R6, [R1+0x200] ;  /* 0x0002000001067983 */ /* 0x000ea20000300800 */
[----:B------:R-:W-:-:S13]  /*1faf0*/  FSETP.GEU.AND P2, PT, R0, -126, PT ;  /* 0xc2fc00000000780b */ /* 0x000fda0003f4e000 */
[----:B------:R-:W-:-:S06]  /*1fb00*/  @!P2 FMUL R0, R0, 0.5 ;  /* 0x3f0000000000a820 */ /* 0x000fcc0000400000 */
[----:B------:R-:W1:Y:S02]  /*1fb10*/  MUFU.EX2 R0, R0 ;  /* 0x0000000000007308 */ /* 0x000e640000000800 */
[----:B-1----:R-:W-:-:S04]  /*1fb20*/  @!P2 FMUL R0, R0, R0 ;  /* 0x000000000000a220 */ /* 0x002fc80000400000 */
[-C--:B----4-:R-:W-:Y:S01]  /*1fb30*/  FMUL R85, R85, R0.reuse ;  /* 0x0000000055557220 */ /* 0x090fe20000400000 */
[-C--:B-----5:R-:W-:Y:S01]  /*1fb40*/  FMUL R145, R145, R0.reuse ;  /* 0x0000000091917220 */ /* 0x0a0fe20000400000 */
[-C--:B---3--:R-:W-:Y:S01]  /*1fb50*/  FMUL R129, R129, R0.reuse ;  /* 0x0000000081817220 */ /* 0x088fe20000400000 */
[-C--:B--2---:R-:W-:Y:S01]  /*1fb60*/  FMUL R113, R113, R0.reuse ;  /* 0x0000000071717220 */ /* 0x084fe20000400000 */
[-C--:B------:R-:W-:Y:S01]  /*1fb70*/  FMUL R137, R137, R0.reuse ;  /* 0x0000000089897220 */ /* 0x080fe20000400000 */
        /* <DEDUP_REMOVED lines=51> */
[----:B------:R-:W-:Y:S01]  /*1feb0*/  FMUL R176, R176, R0 ;  /* 0x00000000b0b07220 */ /* 0x000fe20000400000 */
[----:B------:R-:W1:Y:S01]  /*1fec0*/  SHFL.BFLY PT, R124, R2, 0x2, 0x1f ;  /* 0x0c401f00027c7f89 */ /* 0x000e6200000e0000 */
[----:B------:R-:W-:Y:S01]  /*1fed0*/  FADD R4, R5, R4 ;  /* 0x0000000405047221 */ /* 0x000fe20000000000 */
[----:B-1----:R-:W-:Y:S01]  /*1fee0*/  FMNMX R124, R2, R124, !PT ;  /* 0x0000007c027c7209 */ /* 0x002fe20007800000 */
[-C--:B------:R-:W-:Y:S01]  /*1fef0*/  FMUL R173, R173, R0.reuse ;  /* 0x00000000adad7220 */ /* 0x080fe20000400000 */
[-C--:B------:R-:W-:Y:S01]  /*1ff00*/  FMUL R25, R25, R0.reuse ;  /* 0x0000000019197220 */ /* 0x080fe20000400000 */
[-C--:B------:R-:W-:Y:S01]  /*1ff10*/  FMUL R11, R11, R0.reuse ;  /* 0x000000000b0b7220 */ /* 0x080fe20000400000 */
[-C--:B------:R-:W-:Y:S01]  /*1ff20*/  FMUL R9, R9, R0.reuse ;  /* 0x0000000009097220 */ /* 0x080fe20000400000 */
[-C--:B------:R-:W-:Y:S01]  /*1ff30*/  FMUL R10, R10, R0.reuse ;  /* 0x000000000a0a7220 */ /* 0x080fe20000400000 */
[-C--:B------:R-:W-:Y:S01]  /*1ff40*/  FMUL R8, R8, R0.reuse ;  /* 0x0000000008087220 */ /* 0x080fe20000400000 */
[----:B------:R-:W-:-:S05]  /*1ff50*/  FMUL R6, R6, R0 ;  /* 0x0000000006067220 */ /* 0x000fca0000400000 */
        /* <DEDUP_REMOVED lines=39> */
[----:B------:R1:W-:Y:S04]  /*201d0*/  STL [R1+0x334], R200 ;  /* 0x000334c801007387 */ /* 0x0003e80000100800 */
        /* <DEDUP_REMOVED lines=21> */
[----:B-1----:R-:W5:Y:S04]  /*20330*/  LDL.LU R200, [R1] ;  /* 0x0000000001c87983 */ /* 0x002f680000300800 */
[----:B------:R1:W-:Y:S04]  /*20340*/  STL [R1+0x3e4], R178 ;  /* 0x0003e4b201007387 */ /* 0x0003e80000100800 */
[----:B--2---:R-:W2:Y:S04]  /*20350*/  LDL.LU R199, [R1+0x4] ;  /* 0x0000040001c77983 */ /* 0x004ea80000300800 */
[----:B------:R1:W-:Y:S04]  /*20360*/  STL [R1+0x3f0], R177 ;  /* 0x0003f0b101007387 */ /* 0x0003e80000100800 */
[----:B---3--:R-:W3:Y:S04]  /*20370*/  LDL.LU R198, [R1+0x10] ;  /* 0x0000100001c67983 */ /* 0x008ee80000300800 */
[----:B------:R1:W-:Y:S04]  /*20380*/  STL [R1+0x3f4], R176 ;  /* 0x0003f4b001007387 */ /* 0x0003e80000100800 */
[----:B----4-:R-:W4:Y:S04]  /*20390*/  LDL.LU R197, [R1+0x14] ;  /* 0x0000140001c57983 */ /* 0x010f280000300800 */
[----:B-----5:R-:W5:Y:S04]  /*203a0*/  LDL.LU R196, [R1+0x20] ;  /* 0x0000200001c47983 */ /* 0x020f680000300800 */
[----:B------:R-:W5:Y:S04]  /*203b0*/  LDL.LU R195, [R1+0x24] ;  /* 0x0000240001c37983 */ /* 0x000f680000300800 */
        /* <DEDUP_REMOVED lines=16> */
[----:B-1----:R-:W5:Y:S04]  /*204c0*/  LDL.LU R178, [R1+0xb0] ;  /* 0x0000b00001b27983 */ /* 0x002f680000300800 */
        /* <DEDUP_REMOVED lines=40> */
[----:B------:R-:W5:Y:S01]  /*20750*/  LDL.LU R2, [R1+0x1f4] ;  /* 0x0001f40001027983 */ /* 0x000f620000300800 */
[-C--:B------:R-:W-:Y:S01]  /*20760*/  FMUL R200, R200, R0.reuse ;  /* 0x00000000c8c87220 */ /* 0x080fe20000400000 */
[----:B--2---:R-:W-:-:S04]  /*20770*/  FMUL R199, R199, R0 ;  /* 0x00000000c7c77220 */ /* 0x004fc80000400000 */
[----:B------:R1:W-:Y:S01]  /*20780*/  STL [R1], R200 ;  /* 0x000000c801007387 */ /* 0x0003e20000100800 */
[----:B---3--:R-:W-:-:S03]  /*20790*/  FMUL R198, R198, R0 ;  /* 0x00000000c6c67220 */ /* 0x008fc60000400000 */
[----:B------:R2:W-:Y:S01]  /*207a0*/  STL [R1+0x4], R199 ;  /* 0x000004c701007387 */ /* 0x0005e20000100800 */
[----:B----4-:R-:W-:-:S03]  /*207b0*/  FMUL R197, R197, R0 ;  /* 0x00000000c5c57220 */ /* 0x010fc60000400000 */
[----:B------:R-:W-:Y:S01]  /*207c0*/  STL [R1+0x10], R198 ;  /* 0x000010c601007387 */ /* 0x000fe20000100800 */
[----:B-----5:R-:W-:-:S03]  /*207d0*/  FMUL R196, R196, R0 ;  /* 0x00000000c4c47220 */ /* 0x020fc60000400000 */
[----:B------:R-:W-:Y:S01]  /*207e0*/  STL [R1+0x14], R197 ;  /* 0x000014c501007387 */ /* 0x000fe20000100800 */
[----:B------:R-:W-:-:S03]  /*207f0*/  FMUL R195, R195, R0 ;  /* 0x00000000c3c37220 */ /* 0x000fc60000400000 */
        /* <DEDUP_REMOVED lines=114> */
[----:B------:R-:W3:Y:S01]  /*20f20*/  LDL.LU R203, [R1+0x2d8] ;  /* 0x0002d80001cb7983 */ /* 0x000ee20000300800 */
[----:B------:R-:W-:Y:S01]  /*20f30*/  FSETP.NEU.AND P2, PT, R124, -INF , PT ;  /* 0xff8000007c00780b */ /* 0x000fe20003f4d000 */
[----:B------:R-:W-:Y:S02]  /*20f40*/  FMUL R2, R2, R0 ;  /* 0x0000000002027220 */ /* 0x000fe40000400000 */
[----:B------:R-:W-:Y:S04]  /*20f50*/  STL [R1+0x1e4], R6 ;  /* 0x0001e40601007387 */ /* 0x000fe80000100800 */
[----:B------:R-:W4:Y:S04]  /*20f60*/  LDL.LU R202, [R1+0x2dc] ;  /* 0x0002dc0001ca7983 */ /* 0x000f280000300800 */
[----:B------:R-:W-:Y:S04]  /*20f70*/  STL [R1+0x1f0], R5 ;  /* 0x0001f00501007387 */ /* 0x000fe80000100800 */
[----:B------:R-:W5:Y:S04]  /*20f80*/  LDL.LU R201, [R1+0x2e8] ;  /* 0x0002e80001c97983 */ /* 0x000f680000300800 */
[----:B------:R2:W-:Y:S01]  /*20f90*/  STL [R1+0x1f4], R2 ;  /* 0x0001f40201007387 */ /* 0x0005e20000100800 */
[----:B------:R-:W-:-:S03]  /*20fa0*/  FFMA R205, R0, R205, R4 ;  /* 0x000000cd00cd7223 */ /* 0x000fc60000000004 */
[----:B-1----:R-:W5:Y:S04]  /*20fb0*/  LDL.LU R200, [R1+0x2ec] ;  /* 0x0002ec0001c87983 */ /* 0x002f680000300800 */
[----:B--2---:R-:W2:Y:S01]  /*20fc0*/  LDL.LU R199, [R1+0x2f8] ;  /* 0x0002f80001c77983 */ /* 0x004ea20000300800 */
[----:B------:R-:W-:-:S03]  /*20fd0*/  FSEL R2, R124, RZ, P2 ;  /* 0x000000ff7c027208 */ /* 0x000fc60001000000 */
[----:B------:R-:W2:Y:S02]  /*20fe0*/  LDL.LU R198, [R1+0x2fc] ;  /* 0x0002fc0001c67983 */ /* 0x000ea40000300800 */
[C---:B------:R-:W-:Y:S01]  /*20ff0*/  FMUL R0, R2.reuse, UR5 ;  /* 0x0000000502007c20 */ /* 0x040fe20008400000 */
[----:B------:R-:W-:Y:S01]  /*21000*/  FADD R68, -R2, R172 ;  /* 0x000000ac02447221 */ /* 0x000fe20000000100 */
[----:B------:R-:W2:Y:S02]  /*21010*/  LDL.LU R197, [R1+0x308] ;  /* 0x0003080001c57983 */ /* 0x000ea40000300800 */
[--C-:B------:R-:W-:Y:S01]  /*21020*/  FFMA R26, R26, UR5, -R0.reuse ;  /* 0x000000051a1a7c23 */ /* 0x100fe20008000800 */
[--C-:B------:R-:W-:Y:S01]  /*21030*/  FFMA R30, R30, UR5, -R0.reuse ;  /* 0x000000051e1e7c23 */ /* 0x100fe20008000800 */
[--C-:B------:R-:W-:Y:S01]  /*21040*/  FFMA R31, R31, UR5, -R0.reuse ;  /* 0x000000051f1f7c23 */ /* 0x100fe20008000800 */
[--C-:B------:R-:W-:Y:S01]  /*21050*/  FFMA R27, R27, UR5, -R0.reuse ;  /* 0x000000051b1b7c23 */ /* 0x100fe20008000800 */
[--C-:B------:R-:W-:Y:S01]  /*21060*/  FFMA R34, R34, UR5, -R0.reuse ;  /* 0x0000000522227c23 */ /* 0x100fe20008000800 */
[----:B------:R-:W-:Y:S01]  /*21070*/  FSETP.GEU.AND P2, PT, R26, -126, PT ;  /* 0xc2fc00001a00780b */ /* 0x000fe20003f4e000 */
        /* <DEDUP_REMOVED lines=9> */
[--C-:B------:R-:W-:Y:S01]  /*21110*/  FFMA R46, R46, UR5, -R0.reuse ;  /* 0x000000052e2e7c23 */ /* 0x100fe20008000800 */
[--C-:B------:R-:W-:Y:S01]  /*21120*/  FFMA R50, R50, UR5, -R0.reuse ;  /* 0x0000000532327c23 */ /* 0x100fe20008000800 */
[--C-:B------:R-:W-:Y:S01]  /*21130*/  FFMA R51, R51, UR5, -R0.reuse ;  /* 0x0000000533337c23 */ /* 0x100fe20008000800 */
[----:B------:R-:W-:Y:S01]  /*21140*/  @!P2 FMUL R26, R26, 0.5 ;  /* 0x3f0000001a1aa820 */ /* 0x000fe20000400000 */
[--C-:B------:R-:W-:Y:S01]  /*21150*/  FFMA R47, R47, UR5, -R0.reuse ;  /* 0x000000052f2f7c23 */ /* 0x100fe20008000800 */
[----:B------:R-:W-:Y:S01]  /*21160*/  @!P4 FMUL R30, R30, 0.5 ;  /* 0x3f0000001e1ec820 */ /* 0x000fe20000400000 */
[--C-:B------:R-:W-:Y:S01]  /*21170*/  FFMA R54, R54, UR5, -R0.reuse ;  /* 0x0000000536367c23 */ /* 0x100fe20008000800 */
[----:B------:R-:W-:Y:S01]  /*21180*/  @!P5 FMUL R31, R31, 0.5 ;  /* 0x3f0000001f1fd820 */ /* 0x000fe20000400000 */
[--C-:B------:R-:W-:Y:S01]  /*21190*/  FFMA R58, R58, UR5, -R0.reuse ;  /* 0x000000053a3a7c23 */ /* 0x100fe20008000800 */
[----:B------:R-:W1:Y:S01]  /*211a0*/  MUFU.EX2 R26, R26 ;  /* 0x0000001a001a7308 */ /* 0x000e620000000800 */
[----:B------:R-:W-:Y:S01]  /*211b0*/  @!P3 FMUL R27, R27, 0.5 ;  /* 0x3f0000001b1bb820 */ /* 0x000fe20000400000 */
[----:B------:R-:W-:Y:S01]  /*211c0*/  @!P6 FMUL R34, R34, 0.5 ;  /* 0x3f0000002222e820 */ /* 0x000fe20000400000 */
[--C-:B------:R-:W-:Y:S01]  /*211d0*/  FFMA R62, R62, UR5, -R0.reuse ;  /* 0x000000053e3e7c23 */ /* 0x100fe20008000800 */
[--C-:B------:R-:W-:Y:S01]  /*211e0*/  FFMA R63, R63, UR5, -R0.reuse ;  /* 0x000000053f3f7c23 */ /* 0x100fe20008000800 */
[--C-:B------:R-:W-:Y:S01]  /*211f0*/  FFMA R59, R59, UR5, -R0.reuse ;  /* 0x000000053b3b7c23 */ /* 0x100fe20008000800 */
[--C-:B------:R-:W-:Y:S01]  /*21200*/  FFMA R66, R66, UR5, -R0.reuse ;  /* 0x0000000542427c23 */ /* 0x100fe20008000800 */
[--C-:B------:R-:W-:Y:S01]  /*21210*/  FFMA R67, R67, UR5, -R0.reuse ;  /* 0x0000000543437c23 */ /* 0x100fe20008000800 */
[----:B------:R-:W1:Y:S01]  /*21220*/  MUFU.EX2 R30, R30 ;  /* 0x0000001e001e7308 */ /* 0x000e620000000800 */
[--C-:B------:R-:W-:Y:S01]  /*21230*/  FFMA R74, R74, UR5, -R0.reuse ;  /* 0x000000054a4a7c23 */ /* 0x100fe20008000800 */
[--C-:B------:R-:W-:Y:S01]  /*21240*/  FFMA R71, R71, UR5, -R0.reuse ;  /* 0x0000000547477c23 */ /* 0x100fe20008000800 */
        /* <DEDUP_REMOVED lines=13> */
[----:B------:R-:W1:Y:S02]  /*21320*/  MUFU.EX2 R85, R27 ;  /* 0x0000001b00557308 */ /* 0x000e640000000800 */
[----:B-1----:R-:W-:Y:S01]  /*21330*/  @!P2 FMUL R26, R26, R26 ;  /* 0x0000001a1a1aa220 */ /* 0x002fe20000400000 */
[----:B------:R-:W-:Y:S01]  /*21340*/  FSETP.GEU.AND P2, PT, R35, -126, PT ;  /* 0xc2fc00002300780b */ /* 0x000fe20003f4e000 */
[--C-:B------:R-:W-:Y:S01]  /*21350*/  FFMA R99, R99, UR5, -R0.reuse ;  /* 0x0000000563637c23 */ /* 0x100fe20008000800 */
[--C-:B------:R-:W-:Y:S01]  /*21360*/  FFMA R122, R122, UR5, -R0.reuse ;  /* 0x000000057a7a7c23 */ /* 0x100fe20008000800 */
[--C-:B------:R-:W-:Y:S01]  /*21370*/  FFMA R102, R102, UR5, -R0.reuse ;  /* 0x0000000566667c23 */ /* 0x100fe20008000800 */
[--C-:B------:R-:W-:Y:S01]  /*21380*/  FFMA R106, R106, UR5, -R0.reuse ;  /* 0x000000056a6a7c23 */ /* 0x100fe20008000800 */
[--C-:B------:R-:W-:Y:S01]  /*21390*/  FFMA R103, R103, UR5, -R0.reuse ;  /* 0x0000000567677c23 */ /* 0x100fe20008000800 */
[----:B------:R-:W1:Y:S01]  /*213a0*/  MUFU.EX2 R34, R34 ;  /* 0x0000002200227308 */ /* 0x000e620000000800 */
[----:B------:R-:W-:Y:S01]  /*213b0*/  @!P4 FMUL R30, R30, R30 ;  /* 0x0000001e1e1ec220 */ /* 0x000fe20000400000 */
[----:B------:R-:W-:Y:S01]  /*213c0*/  @!P5 FMUL R11, R11, R11 ;  /* 0x0000000b0b0bd220 */ /* 0x000fe20000400000 */
[----:B------:R-:W-:Y:S01]  /*213d0*/  FSETP.GEU.AND P4, PT, R39, -126, PT ;  /* 0xc2fc00002700780b */ /* 0x000fe20003f8e000 */
[--C-:B------:R-:W-:Y:S01]  /*213e0*/  FFMA R138, R138, UR5, -R0.reuse ;  /* 0x000000058a8a7c23 */ /* 0x100fe20008000800 */
[----:B------:R-:W-:Y:S01]  /*213f0*/  FSETP.GEU.AND P5, PT, R42, -126, PT ;  /* 0xc2fc00002a00780b */ /* 0x000fe20003fae000 */
[--C-:B------:R-:W-:Y:S01]  /*21400*/  FFMA R139, R139, UR5, -R0.reuse ;  /* 0x000000058b8b7c23 */ /* 0x100fe20008000800 */
[--C-:B------:R-:W-:Y:S01]  /*21410*/  FFMA R123, R123, UR5, -R0.reuse ;  /* 0x000000057b7b7c23 */ /* 0x100fe20008000800 */
[--C-:B------:R-:W-:Y:S01]  /*21420*/  FFMA R107, R107, UR5, -R0.reuse ;  /* 0x000000056b6b7c23 */ /* 0x100fe20008000800 */
[----:B------:R-:W-:Y:S01]  /*21430*/  @!P3 FMUL R85, R85, R85 ;  /* 0x000000555555b220 */ /* 0x000fe20000400000 */
[----:B------:R-:W-:Y:S01]  /*21440*/  FSETP.GEU.AND P3, PT, R38, -126, PT ;  /* 0xc2fc00002600780b */ /* 0x000fe20003f6e000 */
[----:B------:R-:W-:Y:S01]  /*21450*/  @!P2 FMUL R35, R35, 0.5 ;  /* 0x3f0000002323a820 */ /* 0x000fe20000400000 */
[--C-:B------:R-:W-:Y:S01]  /*21460*/  FFMA R126, R126, UR5, -R0.reuse ;  /* 0x000000057e7e7c23 */ /* 0x100fe20008000800 */
[--C-:B------:R-:W-:Y:S01]  /*21470*/  FFMA R110, R110, UR5, -R0.reuse ;  /* 0x000000056e6e7c23 */ /* 0x100fe20008000800 */
[--C-:B------:R-:W-:Y:S01]  /*21480*/  FFMA R114, R114, UR5, -R0.reuse ;  /* 0x0000000572727c23 */ /* 0x100fe20008000800 */
[----:B------:R-:W1:Y:S01]  /*21490*/  MUFU.EX2 R81, R35 ;  /* 0x0000002300517308 */ /* 0x000e620000000800 */
[--C-:B------:R-:W-:Y:S01]  /*214a0*/  FFMA R111, R111, UR5, -R0.reuse ;  /* 0x000000056f6f7c23 */ /* 0x100fe20008000800 */
[----:B-1----:R-:W-:Y:S01]  /*214b0*/  @!P6 FMUL R34, R34, R34 ;  /* 0x000000222222e220 */ /* 0x002fe20000400000 */
[----:B------:R-:W-:Y:S01]  /*214c0*/  FSETP.GEU.AND P6, PT, R43, -126, PT ;  /* 0xc2fc00002b00780b */ /* 0x000fe20003fce000 */
[----:B------:R-:W-:Y:S01]  /*214d0*/  @!P4 FMUL R39, R39, 0.5 ;  /* 0x3f0000002727c820 */ /* 0x000fe20000400000 */
[----:B------:R-:W-:Y:S01]  /*214e0*/  @!P5 FMUL R42, R42, 0.5 ;  /* 0x3f0000002a2ad820 */ /* 0x000fe20000400000 */
[--C-:B------:R-:W-:Y:S01]  /*214f0*/  FFMA R142, R142, UR5, -R0.reuse ;  /* 0x000000058e8e7c23 */ /* 0x100fe20008000800 */
        /* <DEDUP_REMOVED lines=11> */
[----:B------:R-:W-:Y:S01]  /*215b0*/  @!P6 FMUL R43, R43, 0.5 ;  /* 0x3f0000002b2be820 */ /* 0x000fe20000400000 */
[--C-:B------:R-:W-:Y:S01]  /*215c0*/  FFMA R134, R134, UR5, -R0.reuse ;  /* 0x0000000586867c23 */ /* 0x100fe20008000800 */
[--C-:B------:R-:W-:Y:S01]  /*215d0*/  FFMA R135, R135, UR5, -R0.reuse ;  /* 0x0000000587877c23 */ /* 0x100fe20008000800 */
[--C-:B------:R-:W-:Y:S01]  /*215e0*/  FFMA R146, R146, UR5, -R0.reuse ;  /* 0x0000000592927c23 */ /* 0x100fe20008000800 */
[--C-:B------:R-:W-:Y:S01]  /*215f0*/  FFMA R147, R147, UR5, -R0.reuse ;  /* 0x0000000593937c23 */ /* 0x100fe20008000800 */
[--C-:B------:R-:W-:Y:S01]  /*21600*/  FFMA R150, R150, UR5, -R0.reuse ;  /* 0x0000000596967c23 */ /* 0x100fe20008000800 */
[----:B------:R-:W-:Y:S01]  /*21610*/  FFMA R151, R151, UR5, -R0 ;  /* 0x0000000597977c23 */ /* 0x000fe20008000800 */
[----:B------:R-:W1:Y:S01]  /*21620*/  MUFU.EX2 R38, R38 ;  /* 0x0000002600267308 */ /* 0x000e620000000800 */
[----:B------:R-:W-:Y:S01]  /*21630*/  @!P2 FMUL R81, R81, R81 ;  /* 0x000000515151a220 */ /* 0x000fe20000400000 */
[----:B------:R-:W-:Y:S01]  /*21640*/  FSETP.GEU.AND P2, PT, R46, -126, PT ;  /* 0xc2fc00002e00780b */ /* 0x000fe20003f4e000 */
[----:B------:R-:W2:Y:S01]  /*21650*/  LDL.LU R196, [R1+0x30c] ;  /* 0x00030c0001c47983 */ /* 0x000ea20000300800 */
[----:B-1----:R-:W-:-:S04]  /*21660*/  @!P4 FMUL R10, R10, R10 ;  /* 0x0000000a0a0ac220 */ /* 0x002fc80000400000 */
[----:B------:R-:W1:Y:S01]  /*21670*/  MUFU.EX2 R77, R43 ;  /* 0x0000002b004d7308 */ /* 0x000e620000000800 */
[----:B------:R-:W-:Y:S01]  /*21680*/  FSETP.GEU.AND P4, PT, R50, -126, PT ;  /* 0xc2fc00003200780b */ /* 0x000fe20003f8e000 */
[----:B------:R-:W-:Y:S01]  /*21690*/  @!P5 FMUL R42, R42, R42 ;  /* 0x0000002a2a2ad220 */ /* 0x000fe20000400000 */
[----:B------:R-:W-:Y:S01]  /*216a0*/  FSETP.GEU.AND P5, PT, R51, -126, PT ;  /* 0xc2fc00003300780b */ /* 0x000fe20003fae000 */
[----:B------:R-:W2:Y:S01]  /*216b0*/  LDL.LU R195, [R1+0x318] ;  /* 0x0003180001c37983 */ /* 0x000ea20000300800 */
[----:B------:R-:W-:Y:S01]  /*216c0*/  @!P3 FMUL R38, R38, R38 ;  /* 0x000000262626b220 */ /* 0x000fe20000400000 */
[----:B------:R-:W-:Y:S01]  /*216d0*/  FSETP.GEU.AND P3, PT, R47, -126, PT ;  /* 0xc2fc00002f00780b */ /* 0x000fe20003f6e000 */
[----:B------:R-:W-:Y:S01]  /*216e0*/  @!P2 FMUL R46, R46, 0.5 ;  /* 0x3f0000002e2ea820 */ /* 0x000fe20000400000 */
[----:B------:R-:W2:Y:S06]  /*216f0*/  LDL.LU R194, [R1+0x31c] ;  /* 0x00031c0001c27983 */ /* 0x000eac0000300800 */
[----:B------:R-:W-:Y:S01]  /*21700*/  @!P4 FMUL R50, R50, 0.5 ;  /* 0x3f0000003232c820 */ /* 0x000fe20000400000 */
[----:B-1----:R-:W-:Y:S01]  /*21710*/  @!P6 FMUL R77, R77, R77 ;  /* 0x0000004d4d4de220 */ /* 0x002fe20000400000 */
[----:B------:R-:W-:Y:S01]  /*21720*/  FSETP.GEU.AND P6, PT, R54, -126, PT ;  /* 0xc2fc00003600780b */ /* 0x000fe20003fce000 */
[----:B------:R-:W1:Y:S01]  /*21730*/  MUFU.EX2 R46, R46 ;  /* 0x0000002e002e7308 */ /* 0x000e620000000800 */
[----:B------:R-:W-:Y:S01]  /*21740*/  @!P5 FMUL R51, R51, 0.5 ;  /* 0x3f0000003333d820 */ /* 0x000fe20000400000 */
[----:B------:R-:W2:Y:S01]  /*21750*/  LDL.LU R193, [R1+0x328] ;  /* 0x0003280001c17983 */ /* 0x000ea20000300800 */
[----:B------:R-:W-:-:S03]  /*21760*/  @!P3 FMUL R47, R47, 0.5 ;  /* 0x3f0000002f2fb820 */ /* 0x000fc60000400000 */
[----:B------:R-:W2:Y:S02]  /*21770*/  LDL.LU R192, [R1+0x32c] ;  /* 0x00032c0001c07983 */ /* 0x000ea40000300800 */
[----:B------:R-:W1:Y:S02]  /*21780*/  MUFU.EX2 R50, R50 ;  /* 0x0000003200327308 */ /* 0x000e640000000800 */
[----:B------:R-:W2:Y:S02]  /*21790*/  LDL.LU R191, [R1+0x338] ;  /* 0x0003380001bf7983 */ /* 0x000ea40000300800 */
[----:B------:R-:W-:Y:S02]  /*217a0*/  @!P6 FMUL R54, R54, 0.5 ;  /* 0x3f0000003636e820 */ /* 0x000fe40000400000 */
[----:B------:R-:W2:Y:S02]  /*217b0*/  LDL.LU R190, [R1+0x33c] ;  /* 0x00033c0001be7983 */ /* 0x000ea40000300800 */
[----:B------:R-:W1:Y:S02]  /*217c0*/  MUFU.EX2 R73, R51 ;  /* 0x0000003300497308 */ /* 0x000e640000000800 */
[----:B-1----:R-:W-:-:S06]  /*217d0*/  @!P2 FMUL R46, R46, R46 ;  /* 0x0000002e2e2ea220 */ /* 0x002fcc0000400000 */
[----:B------:R-:W1:Y:S01]  /*217e0*/  MUFU.EX2 R9, R47 ;  /* 0x0000002f00097308 */ /* 0x000e620000000800 */
[----:B------:R-:W-:Y:S01]  /*217f0*/  FSETP.GEU.AND P2, PT, R58, -126, PT ;  /* 0xc2fc00003a00780b */ /* 0x000fe20003f4e000 */
[----:B------:R-:W-:-:S06]  /*21800*/  @!P4 FMUL R50, R50, R50 ;  /* 0x000000323232c220 */ /* 0x000fcc0000400000 */
[----:B------:R-:W1:Y:S01]  /*21810*/  MUFU.EX2 R54, R54 ;  /* 0x0000003600367308 */ /* 0x000e620000000800 */
[----:B------:R-:W-:Y:S01]  /*21820*/  @!P5 FMUL R73, R73, R73 ;  /* 0x000000494949d220 */ /* 0x000fe20000400000 */
[----:B------:R-:W-:Y:S01]  /*21830*/  FSETP.GEU.AND P4, PT, R62, -126, PT ;  /* 0xc2fc00003e00780b */ /* 0x000fe20003f8e000 */
[----:B------:R-:W2:Y:S01]  /*21840*/  LDL.LU R189, [R1+0x348] ;  /* 0x0003480001bd7983 */ /* 0x000ea20000300800 */
[----:B------:R-:W-:Y:S01]  /*21850*/  FSETP.GEU.AND P5, PT, R63, -126, PT ;  /* 0xc2fc00003f00780b */ /* 0x000fe20003fae000 */
[----:B-1----:R-:W-:Y:S01]  /*21860*/  @!P3 FMUL R9, R9, R9 ;  /* 0x000000090909b220 */ /* 0x002fe20000400000 */
[----:B------:R-:W-:Y:S01]  /*21870*/  FSETP.GEU.AND P3, PT, R59, -126, PT ;  /* 0xc2fc00003b00780b */ /* 0x000fe20003f6e000 */
[----:B------:R-:W-:Y:S01]  /*21880*/  @!P2 FMUL R58, R58, 0.5 ;  /* 0x3f0000003a3aa820 */ /* 0x000fe20000400000 */
[----:B------:R-:W2:Y:S01]  /*21890*/  LDL.LU R188, [R1+0x34c] ;  /* 0x00034c0001bc7983 */ /* 0x000ea20000300800 */
[----:B------:R-:W-:Y:S01]  /*218a0*/  @!P6 FMUL R54, R54, R54 ;  /* 0x000000363636e220 */ /* 0x000fe20000400000 */
[----:B------:R-:W-:-:S05]  /*218b0*/  FSETP.GEU.AND P6, PT, R66, -126, PT ;  /* 0xc2fc00004200780b */ /* 0x000fca0003fce000 */
[----:B------:R-:W-:Y:S02]  /*218c0*/  @!P4 FMUL R62, R62, 0.5 ;  /* 0x3f0000003e3ec820 */ /* 0x000fe40000400000 */
[----:B------:R-:W-:Y:S01]  /*218d0*/  @!P5 FMUL R63, R63, 0.5 ;  /* 0x3f0000003f3fd820 */ /* 0x000fe20000400000 */
[----:B------:R-:W1:Y:S01]  /*218e0*/  MUFU.EX2 R58, R58 ;  /* 0x0000003a003a7308 */ /* 0x000e620000000800 */
[----:B------:R-:W2:Y:S01]  /*218f0*/  LDL.LU R187, [R1+0x358] ;  /* 0x0003580001bb7983 */ /* 0x000ea20000300800 */
[----:B------:R-:W-:-:S03]  /*21900*/  @!P3 FMUL R59, R59, 0.5 ;  /* 0x3f0000003b3bb820 */ /* 0x000fc60000400000 */
[----:B------:R-:W2:Y:S03]  /*21910*/  LDL.LU R186, [R1+0x35c] ;  /* 0x00035c0001ba7983 */ /* 0x000ea60000300800 */
[----:B------:R-:W1:Y:S01]  /*21920*/  MUFU.EX2 R8, R63 ;  /* 0x0000003f00087308 */ /* 0x000e620000000800 */
[----:B------:R-:W2:Y:S01]  /*21930*/  LDL.LU R185, [R1+0x368] ;  /* 0x0003680001b97983 */ /* 0x000ea20000300800 */
[----:B------:R-:W-:-:S03]  /*21940*/  @!P6 FMUL R66, R66, 0.5 ;  /* 0x3f0000004242e820 */ /* 0x000fc60000400000 */
[----:B------:R-:W2:Y:S03]  /*21950*/  LDL.LU R184, [R1+0x36c] ;  /* 0x00036c0001b87983 */ /* 0x000ea60000300800 */
[----:B------:R-:W1:Y:S02]  /*21960*/  MUFU.EX2 R62, R62 ;  /* 0x0000003e003e7308 */ /* 0x000e640000000800 */
[----:B-1----:R-:W-:-:S06]  /*21970*/  @!P2 FMUL R58, R58, R58 ;  /* 0x0000003a3a3aa220 */ /* 0x002fcc0000400000 */
[----:B------:R1:W1:Y:S01]  /*21980*/  MUFU.EX2 R69, R59 ;  /* 0x0000003b00457308 */ /* 0x0002620000000800 */
[----:B------:R-:W-:Y:S01]  /*21990*/  FSETP.GEU.AND P2, PT, R67, -126, PT ;  /* 0xc2fc00004300780b */ /* 0x000fe20003f4e000 */
[----:B------:R-:W-:Y:S01]  /*219a0*/  @!P5 FMUL R8, R8, R8 ;  /* 0x000000080808d220 */ /* 0x000fe20000400000 */
[----:B------:R-:W-:Y:S01]  /*219b0*/  FSETP.GEU.AND P5, PT, R74, -126, PT ;  /* 0xc2fc00004a00780b */ /* 0x000fe20003fae000 */
[----:B------:R-:W2:Y:S04]  /*219c0*/  LDL.LU R183, [R1+0x378] ;  /* 0x0003780001b77983 */ /* 0x000ea80000300800 */
[----:B------:R-:W1:Y:S01]  /*219d0*/  MUFU.EX2 R66, R66 ;  /* 0x0000004200427308 */ /* 0x000e620000000800 */
[----:B------:R-:W-:Y:S01]  /*219e0*/  @!P4 FMUL R62, R62, R62 ;  /* 0x0000003e3e3ec220 */ /* 0x000fe20000400000 */
[----:B------:R-:W-:Y:S01]  /*219f0*/  FSETP.GEU.AND P4, PT, R71, -126, PT ;  /* 0xc2fc00004700780b */ /* 0x000fe20003f8e000 */
[----:B-1----:R-:W-:Y:S01]  /*21a00*/  FFMA R59, R87, UR5, -R0 ;  /* 0x00000005573b7c23 */ /* 0x002fe20008000800 */
[----:B------:R-:W2:Y:S01]  /*21a10*/  LDL.LU R182, [R1+0x37c] ;  /* 0x00037c0001b67983 */ /* 0x000ea20000300800 */
[----:B------:R-:W-:Y:S01]  /*21a20*/  @!P3 FMUL R69, R69, R69 ;  /* 0x000000454545b220 */ /* 0x000fe20000400000 */
[----:B------:R-:W-:Y:S01]  /*21a30*/  FSETP.GEU.AND P3, PT, R70, -126, PT ;  /* 0xc2fc00004600780b */ /* 0x000fe20003f6e000 */
[----:B------:R-:W-:Y:S01]  /*21a40*/  @!P2 FMUL R67, R67, 0.5 ;  /* 0x3f0000004343a820 */ /* 0x000fe20000400000 */
[----:B------:R-:W-:Y:S01]  /*21a50*/  @!P5 FMUL R74, R74, 0.5 ;  /* 0x3f0000004a4ad820 */ /* 0x000fe20000400000 */
[----:B------:R-:W2:Y:S02]  /*21a60*/  LDL.LU R181, [R1+0x388] ;  /* 0x0003880001b57983 */ /* 0x000ea40000300800 */
[----:B------:R-:W1:Y:S01]  /*21a70*/  MUFU.EX2 R65, R67 ;  /* 0x0000004300417308 */ /* 0x000e620000000800 */
[----:B------:R-:W-:Y:S01]  /*21a80*/  @!P6 FMUL R66, R66, R66 ;  /* 0x000000424242e220 */ /* 0x000fe20000400000 */
[----:B------:R-:W-:-:S02]  /*21a90*/  FSETP.GEU.AND P6, PT, R75, -126, PT ;  /* 0xc2fc00004b00780b */ /* 0x000fc40003fce000 */
[----:B------:R-:W-:Y:S01]  /*21aa0*/  @!P4 FMUL R71, R71, 0.5 ;  /* 0x3f0000004747c820 */ /* 0x000fe20000400000 */
[----:B------:R-:W2:Y:S03]  /*21ab0*/  LDL.LU R180, [R1+0x38c] ;  /* 0x00038c0001b47983 */ /* 0x000ea60000300800 */
[----:B------:R-:W-:Y:S01]  /*21ac0*/  @!P3 FMUL R70, R70, 0.5 ;  /* 0x3f0000004646b820 */ /* 0x000fe20000400000 */
[----:B------:R-:W1:Y:S01]  /*21ad0*/  MUFU.EX2 R6, R74 ;  /* 0x0000004a00067308 */ /* 0x000e620000000800 */
[----:B------:R-:W2:Y:S04]  /*21ae0*/  LDL.LU R179, [R1+0x398] ;  /* 0x0003980001b37983 */ /* 0x000ea80000300800 */
[----:B------:R-:W2:Y:S03]  /*21af0*/  LDL.LU R178, [R1+0x39c] ;  /* 0x00039c0001b27983 */ /* 0x000ea60000300800 */
[----:B------:R-:W3:Y:S01]  /*21b00*/  MUFU.EX2 R67, R71 ;  /* 0x0000004700437308 */ /* 0x000ee20000000800 */
[----:B------:R-:W-:Y:S01]  /*21b10*/  @!P6 FMUL R75, R75, 0.5 ;  /* 0x3f0000004b4be820 */ /* 0x000fe20000400000 */
[----:B-1----:R-:W-:-:S06]  /*21b20*/  @!P2 FMUL R65, R65, R65 ;  /* 0x000000414141a220 */ /* 0x002fcc0000400000 */
[----:B------:R-:W1:Y:S01]  /*21b30*/  MUFU.EX2 R7, R70 ;  /* 0x0000004600077308 */ /* 0x000e620000000800 */
[----:B------:R-:W-:Y:S01]  /*21b40*/  FSETP.GEU.AND P2, PT, R78, -126, PT ;  /* 0xc2fc00004e00780b */ /* 0x000fe20003f4e000 */
[----:B------:R-:W-:Y:S01]  /*21b50*/  @!P5 FMUL R6, R6, R6 ;  /* 0x000000060606d220 */ /* 0x000fe20000400000 */
[----:B------:R-:W-:Y:S01]  /*21b60*/  FSETP.GEU.AND P5, PT, R83, -126, PT ;  /* 0xc2fc00005300780b */ /* 0x000fe20003fae000 */
[----:B------:R-:W2:Y:S04]  /*21b70*/  LDL.LU R177, [R1+0x3a8] ;  /* 0x0003a80001b17983 */ /* 0x000ea80000300800 */
[----:B------:R-:W4:Y:S01]  /*21b80*/  MUFU.EX2 R61, R75 ;  /* 0x0000004b003d7308 */ /* 0x000f220000000800 */
[----:B---3--:R-:W-:Y:S01]  /*21b90*/  @!P4 FMUL R67, R67, R67 ;  /* 0x000000434343c220 */ /* 0x008fe20000400000 */
[----:B------:R-:W-:Y:S01]  /*21ba0*/  FSETP.GEU.AND P4, PT, R82, -126, PT ;  /* 0xc2fc00005200780b */ /* 0x000fe20003f8e000 */
[----:B------:R-:W3:Y:S01]  /*21bb0*/  LDL.LU R176, [R1+0x3ac] ;  /* 0x0003ac0001b07983 */ /* 0x000ee20000300800 */
[----:B-1----:R-:W-:Y:S01]  /*21bc0*/  @!P3 FMUL R7, R7, R7 ;  /* 0x000000070707b220 */ /* 0x002fe20000400000 */
[----:B------:R-:W-:Y:S01]  /*21bd0*/  FSETP.GEU.AND P3, PT, R79, -126, PT ;  /* 0xc2fc00004f00780b */ /* 0x000fe20003f6e000 */
[----:B------:R-:W-:-:S02]  /*21be0*/  @!P2 FMUL R78, R78, 0.5 ;  /* 0x3f0000004e4ea820 */ /* 0x000fc40000400000 */
[----:B------:R-:W-:Y:S01]  /*21bf0*/  @!P5 FMUL R83, R83, 0.5 ;  /* 0x3f0000005353d820 */ /* 0x000fe20000400000 */
[----:B------:R-:W3:Y:S01]  /*21c00*/  LDL.LU R173, [R1+0x3b8] ;  /* 0x0003b80001ad7983 */ /* 0x000ee20000300800 */
[----:B------:R-:W1:Y:S01]  /*21c10*/  MUFU.EX2 R5, R78 ;  /* 0x0000004e00057308 */ /* 0x000e620000000800 */
[----:B----4-:R-:W-:Y:S01]  /*21c20*/  @!P6 FMUL R61, R61, R61 ;  /* 0x0000003d3d3de220 */ /* 0x010fe20000400000 */
[----:B------:R-:W-:-:S03]  /*21c30*/  FSETP.GEU.AND P6, PT, R86, -126, PT ;  /* 0xc2fc00005600780b */ /* 0x000fc60003fce000 */
[----:B------:R-:W-:Y:S01]  /*21c40*/  @!P4 FMUL R82, R82, 0.5 ;  /* 0x3f0000005252c820 */ /* 0x000fe20000400000 */
[----:B------:R-:W4:Y:S02]  /*21c50*/  LDL.LU R149, [R1+0x3bc] ;  /* 0x0003bc0001957983 */ /* 0x000f240000300800 */
[----:B------:R-:W-:Y:S01]  /*21c60*/  @!P3 FMUL R79, R79, 0.5 ;  /* 0x3f0000004f4fb820 */ /* 0x000fe20000400000 */
[----:B------:R-:W5:Y:S01]  /*21c70*/  MUFU.EX2 R57, R83 ;  /* 0x0000005300397308 */ /* 0x000f620000000800 */
[----:B------:R-:W4:Y:S04]  /*21c80*/  LDL.LU R145, [R1+0x3c8] ;  /* 0x0003c80001917983 */ /* 0x000f280000300800 */
[----:B------:R-:W4:Y:S03]  /*21c90*/  LDL.LU R137, [R1+0x3cc] ;  /* 0x0003cc0001897983 */ /* 0x000f260000300800 */
[----:B------:R-:W5:Y:S01]  /*21ca0*/  MUFU.EX2 R4, R82 ;  /* 0x0000005200047308 */ /* 0x000f620000000800 */
[----:B------:R-:W-:Y:S01]  /*21cb0*/  @!P6 FMUL R86, R86, 0.5 ;  /* 0x3f0000005656e820 */ /* 0x000fe20000400000 */
[----:B-1----:R-:W-:-:S06]  /*21cc0*/  @!P2 FMUL R5, R5, R5 ;  /* 0x000000050505a220 */ /* 0x002fcc0000400000 */
[----:B------:R-:W1:Y:S01]  /*21cd0*/  MUFU.EX2 R63, R79 ;  /* 0x0000004f003f7308 */ /* 0x000e620000000800 */
[----:B------:R-:W-:Y:S01]  /*21ce0*/  FSETP.GEU.AND P2, PT, R90, -126, PT ;  /* 0xc2fc00005a00780b */ /* 0x000fe20003f4e000 */
[----:B-----5:R-:W-:Y:S01]  /*21cf0*/  @!P5 FMUL R57, R57, R57 ;  /* 0x000000393939d220 */ /* 0x020fe20000400000 */
[----:B------:R-:W-:Y:S01]  /*21d00*/  FSETP.GEU.AND P5, PT, R95, -126, PT ;  /* 0xc2fc00005f00780b */ /* 0x000fe20003fae000 */
[----:B------:R-:W5:Y:S04]  /*21d10*/  LDL.LU R129, [R1+0x3d8] ;  /* 0x0003d80001817983 */ /* 0x000f680000300800 */
[----:B------:R-:W1:Y:S01]  /*21d20*/  MUFU.EX2 R2, R86 ;  /* 0x0000005600027308 */ /* 0x000e620000000800 */
[----:B------:R-:W-:Y:S01]  /*21d30*/  @!P4 FMUL R4, R4, R4 ;  /* 0x000000040404c220 */ /* 0x000fe20000400000 */
[----:B------:R-:W-:Y:S01]  /*21d40*/  FSETP.GEU.AND P4, PT, R94, -126, PT ;  /* 0xc2fc00005e00780b */ /* 0x000fe20003f8e000 */
[----:B------:R-:W5:Y:S01]  /*21d50*/  LDL.LU R121, [R1+0x3dc] ;  /* 0x0003dc0001797983 */ /* 0x000f620000300800 */
[----:B-1----:R-:W-:Y:S01]  /*21d60*/  @!P3 FMUL R63, R63, R63 ;  /* 0x0000003f3f3fb220 */ /* 0x002fe20000400000 */
[----:B------:R-:W-:Y:S01]  /*21d70*/  FSETP.GEU.AND P3, PT, R91, -126, PT ;  /* 0xc2fc00005b00780b */ /* 0x000fe20003f6e000 */
[----:B------:R-:W-:-:S02]  /*21d80*/  @!P2 FMUL R90, R90, 0.5 ;  /* 0x3f0000005a5aa820 */ /* 0x000fc40000400000 */
[----:B------:R-:W-:Y:S01]  /*21d90*/  @!P5 FMUL R95, R95, 0.5 ;  /* 0x3f0000005f5fd820 */ /* 0x000fe20000400000 */
[----:B------:R-:W5:Y:S01]  /*21da0*/  LDL.LU R113, [R1+0x3e8] ;  /* 0x0003e80001717983 */ /* 0x000f620000300800 */
[----:B------:R-:W-:Y:S01]  /*21db0*/  @!P6 FMUL R2, R2, R2 ;  /* 0x000000020202e220 */ /* 0x000fe20000400000 */
[----:B------:R-:W-:-:S04]  /*21dc0*/  FSETP.GEU.AND P6, PT, R98, -126, PT ;  /* 0xc2fc00006200780b */ /* 0x000fc80003fce000 */
[----:B------:R-:W-:Y:S01]  /*21dd0*/  @!P4 FMUL R94, R94, 0.5 ;  /* 0x3f0000005e5ec820 */ /* 0x000fe20000400000 */
[----:B------:R-:W1:Y:S01]  /*21de0*/  MUFU.EX2 R90, R90 ;  /* 0x0000005a005a7308 */ /* 0x000e620000000800 */
[----:B------:R-:W5:Y:S01]  /*21df0*/  LDL.LU R105, [R1+0x3ec] ;  /* 0x0003ec0001697983 */ /* 0x000f620000300800 */
[----:B------:R-:W-:-:S03]  /*21e00*/  @!P3 FMUL R91, R91, 0.5 ;  /* 0x3f0000005b5bb820 */ /* 0x000fc60000400000 */
[----:B------:R-:W5:Y:S03]  /*21e10*/  LDL.LU R97, [R1+0x3f8] ;  /* 0x0003f80001617983 */ /* 0x000f660000300800 */
[----:B------:R-:W1:Y:S01]  /*21e20*/  MUFU.EX2 R95, R95 ;  /* 0x0000005f005f7308 */ /* 0x000e620000000800 */
[----:B------:R-:W5:Y:S01]  /*21e30*/  LDL.LU R89, [R1+0x3fc] ;  /* 0x0003fc0001597983 */ /* 0x000f620000300800 */
[----:B------:R-:W-:-:S03]  /*21e40*/  @!P6 FMUL R98, R98, 0.5 ;  /* 0x3f0000006262e820 */ /* 0x000fc60000400000 */
[----:B------:R-:W2:Y:S03]  /*21e50*/  LDL.LU R172, [R1+0x2cc] ;  /* 0x0002cc0001ac7983 */ /* 0x000ea60000300800 */
[----:B------:R-:W1:Y:S08]  /*21e60*/  MUFU.EX2 R53, R91 ;  /* 0x0000005b00357308 */ /* 0x000e700000000800 */
[----:B------:R-:W1:Y:S02]  /*21e70*/  MUFU.EX2 R94, R94 ;  /* 0x0000005e005e7308 */ /* 0x000e640000000800 */
[----:B-1----:R-:W-:Y:S01]  /*21e80*/  @!P2 FMUL R90, R90, R90 ;  /* 0x0000005a5a5aa220 */ /* 0x002fe20000400000 */
[----:B------:R-:W-:Y:S01]  /*21e90*/  FSETP.GEU.AND P2, PT, R99, -126, PT ;  /* 0xc2fc00006300780b */ /* 0x000fe20003f4e000 */
[----:B------:R-:W-:-:S04]  /*21ea0*/  @!P5 FMUL R95, R95, R95 ;  /* 0x0000005f5f5fd220 */ /* 0x000fc80000400000 */
[----:B------:R-:W1:Y:S01]  /*21eb0*/  MUFU.EX2 R98, R98 ;  /* 0x0000006200627308 */ /* 0x000e620000000800 */
[----:B------:R-:W-:Y:S01]  /*21ec0*/  @!P3 FMUL R53, R53, R53 ;  /* 0x000000353535b220 */ /* 0x000fe20000400000 */
[----:B------:R-:W-:Y:S01]  /*21ed0*/  FSETP.GEU.AND P5, PT, R122, -126, PT ;  /* 0xc2fc00007a00780b */ /* 0x000fe20003fae000 */
[----:B------:R-:W3:Y:S01]  /*21ee0*/  LDL.LU R83, [R1+0x2c8] ;  /* 0x0002c80001537983 */ /* 0x000ee20000300800 */
[----:B------:R-:W-:Y:S01]  /*21ef0*/  FSETP.GEU.AND P3, PT, R102, -126, PT ;  /* 0xc2fc00006600780b */ /* 0x000fe20003f6e000 */
[----:B------:R-:W-:Y:S01]  /*21f00*/  @!P4 FMUL R94, R94, R94 ;  /* 0x0000005e5e5ec220 */ /* 0x000fe20000400000 */
[----:B------:R-:W-:Y:S02]  /*21f10*/  FSETP.GEU.AND P4, PT, R106, -126, PT ;  /* 0xc2fc00006a00780b */ /* 0x000fe40003f8e000 */
[----:B------:R-:W-:Y:S01]  /*21f20*/  @!P2 FMUL R99, R99, 0.5 ;  /* 0x3f0000006363a820 */ /* 0x000fe20000400000 */
[----:B------:R-:W-:Y:S01]  /*21f30*/  FADD R25, R26, R90 ;  /* 0x0000005a1a197221 */ /* 0x000fe20000000000 */
[----:B------:R-:W4:Y:S05]  /*21f40*/  LDL.LU R91, [R1+0x2bc] ;  /* 0x0002bc00015b7983 */ /* 0x000f2a0000300800 */
[----:B------:R-:W-:Y:S01]  /*21f50*/  @!P5 FMUL R122, R122, 0.5 ;  /* 0x3f0000007a7ad820 */ /* 0x000fe20000400000 */
[----:B-1----:R-:W-:Y:S01]  /*21f60*/  @!P6 FMUL R98, R98, R98 ;  /* 0x000000626262e220 */ /* 0x002fe20000400000 */
[----:B------:R-:W-:Y:S01]  /*21f70*/  FSETP.GEU.AND P6, PT, R103, -126, PT ;  /* 0xc2fc00006700780b */ /* 0x000fe20003fce000 */
[----:B------:R1:W1:Y:S01]  /*21f80*/  MUFU.EX2 R49, R99 ;  /* 0x0000006300317308 */ /* 0x0002620000000800 */
[----:B------:R-:W-:Y:S01]  /*21f90*/  @!P3 FMUL R102, R102, 0.5 ;  /* 0x3f0000006666b820 */ /* 0x000fe20000400000 */
[----:B------:R-:W5:Y:S01]  /*21fa0*/  LDL.LU R87, [R1+0x2b8] ;  /* 0x0002b80001577983 */ /* 0x000f620000300800 */
[----:B------:R-:W-:-:S05]  /*21fb0*/  @!P4 FMUL R106, R106, 0.5 ;  /* 0x3f0000006a6ac820 */ /* 0x000fca0000400000 */
[----:B------:R-:W1:Y:S02]  /*21fc0*/  MUFU.EX2 R122, R122 ;  /* 0x0000007a007a7308 */ /* 0x000e640000000800 */
[----:B-1----:R-:W2:Y:S06]  /*21fd0*/  LDL.LU R99, [R1+0x2ac] ;  /* 0x0002ac0001637983 */ /* 0x002eac0000300800 */
[----:B------:R-:W1:Y:S01]  /*21fe0*/  MUFU.EX2 R102, R102 ;  /* 0x0000006600667308 */ /* 0x000e620000000800 */
[----:B------:R-:W-:-:S07]  /*21ff0*/  @!P6 FMUL R103, R103, 0.5 ;  /* 0x3f0000006767e820 */ /* 0x000fce0000400000 */
[----:B------:R-:W1:Y:S01]  /*22000*/  MUFU.EX2 R106, R106 ;  /* 0x0000006a006a7308 */ /* 0x000e620000000800 */
[----:B------:R-:W-:Y:S01]  /*22010*/  @!P2 FMUL R49, R49, R49 ;  /* 0x000000313131a220 */ /* 0x000fe20000400000 */
[----:B------:R-:W-:-:S06]  /*22020*/  FSETP.GEU.AND P2, PT, R138, -126, PT ;  /* 0xc2fc00008a00780b */ /* 0x000fcc0003f4e000 */
[----:B------:R1:W1:Y:S01]  /*22030*/  MUFU.EX2 R51, R103 ;  /* 0x0000006700337308 */ /* 0x0002620000000800 */
[----:B------:R-:W-:Y:S01]  /*22040*/  @!P5 FMUL R122, R122, R122 ;  /* 0x0000007a7a7ad220 */ /* 0x000fe20000400000 */
[----:B-1----:R-:W-:Y:S01]  /*22050*/  @!P3 FMUL R102, R102, R102 ;  /* 0x000000666666b220 */ /* 0x002fe20000400000 */
[----:B------:R-:W-:Y:S02]  /*22060*/  FSETP.GEU.AND P5, PT, R139, -126, PT ;  /* 0xc2fc00008b00780b */ /* 0x000fe40003fae000 */
[----:B------:R-:W-:Y:S01]  /*22070*/  FSETP.GEU.AND P3, PT, R123, -126, PT ;  /* 0xc2fc00007b00780b */ /* 0x000fe20003f6e000 */
[----:B------:R-:W-:Y:S01]  /*22080*/  @!P4 FMUL R106, R106, R106 ;  /* 0x0000006a6a6ac220 */ /* 0x000fe20000400000 */
[----:B------:R-:W-:Y:S01]  /*22090*/  FSETP.GEU.AND P4, PT, R107, -126, PT ;  /* 0xc2fc00006b00780b */ /* 0x000fe20003f8e000 */
[----:B------:R-:W-:Y:S01]  /*220a0*/  @!P2 FMUL R138, R138, 0.5 ;  /* 0x3f0000008a8aa820 */ /* 0x000fe20000400000 */
[----:B------:R-:W3:Y:S01]  /*220b0*/  LDL.LU R103, [R1+0x2a8] ;  /* 0x0002a80001677983 */ /* 0x000ee20000300800 */
[----:B------:R-:W-:Y:S01]  /*220c0*/  @!P6 FMUL R51, R51, R51 ;  /* 0x000000333333e220 */ /* 0x000fe20000400000 */
[----:B------:R-:W-:-:S05]  /*220d0*/  FSETP.GEU.AND P6, PT, R126, -126, PT ;  /* 0xc2fc00007e00780b */ /* 0x000fca0003fce000 */
[----:B------:R-:W-:Y:S01]  /*220e0*/  @!P5 FMUL R139, R139, 0.5 ;  /* 0x3f0000008b8bd820 */ /* 0x000fe20000400000 */
[----:B------:R-:W1:Y:S01]  /*220f0*/  MUFU.EX2 R138, R138 ;  /* 0x0000008a008a7308 */ /* 0x000e620000000800 */
[----:B------:R-:W-:Y:S02]  /*22100*/  @!P3 FMUL R123, R123, 0.5 ;  /* 0x3f0000007b7bb820 */ /* 0x000fe40000400000 */
[----:B------:R-:W-:-:S05]  /*22110*/  @!P4 FMUL R107, R107, 0.5 ;  /* 0x3f0000006b6bc820 */ /* 0x000fca0000400000 */
[----:B------:R-:W1:Y:S08]  /*22120*/  MUFU.EX2 R29, R139 ;  /* 0x0000008b001d7308 */ /* 0x000e700000000800 */
[----:B------:R1:W1:Y:S01]  /*22130*/  MUFU.EX2 R37, R123 ;  /* 0x0000007b00257308 */ /* 0x0002620000000800 */
[----:B------:R-:W-:-:S07]  /*22140*/  @!P6 FMUL R126, R126, 0.5 ;  /* 0x3f0000007e7ee820 */ /* 0x000fce0000400000 */
[----:B------:R-:W1:Y:S02]  /*22150*/  MUFU.EX2 R45, R107 ;  /* 0x0000006b002d7308 */ /* 0x000e640000000800 */
[----:B-1----:R-:W-:Y:S01]  /*22160*/  @!P2 FMUL R138, R138, R138 ;  /* 0x0000008a8a8aa220 */ /* 0x002fe20000400000 */
[----:B------:R-:W-:Y:S01]  /*22170*/  FSETP.GEU.AND P2, PT, R110, -126, PT ;  /* 0xc2fc00006e00780b */ /* 0x000fe20003f4e000 */
[----:B------:R-:W-:Y:S01]  /*22180*/  @!P5 FMUL R29, R29, R29 ;  /* 0x0000001d1d1dd220 */ /* 0x000fe20000400000 */
[----:B------:R-:W-:Y:S01]  /*22190*/  FADD R0, R58, R122 ;  /* 0x0000007a3a007221 */ /* 0x000fe20000000000 */
[----:B------:R-:W4:Y:S02]  /*221a0*/  LDL.LU R123, [R1+0x29c] ;  /* 0x00029c00017b7983 */ /* 0x000f240000300800 */
[----:B------:R-:W1:Y:S01]  /*221b0*/  MUFU.EX2 R126, R126 ;  /* 0x0000007e007e7308 */ /* 0x000e620000000800 */
[----:B------:R-:W-:Y:S01]  /*221c0*/  @!P3 FMUL R37, R37, R37 ;  /* 0x000000252525b220 */ /* 0x000fe20000400000 */
[----:B------:R-:W-:Y:S01]  /*221d0*/  FSETP.GEU.AND P5, PT, R114, -126, PT ;  /* 0xc2fc00007200780b */ /* 0x000fe20003fae000 */
[----:B------:R-:W-:Y:S01]  /*221e0*/  @!P4 FMUL R45, R45, R45 ;  /* 0x0000002d2d2dc220 */ /* 0x000fe20000400000 */
[----:B------:R-:W-:-:S04]  /*221f0*/  FSETP.GEU.AND P3, PT, R111, -126, PT ;  /* 0xc2fc00006f00780b */ /* 0x000fc80003f6e000 */
[----:B------:R-:W-:Y:S01]  /*22200*/  @!P2 FMUL R110, R110, 0.5 ;  /* 0x3f0000006e6ea820 */ /* 0x000fe20000400000 */
[----:B------:R-:W-:Y:S01]  /*22210*/  FSETP.GEU.AND P4, PT, R142, -126, PT ;  /* 0xc2fc00008e00780b */ /* 0x000fe20003f8e000 */
[----:B------:R-:W-:Y:S01]  /*22220*/  FADD R33, R25, R0 ;  /* 0x0000000019217221 */ /* 0x000fe20000000000 */
[----:B------:R-:W5:Y:S04]  /*22230*/  LDL.LU R107, [R1+0x298] ;  /* 0x00029800016b7983 */ /* 0x000f680000300800 */
[----:B------:R-:W-:Y:S01]  /*22240*/  @!P5 FMUL R114, R114, 0.5 ;  /* 0x3f0000007272d820 */ /* 0x000fe20000400000 */
[----:B-1----:R-:W-:Y:S01]  /*22250*/  @!P6 FMUL R126, R126, R126 ;  /* 0x0000007e7e7ee220 */ /* 0x002fe20000400000 */
[----:B------:R-:W-:Y:S01]  /*22260*/  FSETP.GEU.AND P6, PT, R127, -126, PT ;  /* 0xc2fc00007f00780b */ /* 0x000fe20003fce000 */
[----:B------:R-:W1:Y:S01]  /*22270*/  MUFU.EX2 R110, R110 ;  /* 0x0000006e006e7308 */ /* 0x000e620000000800 */
[----:B------:R-:W-:-:S03]  /*22280*/  @!P3 FMUL R111, R111, 0.5 ;  /* 0x3f0000006f6fb820 */ /* 0x000fc60000400000 */
[----:B------:R-:W-:Y:S01]  /*22290*/  @!P4 FMUL R142, R142, 0.5 ;  /* 0x3f0000008e8ec820 */ /* 0x000fe20000400000 */
[----:B------:R-:W-:-:S03]  /*222a0*/  FADD R25, R42, R106 ;  /* 0x0000006a2a197221 */ /* 0x000fc60000000000 */
[----:B------:R-:W1:Y:S01]  /*222b0*/  MUFU.EX2 R47, R111 ;  /* 0x0000006f002f7308 */ /* 0x000e620000000800 */
[----:B------:R-:W-:Y:S01]  /*222c0*/  FADD R0, R6, R138 ;  /* 0x0000008a06007221 */ /* 0x000fe20000000000 */
[----:B------:R-:W5:Y:S06]  /*222d0*/  LDL.LU R139, [R1+0x28c] ;  /* 0x00028c00018b7983 */ /* 0x000f6c0000300800 */
[----:B------:R-:W1:Y:S01]  /*222e0*/  MUFU.EX2 R114, R114 ;  /* 0x0000007200727308 */ /* 0x000e620000000800 */
[----:B------:R-:W-:-:S07]  /*222f0*/  @!P6 FMUL R127, R127, 0.5 ;  /* 0x3f0000007f7fe820 */ /* 0x000fce0000400000 */
[----:B------:R-:W1:Y:S02]  /*22300*/  MUFU.EX2 R142, R142 ;  /* 0x0000008e008e7308 */ /* 0x000e640000000800 */
[----:B-1----:R-:W-:Y:S01]  /*22310*/  @!P2 FMUL R110, R110, R110 ;  /* 0x0000006e6e6ea220 */ /* 0x002fe20000400000 */
[----:B------:R-:W-:Y:S01]  /*22320*/  FSETP.GEU.AND P2, PT, R115, -126, PT ;  /* 0xc2fc00007300780b */ /* 0x000fe20003f4e000 */
[----:B------:R-:W-:Y:S01]  /*22330*/  @!P3 FMUL R47, R47, R47 ;  /* 0x0000002f2f2fb220 */ /* 0x000fe20000400000 */
[----:B------:R-:W-:Y:S01]  /*22340*/  FADD R31, R25, R0 ;  /* 0x00000000191f7221 */ /* 0x000fe20000000000 */
[----:B------:R-:W5:Y:S02]  /*22350*/  LDL.LU R111, [R1+0x288] ;  /* 0x00028800016f7983 */ /* 0x000f640000300800 */
[----:B------:R-:W1:Y:S01]  /*22360*/  MUFU.EX2 R39, R127 ;  /* 0x0000007f00277308 */ /* 0x000e620000000800 */
[----:B------:R-:W-:Y:S01]  /*22370*/  FSETP.GEU.AND P3, PT, R143, -126, PT ;  /* 0xc2fc00008f00780b */ /* 0x000fe20003f6e000 */
[----:B------:R-:W-:Y:S01]  /*22380*/  @!P5 FMUL R114, R114, R114 ;  /* 0x000000727272d220 */ /* 0x000fe20000400000 */
[----:B------:R-:W-:Y:S01]  /*22390*/  FSETP.GEU.AND P5, PT, R118, -126, PT ;  /* 0xc2fc00007600780b */ /* 0x000fe20003fae000 */
[----:B------:R-:W-:Y:S01]  /*223a0*/  @!P4 FMUL R142, R142, R142 ;  /* 0x0000008e8e8ec220 */ /* 0x000fe20000400000 */
[----:B------:R-:W-:Y:S01]  /*223b0*/  FSETP.GEU.AND P4, PT, R130, -126, PT ;  /* 0xc2fc00008200780b */ /* 0x000fe20003f8e000 */
[----:B------:R-:W-:Y:S01]  /*223c0*/  FADD R25, R85, R53 ;  /* 0x0000003555197221 */ /* 0x000fe20000000000 */
[----:B------:R-:W-:Y:S01]  /*223d0*/  FADD R0, R69, R37 ;  /* 0x0000002545007221 */ /* 0x000fe20000000000 */
[----:B------:R-:W-:-:S06]  /*223e0*/  @!P2 FMUL R115, R115, 0.5 ;  /* 0x3f0000007373a820 */ /* 0x000fcc0000400000 */
[----:B------:R-:W-:Y:S01]  /*223f0*/  @!P3 FMUL R143, R143, 0.5 ;  /* 0x3f0000008f8fb820 */ /* 0x000fe20000400000 */
[----:B------:R-:W-:Y:S01]  /*22400*/  FADD R27, R25, R0 ;  /* 0x00000000191b7221 */ /* 0x000fe20000000000 */
[----:B-1----:R-:W-:Y:S01]  /*22410*/  @!P6 FMUL R39, R39, R39 ;  /* 0x000000272727e220 */ /* 0x002fe20000400000 */
[----:B------:R-:W-:Y:S01]  /*22420*/  FSETP.GEU.AND P6, PT, R146, -126, PT ;  /* 0xc2fc00009200780b */ /* 0x000fe20003fce000 */
[----:B------:R-:W-:Y:S01]  /*22430*/  FADD R25, R77, R45 ;  /* 0x0000002d4d197221 */ /* 0x000fe20000000000 */
[----:B------:R-:W-:Y:S01]  /*22440*/  FADD R0, R61, R29 ;  /* 0x0000001d3d007221 */ /* 0x000fe20000000000 */
[----:B------:R-:W-:Y:S01]  /*22450*/  @!P5 FMUL R118, R118, 0.5 ;  /* 0x3f0000007676d820 */ /* 0x000fe20000400000 */
[----:B------:R1:W1:Y:S01]  /*22460*/  MUFU.EX2 R41, R115 ;  /* 0x0000007300297308 */ /* 0x0002620000000800 */
[----:B------:R-:W-:Y:S01]  /*22470*/  FADD R82, R33, R31 ;  /* 0x0000001f21527221 */ /* 0x000fe20000000000 */
[----:B------:R-:W-:Y:S01]  /*22480*/  @!P4 FMUL R130, R130, 0.5 ;  /* 0x3f0000008282c820 */ /* 0x000fe20000400000 */
[----:B------:R-:W-:-:S05]  /*22490*/  FADD R0, R25, R0 ;  /* 0x0000000019007221 */ /* 0x000fca0000000000 */
[----:B------:R-:W1:Y:S01]  /*224a0*/  MUFU.EX2 R31, R143 ;  /* 0x0000008f001f7308 */ /* 0x000e620000000800 */
[----:B------:R-:W-:Y:S01]  /*224b0*/  FADD R80, R27, R0 ;  /* 0x000000001b507221 */ /* 0x000fe20000000000 */
[----:B------:R-:W-:Y:S01]  /*224c0*/  FADD R25, R30, R94 ;  /* 0x0000005e1e197221 */ /* 0x000fe20000000000 */
[----:B------:R-:W-:Y:S01]  /*224d0*/  FADD R0, R62, R126 ;  /* 0x0000007e3e007221 */ /* 0x000fe20000000000 */
[----:B------:R-:W-:Y:S01]  /*224e0*/  @!P6 FMUL R146, R146, 0.5 ;  /* 0x3f0000009292e820 */ /* 0x000fe20000400000 */
[----:B-1----:R-:W5:Y:S03]  /*224f0*/  LDL.LU R115, [R1+0x27c] ;  /* 0x00027c0001737983 */ /* 0x002f660000300800 */
[----:B------:R-:W1:Y:S01]  /*22500*/  MUFU.EX2 R118, R118 ;  /* 0x0000007600767308 */ /* 0x000e620000000800 */
[----:B------:R-:W-:Y:S01]  /*22510*/  FADD R27, R25, R0 ;  /* 0x00000000191b7221 */ /* 0x000fe20000000000 */
[----:B------:R-:W-:Y:S01]  /*22520*/  FADD R25, R46, R110 ;  /* 0x0000006e2e197221 */ /* 0x000fe20000000000 */
[----:B------:R-:W-:Y:S01]  /*22530*/  FADD R0, R5, R142 ;  /* 0x0000008e05007221 */ /* 0x000fe20000000000 */
[----:B------:R-:W-:-:S04]  /*22540*/  @!P2 FMUL R41, R41, R41 ;  /* 0x000000292929a220 */ /* 0x000fc80000400000 */
[----:B------:R-:W1:Y:S01]  /*22550*/  MUFU.EX2 R130, R130 ;  /* 0x0000008200827308 */ /* 0x000e620000000800 */
[----:B------:R-:W-:Y:S01]  /*22560*/  FADD R0, R25, R0 ;  /* 0x0000000019007221 */ /* 0x000fe20000000000 */
[----:B------:R-:W-:Y:S01]  /*22570*/  FSETP.GEU.AND P2, PT, R134, -126, PT ;  /* 0xc2fc00008600780b */ /* 0x000fe20003f4e000 */
[----:B------:R-:W-:Y:S01]  /*22580*/  @!P3 FMUL R31, R31, R31 ;  /* 0x0000001f1f1fb220 */ /* 0x000fe20000400000 */
[----:B------:R-:W-:-:S04]  /*22590*/  FSETP.GEU.AND P3, PT, R131, -126, PT ;  /* 0xc2fc00008300780b */ /* 0x000fc80003f6e000 */
[----:B------:R-:W1:Y:S01]  /*225a0*/  MUFU.EX2 R146, R146 ;  /* 0x0000009200927308 */ /* 0x000e620000000800 */
[----:B------:R-:W-:Y:S01]  /*225b0*/  FADD R79, R27, R0 ;  /* 0x000000001b4f7221 */ /* 0x000fe20000000000 */
[----:B------:R-:W-:Y:S01]  /*225c0*/  FADD R25, R11, R95 ;  /* 0x0000005f0b197221 */ /* 0x000fe20000000000 */
[----:B------:R-:W-:Y:S01]  /*225d0*/  FADD R0, R8, R39 ;  /* 0x0000002708007221 */ /* 0x000fe20000000000 */
[----:B-1----:R-:W-:Y:S01]  /*225e0*/  @!P5 FMUL R118, R118, R118 ;  /* 0x000000767676d220 */ /* 0x002fe20000400000 */
[----:B------:R-:W-:Y:S01]  /*225f0*/  FSETP.GEU.AND P5, PT, R150, -126, PT ;  /* 0xc2fc00009600780b */ /* 0x000fe20003fae000 */
[----:B------:R-:W5:Y:S01]  /*22600*/  LDL.LU R127, [R1+0x278] ;  /* 0x00027800017f7983 */ /* 0x000f620000300800 */
[----:B------:R-:W-:Y:S01]  /*22610*/  FADD R43, R25, R0 ;  /* 0x00000000192b7221 */ /* 0x000fe20000000000 */
[----:B------:R-:W-:Y:S01]  /*22620*/  @!P4 FMUL R130, R130, R130 ;  /* 0x000000828282c220 */ /* 0x000fe20000400000 */
[----:B------:R-:W-:Y:S01]  /*22630*/  FSETP.GEU.AND P4, PT, R147, -126, PT ;  /* 0xc2fc00009300780b */ /* 0x000fe20003f8e000 */
        /* <DEDUP_REMOVED lines=8> */
[----:B------:R-:W-:Y:S01]  /*226c0*/  @!P6 FMUL R146, R146, R146 ;  /* 0x000000929292e220 */ /* 0x000fe20000400000 */
[----:B------:R-:W-:-:S02]  /*226d0*/  @!P5 FMUL R150, R150, 0.5 ;  /* 0x3f0000009696d820 */ /* 0x000fc40000400000 */
[----:B------:R-:W-:Y:S01]  /*226e0*/  FADD R27, R25, R0 ;  /* 0x00000000191b7221 */ /* 0x000fe20000000000 */
[----:B------:R-:W-:Y:S01]  /*226f0*/  FADD R25, R50, R114 ;  /* 0x0000007232197221 */ /* 0x000fe20000000000 */
[----:B------:R1:W1:Y:S01]  /*22700*/  MUFU.EX2 R33, R131 ;  /* 0x0000008300217308 */ /* 0x0002620000000800 */
[----:B------:R-:W-:Y:S01]  /*22710*/  FADD R0, R4, R146 ;  /* 0x0000009204007221 */ /* 0x000fe20000000000 */
[----:B------:R-:W-:-:S06]  /*22720*/  @!P4 FMUL R147, R147, 0.5 ;  /* 0x3f0000009393c820 */ /* 0x000fcc0000400000 */
[----:B------:R-:W1:Y:S01]  /*22730*/  MUFU.EX2 R134, R134 ;  /* 0x0000008600867308 */ /* 0x000e620000000800 */
[----:B------:R-:W-:Y:S01]  /*22740*/  FADD R0, R25, R0 ;  /* 0x0000000019007221 */ /* 0x000fe20000000000 */
[----:B------:R-:W-:Y:S01]  /*22750*/  FSETP.GEU.AND P6, PT, R55, -126, PT ;  /* 0xc2fc00003700780b */ /* 0x000fe20003fce000 */
[----:B------:R-:W-:Y:S01]  /*22760*/  FADD R78, R43, R35 ;  /* 0x000000232b4e7221 */ /* 0x000fe20000000000 */
[----:B-1----:R-:W5:Y:S04]  /*22770*/  LDL.LU R131, [R1+0x268] ;  /* 0x0002680001837983 */ /* 0x002f680000300800 */
[----:B------:R-:W1:Y:S08]  /*22780*/  MUFU.EX2 R25, R147 ;  /* 0x0000009300197308 */ /* 0x000e700000000800 */
[----:B------:R-:W1:Y:S01]  /*22790*/  MUFU.EX2 R150, R150 ;  /* 0x0000009600967308 */ /* 0x000e620000000800 */
[----:B------:R-:W-:Y:S01]  /*227a0*/  @!P3 FMUL R33, R33, R33 ;  /* 0x000000212121b220 */ /* 0x000fe20000400000 */
[----:B------:R-:W-:Y:S01]  /*227b0*/  @!P2 FMUL R134, R134, R134 ;  /* 0x000000868686a220 */ /* 0x000fe20000400000 */
[----:B------:R-:W-:Y:S01]  /*227c0*/  FSETP.GEU.AND P2, PT, R135, -126, PT ;  /* 0xc2fc00008700780b */ /* 0x000fe20003f4e000 */
[----:B------:R-:W-:Y:S01]  /*227d0*/  FADD R76, R27, R0 ;  /* 0x000000001b4c7221 */ /* 0x000fe20000000000 */
[----:B------:R-:W-:Y:S01]  /*227e0*/  FSETP.GEU.AND P3, PT, R59, -126, PT ;  /* 0xc2fc00003b00780b */ /* 0x000fe20003f6e000 */
[----:B------:R-:W-:Y:S01]  /*227f0*/  FADD R27, R81, R49 ;  /* 0x00000031511b7221 */ /* 0x000fe20000000000 */
[----:B------:R-:W-:Y:S01]  /*22800*/  FADD R0, R65, R33 ;  /* 0x0000002141007221 */ /* 0x000fe20000000000 */
[----:B------:R-:W-:Y:S01]  /*22810*/  @!P6 FMUL R55, R55, 0.5 ;  /* 0x3f0000003737e820 */ /* 0x000fe20000400000 */
[----:B-1----:R-:W-:Y:S01]  /*22820*/  @!P4 FMUL R25, R25, R25 ;  /* 0x000000191919c220 */ /* 0x002fe20000400000 */
[----:B------:R-:W-:Y:S01]  /*22830*/  FSETP.GEU.AND P4, PT, R119, -126, PT ;  /* 0xc2fc00007700780b */ /* 0x000fe20003f8e000 */
[----:B------:R-:W-:Y:S01]  /*22840*/  FADD R43, R27, R0 ;  /* 0x000000001b2b7221 */ /* 0x000fe20000000000 */
[----:B------:R-:W-:Y:S01]  /*22850*/  FADD R27, R73, R41 ;  /* 0x00000029491b7221 */ /* 0x000fe20000000000 */
[----:B------:R-:W-:Y:S01]  /*22860*/  FADD R0, R57, R25 ;  /* 0x0000001939007221 */ /* 0x000fe20000000000 */
[----:B------:R-:W5:Y:S01]  /*22870*/  LDL.LU R147, [R1+0x25c] ;  /* 0x00025c0001937983 */ /* 0x000f620000300800 */
[----:B------:R-:W-:Y:S01]  /*22880*/  @!P5 FMUL R150, R150, R150 ;  /* 0x000000969696d220 */ /* 0x000fe20000400000 */
[----:B------:R-:W-:Y:S01]  /*22890*/  FSETP.GEU.AND P5, PT, R151, -126, PT ;  /* 0xc2fc00009700780b */ /* 0x000fe20003fae000 */
[----:B------:R-:W-:Y:S01]  /*228a0*/  FADD R0, R27, R0 ;  /* 0x000000001b007221 */ /* 0x000fe20000000000 */
[----:B------:R-:W-:Y:S01]  /*228b0*/  @!P2 FMUL R135, R135, 0.5 ;  /* 0x3f0000008787a820 */ /* 0x000fe20000400000 */
[----:B------:R-:W-:Y:S01]  /*228c0*/  @!P3 FMUL R59, R59, 0.5 ;  /* 0x3f0000003b3bb820 */ /* 0x000fe20000400000 */
[----:B------:R-:W-:Y:S01]  /*228d0*/  FADD R27, R38, R102 ;  /* 0x00000066261b7221 */ /* 0x000fe20000000000 */
[----:B------:R-:W-:Y:S01]  /*228e0*/  FADD R74, R43, R0 ;  /* 0x000000002b4a7221 */ /* 0x000fe20000000000 */
[----:B------:R1:W1:Y:S01]  /*228f0*/  MUFU.EX2 R35, R135 ;  /* 0x0000008700237308 */ /* 0x0002620000000800 */
[----:B------:R-:W-:Y:S01]  /*22900*/  FADD R0, R7, R134 ;  /* 0x0000008607007221 */ /* 0x000fe20000000000 */
[----:B------:R-:W-:-:S05]  /*22910*/  @!P4 FMUL R119, R119, 0.5 ;  /* 0x3f0000007777c820 */ /* 0x000fca0000400000 */
[----:B------:R-:W-:Y:S01]  /*22920*/  @!P5 FMUL R151, R151, 0.5 ;  /* 0x3f0000009797d820 */ /* 0x000fe20000400000 */
[----:B------:R-:W-:Y:S01]  /*22930*/  FADD R72, R27, R0 ;  /* 0x000000001b487221 */ /* 0x000fe20000000000 */
[----:B------:R1:W2:Y:S02]  /*22940*/  MUFU.EX2 R75, R55 ;  /* 0x00000037004b7308 */ /* 0x0002a40000000800 */
[----:B-1----:R-:W5:Y:S06]  /*22950*/  LDL.LU R135, [R1+0x258] ;  /* 0x0002580001877983 */ /* 0x002f6c0000300800 */
[----:B------:R-:W1:Y:S08]  /*22960*/  MUFU.EX2 R59, R59 ;  /* 0x0000003b003b7308 */ /* 0x000e700000000800 */
[----:B------:R-:W1:Y:S08]  /*22970*/  MUFU.EX2 R43, R119 ;  /* 0x00000077002b7308 */ /* 0x000e700000000800 */
[----:B------:R-:W1:Y:S01]  /*22980*/  MUFU.EX2 R27, R151 ;  /* 0x00000097001b7308 */ /* 0x000e620000000800 */
[----:B------:R-:W-:Y:S01]  /*22990*/  FMUL R0, R68, UR5 ;  /* 0x0000000544007c20 */ /* 0x000fe20008400000 */
[----:B------:R-:W-:Y:S01]  /*229a0*/  FADD R68, R54, R118 ;  /* 0x0000007636447221 */ /* 0x000fe20000000000 */
[----:B------:R-:W-:Y:S01]  /*229b0*/  FADD R55, R2, R150 ;  /* 0x0000009602377221 */ /* 0x000fe20000000000 */
[----:B------:R-:W-:Y:S01]  /*229c0*/  @!P2 FMUL R35, R35, R35 ;  /* 0x000000232323a220 */ /* 0x000fe20000400000 */
[----:B--2---:R-:W-:Y:S01]  /*229d0*/  @!P6 FMUL R75, R75, R75 ;  /* 0x0000004b4b4be220 */ /* 0x004fe20000400000 */
[----:B-1----:R-:W-:Y:S01]  /*229e0*/  @!P3 FMUL R59, R59, R59 ;  /* 0x0000003b3b3bb220 */ /* 0x002fe20000400000 */
[----:B------:R-:W-:Y:S01]  /*229f0*/  FADD R71, R68, R55 ;  /* 0x0000003744477221 */ /* 0x000fe20000000000 */
[----:B------:R-:W-:Y:S01]  /*22a00*/  FADD R68, R10, R51 ;  /* 0x000000330a447221 */ /* 0x000fe20000000000 */
[----:B------:R-:W-:Y:S01]  /*22a10*/  FADD R55, R67, R35 ;  /* 0x0000002343377221 */ /* 0x000fe20000000000 */
[----:B------:R-:W-:Y:S01]  /*22a20*/  @!P4 FMUL R43, R43, R43 ;  /* 0x0000002b2b2bc220 */ /* 0x000fe20000400000 */
[----:B------:R-:W2:Y:S02]  /*22a30*/  LDL.LU R119, [R1+0x24c] ;  /* 0x00024c0001777983 */ /* 0x000ea40000300800 */
[----:B------:R-:W-:Y:S01]  /*22a40*/  FADD R70, R68, R55 ;  /* 0x0000003744467221 */ /* 0x000fe20000000000 */
[----:B------:R-:W-:Y:S01]  /*22a50*/  @!P5 FMUL R27, R27, R27 ;  /* 0x0000001b1b1bd220 */ /* 0x000fe20000400000 */
[----:B------:R-:W-:Y:S01]  /*22a60*/  FADD R68, R75, R43 ;  /* 0x0000002b4b447221 */ /* 0x000fe20000000000 */
[----:B------:R-:W2:Y:S02]  /*22a70*/  LDL.LU R151, [R1+0x248] ;  /* 0x0002480001977983 */ /* 0x000ea40000300800 */
[----:B------:R-:W-:-:S04]  /*22a80*/  FADD R55, R59, R27 ;  /* 0x0000001b3b377221 */ /* 0x000fc80000000000 */
[----:B------:R-:W-:Y:S01]  /*22a90*/  FADD R55, R68, R55 ;  /* 0x0000003744377221 */ /* 0x000fe20000000000 */
[----:B------:R-:W-:Y:S01]  /*22aa0*/  FADD R68, R72, R71 ;  /* 0x0000004748447221 */ /* 0x000fe20000000000 */
[----:B------:R-:W-:Y:S01]  /*22ab0*/  FADD R71, R82, R76 ;  /* 0x0000004c52477221 */ /* 0x000fe20000000000 */
[----:B------:R-:W2:Y:S01]  /*22ac0*/  LDL.LU R72, [R1+0x23c] ;  /* 0x00023c0001487983 */ /* 0x000ea20000300800 */
[----:B------:R-:W-:Y:S01]  /*22ad0*/  FADD R55, R70, R55 ;  /* 0x0000003746377221 */ /* 0x000fe20000000000 */
[----:B------:R-:W-:Y:S02]  /*22ae0*/  FADD R70, R80, R74 ;  /* 0x0000004a50467221 */ /* 0x000fe40000000000 */
[----:B------:R-:W2:Y:S01]  /*22af0*/  LDL.LU R82, [R1+0x22c] ;  /* 0x00022c0001527983 */ /* 0x000ea20000300800 */
[----:B------:R-:W-:-:S03]  /*22b00*/  FADD R55, R78, R55 ;  /* 0x000000374e377221 */ /* 0x000fc60000000000 */
[----:B------:R-:W2:Y:S01]  /*22b10*/  LDL.LU R76, [R1+0x238] ;  /* 0x00023800014c7983 */ /* 0x000ea20000300800 */
[----:B------:R-:W-:-:S03]  /*22b20*/  FADD R68, R79, R68 ;  /* 0x000000444f447221 */ /* 0x000fc60000000000 */
[----:B------:R-:W2:Y:S01]  /*22b30*/  LDL.LU R80, [R1+0x21c] ;  /* 0x00021c0001507983 */ /* 0x000ea20000300800 */
[----:B------:R-:W-:-:S03]  /*22b40*/  FADD R55, R70, R55 ;  /* 0x0000003746377221 */ /* 0x000fc60000000000 */
[----:B------:R-:W2:Y:S04]  /*22b50*/  LDL.LU R74, [R1+0x228] ;  /* 0x00022800014a7983 */ /* 0x000ea80000300800 */
        /* <DEDUP_REMOVED lines=8> */
[-C--:B---3--:R-:W-:Y:S01]  /*22be0*/  FMUL R103, R103, R0.reuse ;  /* 0x0000000067677220 */ /* 0x088fe20000400000 */
[-C--:B------:R-:W-:Y:S01]  /*22bf0*/  FMUL R99, R99, R0.reuse ;  /* 0x0000000063637220 */ /* 0x080fe20000400000 */
[-C--:B-----5:R-:W-:Y:S01]  /*22c00*/  FMUL R87, R87, R0.reuse ;  /* 0x0000000057577220 */ /* 0x0a0fe20000400000 */
        /* <DEDUP_REMOVED lines=73> */
[----:B------:R2:W-:Y:S01]  /*230a0*/  STL [R1+0x318], R195 ;  /* 0x000318c301007387 */ /* 0x0005e20000100800 */
[----:B------:R-:W-:-:S03]  /*230b0*/  FMUL R186, R186, R0 ;  /* 0x00000000baba7220 */ /* 0x000fc60000400000 */
        /* <DEDUP_REMOVED lines=34> */
[----:B------:R5:W-:Y:S04]  /*232e0*/  STL [R1+0x3a8], R177 ;  /* 0x0003a8b101007387 */ /* 0x000be80000100800 */
        /* <DEDUP_REMOVED lines=9> */
[----:B------:R5:W-:Y:S04]  /*23380*/  STL [R1+0x3dc], R121 ;  /* 0x0003dc7901007387 */ /* 0x000be80000100800 */
[----:B------:R5:W-:Y:S04]  /*23390*/  STL [R1+0x3e8], R113 ;  /* 0x0003e87101007387 */ /* 0x000be80000100800 */
[----:B-1----:R-:W5:Y:S04]  /*233a0*/  LDL.LU R196, [R1+0x8] ;  /* 0x0000080001c47983 */ /* 0x002f680000300800 */
        /* <DEDUP_REMOVED lines=21> */
[----:B------:R-:W-:-:S03]  /*23500*/  F2FP.F16.F32.PACK_AB R84, R170, R171 ;  /* 0x000000abaa54723e */ /* 0x000fc600000000ff */
[----:B------:R-:W5:Y:S04]  /*23510*/  LDL.LU R177, [R1+0x9c] ;  /* 0x00009c0001b17983 */ /* 0x000f680000300800 */
[----:B------:R-:W5:Y:S01]  /*23520*/  LDL.LU R176, [R1+0xa8] ;  /* 0x0000a80001b07983 */ /* 0x000f620000300800 */
[----:B------:R-:W-:-:S03]  /*23530*/  F2FP.F16.F32.PACK_AB R86, R167, R169 ;  /* 0x000000a9a756723e */ /* 0x000fc600000000ff */
        /* <DEDUP_REMOVED lines=28> */
[----:B------:R-:W5:Y:S01]  /*23700*/  LDL.LU R91, [R1+0x18c] ;  /* 0x00018c00015b7983 */ /* 0x000f620000300800 */
[----:B------:R-:W-:-:S03]  /*23710*/  FADD R68, R71, R68 ;  /* 0x0000004447447221 */ /* 0x000fc60000000000 */
        /* <DEDUP_REMOVED lines=8> */
[----:B------:R-:W5:Y:S04]  /*237a0*/  LDL.LU R76, [R1+0x1cc] ;  /* 0x0001cc00014c7983 */ /* 0x000f680000300800 */
[----:B------:R-:W5:Y:S01]  /*237b0*/  LDL.LU R74, [R1+0x1d8] ;  /* 0x0001d800014a7983 */ /* 0x000f620000300800 */
[----:B------:R-:W-:-:S03]  /*237c0*/  FFMA R204, R0, R204, R55 ;  /* 0x000000cc00cc7223 */ /* 0x000fc60000000037 */
[----:B------:R-:W5:Y:S04]  /*237d0*/  LDL.LU R72, [R1+0x1dc] ;  /* 0x0001dc0001487983 */ /* 0x000f680000300800 */
[----:B------:R-:W5:Y:S04]  /*237e0*/  LDL.LU R71, [R1+0x1e8] ;  /* 0x0001e80001477983 */ /* 0x000f680000300800 */
[----:B------:R-:W5:Y:S04]  /*237f0*/  LDL.LU R70, [R1+0x1ec] ;  /* 0x0001ec0001467983 */ /* 0x000f680000300800 */
[----:B------:R-:W5:Y:S04]  /*23800*/  LDL.LU R68, [R1+0x1f8] ;  /* 0x0001f80001447983 */ /* 0x000f680000300800 */
[----:B------:R-:W5:Y:S01]  /*23810*/  LDL.LU R55, [R1+0x1fc] ;  /* 0x0001fc0001377983 */ /* 0x000f620000300800 */
[-C--:B------:R-:W-:Y:S01]  /*23820*/  FMUL R196, R196, R0.reuse ;  /* 0x00000000c4c47220 */ /* 0x080fe20000400000 */
[----:B--2---:R-:W-:-:S04]  /*23830*/  FMUL R195, R195, R0 ;  /* 0x00000000c3c37220 */ /* 0x004fc80000400000 */
[----:B------:R-:W-:Y:S01]  /*23840*/  STL [R1+0x8], R196 ;  /* 0x000008c401007387 */ /* 0x000fe20000100800 */
[----:B---3--:R-:W-:-:S03]  /*23850*/  FMUL R194, R194, R0 ;  /* 0x00000000c2c27220 */ /* 0x008fc60000400000 */
[----:B------:R-:W-:Y:S01]  /*23860*/  STL [R1+0xc], R195 ;  /* 0x00000cc301007387 */ /* 0x000fe20000100800 */
        /* <DEDUP_REMOVED lines=99> */
[----:B------:R1:W-:Y:S01]  /*23ea0*/  STL [R1+0x19c], R87 ;  /* 0x00019c5701007387 */ /* 0x0003e20000100800 */
[----:B------:R-:W-:-:S03]  /*23eb0*/  FMUL R82, R82, R0 ;  /* 0x0000000052527220 */ /* 0x000fc60000400000 */
[----:B------:R2:W-:Y:S01]  /*23ec0*/  STL [R1+0x1a8], R83 ;  /* 0x0001a85301007387 */ /* 0x0005e20000100800 */
[-C--:B------:R-:W-:Y:S01]  /*23ed0*/  FMUL R80, R80, R0.reuse ;  /* 0x0000000050507220 */ /* 0x080fe20000400000 */
[----:B------:R-:W-:Y:S01]  /*23ee0*/  ULEA UR6, UR4, UR61, 0x3 ;  /* 0x0000003d04067291 */ /* 0x000fe2000f8e183f */
[-C--:B------:R-:W-:Y:S01]  /*23ef0*/  FMUL R79, R79, R0.reuse ;  /* 0x000000004f4f7220 */ /* 0x080fe20000400000 */
[----:B------:R-:W-:Y:S01]  /*23f00*/  STL [R1+0x1ac], R82 ;  /* 0x0001ac5201007387 */ /* 0x000fe20000100800 */
[----:B------:R-:W-:-:S03]  /*23f10*/  FMUL R78, R78, R0 ;  /* 0x000000004e4e7220 */ /* 0x000fc60000400000 */
[----:B------:R-:W-:Y:S01]  /*23f20*/  STL [R1+0x1b8], R80 ;  /* 0x0001b85001007387 */ /* 0x000fe20000100800 */
[----:B------:R-:W-:-:S03]  /*23f30*/  FMUL R76, R76, R0 ;  /* 0x000000004c4c7220 */ /* 0x000fc60000400000 */
[----:B------:R3:W-:Y:S01]  /*23f40*/  STL [R1+0x1bc], R79 ;  /* 0x0001bc4f01007387 */ /* 0x0007e20000100800 */
        /* <DEDUP_REMOVED lines=8> */
[-C--:B------:R-:W-:Y:S01]  /*23fd0*/  FMUL R68, R68, R0.reuse ;  /* 0x0000000044447220 */ /* 0x080fe20000400000 */
[----:B------:R-:W-:Y:S01]  /*23fe0*/  FMUL R55, R55, R0 ;  /* 0x0000000037377220 */ /* 0x000fe20000400000 */
[----:B------:R-:W-:Y:S01]  /*23ff0*/  SHF.L.U32 R0, R175, 0x1f, RZ ;  /* 0x0000001faf007819 */ /* 0x000fe200000006ff */
[----:B------:R4:W-:Y:S01]  /*24000*/  STL [R1+0x1e8], R71 ;  /* 0x0001e84701007387 */ /* 0x0009e20000100800 */
[----:B------:R-:W-:Y:S02]  /*24010*/  F2FP.F16.F32.PACK_AB R85, R85, R26 ;  /* 0x0000001a5555723e */ /* 0x000fe400000000ff */
[----:B------:R3:W4:Y:S01]  /*24020*/  SYNCS.PHASECHK.TRANS64.TRYWAIT P2, [UR6+0x160000], R0 ;  /* 0x16000000ff0075a7 */ /* 0x0007220008040146 */
[----:B------:R-:W-:Y:S01]  /*24030*/  STL [R1+0x1ec], R70 ;  /* 0x0001ec4601007387 */ /* 0x000fe20000100800 */
[----:B-1----:R-:W-:Y:S02]  /*24040*/  F2FP.F16.F32.PACK_AB R87, R11, R30 ;  /* 0x0000001e0b57723e */ /* 0x002fe400000000ff */
[----:B------:R-:W-:Y:S01]  /*24050*/  F2FP.F16.F32.PACK_AB R81, R81, R34 ;  /* 0x000000225151723e */ /* 0x000fe200000000ff */
[----:B------:R1:W-:Y:S01]  /*24060*/  STL [R1+0x1f8], R68 ;  /* 0x0001f84401007387 */ /* 0x0003e20000100800 */
[----:B--2---:R-:W-:-:S02]  /*24070*/  F2FP.F16.F32.PACK_AB R83, R10, R38 ;  /* 0x000000260a53723e */ /* 0x004fc400000000ff */
[----:B------:R-:W-:Y:S01]  /*24080*/  F2FP.F16.F32.PACK_AB R77, R77, R42 ;  /* 0x0000002a4d4d723e */ /* 0x000fe200000000ff */
[----:B------:R2:W-:Y:S01]  /*24090*/  STL [R1+0x1fc], R55 ;  /* 0x0001fc3701007387 */ /* 0x0005e20000100800 */
[----:B---3--:R-:W-:Y:S02]  /*240a0*/  F2FP.F16.F32.PACK_AB R79, R9, R46 ;  /* 0x0000002e094f723e */ /* 0x008fe400000000ff */
[----:B------:R-:W-:Y:S02]  /*240b0*/  F2FP.F16.F32.PACK_AB R73, R73, R50 ;  /* 0x000000324949723e */ /* 0x000fe400000000ff */
[----:B------:R-:W-:Y:S02]  /*240c0*/  F2FP.F16.F32.PACK_AB R75, R75, R54 ;  /* 0x000000364b4b723e */ /* 0x000fe400000000ff */
[----:B------:R-:W-:Y:S02]  /*240d0*/  F2FP.F16.F32.PACK_AB R69, R69, R58 ;  /* 0x0000003a4545723e */ /* 0x000fe400000000ff */
[----:B----4-:R-:W-:-:S02]  /*240e0*/  F2FP.F16.F32.PACK_AB R71, R8, R62 ;  /* 0x0000003e0847723e */ /* 0x010fc400000000ff */
[----:B------:R-:W-:Y:S02]  /*240f0*/  F2FP.F16.F32.PACK_AB R65, R65, R66 ;  /* 0x000000424141723e */ /* 0x000fe400000000ff */
[----:B------:R-:W-:Y:S02]  /*24100*/  F2FP.F16.F32.PACK_AB R80, R166, R168 ;  /* 0x000000a8a650723e */ /* 0x000fe400000000ff */
[----:B------:R-:W-:Y:S02]  /*24110*/  F2FP.F16.F32.PACK_AB R82, R164, R165 ;  /* 0x000000a5a452723e */ /* 0x000fe400000000ff */
[----:B------:R-:W-:Y:S02]  /*24120*/  F2FP.F16.F32.PACK_AB R76, R162, R163 ;  /* 0x000000a3a24c723e */ /* 0x000fe400000000ff */
[----:B------:R-:W-:Y:S02]  /*24130*/  F2FP.F16.F32.PACK_AB R78, R160, R161 ;  /* 0x000000a1a04e723e */ /* 0x000fe400000000ff */
[----:B------:R-:W-:-:S02]  /*24140*/  F2FP.F16.F32.PACK_AB R72, R158, R159 ;  /* 0x0000009f9e48723e */ /* 0x000fc400000000ff */
[----:B------:R-:W-:Y:S02]  /*24150*/  F2FP.F16.F32.PACK_AB R74, R155, R157 ;  /* 0x0000009d9b4a723e */ /* 0x000fe400000000ff */
[----:B-1----:R-:W-:Y:S02]  /*24160*/  F2FP.F16.F32.PACK_AB R68, R153, R154 ;  /* 0x0000009a9944723e */ /* 0x002fe400000000ff */
        /* <DEDUP_REMOVED lines=15> */
[----:B--2---:R-:W-:-:S02]  /*24260*/  F2FP.F16.F32.PACK_AB R55, R95, R94 ;  /* 0x0000005e5f37723e */ /* 0x004fc400000000ff */
        /* <DEDUP_REMOVED lines=26> */
[----:B------:R-:W-:Y:S01]  /*24410*/  F2FP.F16.F32.PACK_AB R26, R13, R148 ;  /* 0x000000940d1a723e */ /* 0x000fe200000000ff */
[----:B------:R-:W-:Y:S06]  /*24420*/  @!P0 BRA `(.L_x_27) ;  /* 0x0000000000048947 */ /* 0x000fec0003800000 */
[----:B------:R-:W-:Y:S01]  /*24430*/  BPT.TRAP 0x1 ;  /* 0x000000040000795c */ /* 0x000fe20000300000 */
.L_x_27:
[----:B------:R-:W-:Y:S05]  /*24440*/  @P2 BRA `(.L_x_28) ;  /* 0x0000000000082947 */ /* 0x000fea0003800000 */
[----:B------:R-:W1:Y:S02]  /*24450*/  SYNCS.PHASECHK.TRANS64.TRYWAIT P2, [UR6+0x160000], R0 ;  /* 0x16000000ff0075a7 */ /* 0x000e640008040146 */
[----:B-1----:R-:W-:Y:S05]  /*24460*/  @!P2 BRA `(.L_x_29) ;  /* 0x000003d400a4a947 */ /* 0x002fea0003800000 */
.L_x_28:
[----:B-1----:R-:W2:Y:S04]  /*24470*/  LDL R2, [R1+0x420] ;  /* 0x0004200001027983 */ /* 0x002ea80000100800 */
        /* <DEDUP_REMOVED lines=93> */
[----:B------:R-:W3:Y:S04]  /*24a50*/  LDL.LU.64 R88, [R1] ;  /* 0x0000000001587983 */ /* 0x000ee80000300a00 */
[----:B------:R-:W4:Y:S04]  /*24a60*/  LDL.LU.64 R90, [R1+0x8] ;  /* 0x00000800015a7983 */ /* 0x000f280000300a00 */
[----:B------:R-:W3:Y:S04]  /*24a70*/  LDL.LU.64 R92, [R1+0x10] ;  /* 0x00001000015c7983 */ /* 0x000ee80000300a00 */
[----:B------:R-:W4:Y:S04]  /*24a80*/  LDL.LU.64 R94, [R1+0x18] ;  /* 0x00001800015e7983 */ /* 0x000f280000300a00 */
[----:B------:R-:W3:Y:S04]  /*24a90*/  LDL.LU.64 R96, [R1+0x20] ;  /* 0x0000200001607983 */ /* 0x000ee80000300a00 */
[----:B------:R-:W4:Y:S04]  /*24aa0*/  LDL.LU.64 R98, [R1+0x28] ;  /* 0x0000280001627983 */ /* 0x000f280000300a00 */
[----:B------:R-:W3:Y:S04]  /*24ab0*/  LDL.LU.64 R100, [R1+0x30] ;  /* 0x0000300001647983 */ /* 0x000ee80000300a00 */
[----:B------:R-:W4:Y:S04]  /*24ac0*/  LDL.LU.64 R102, [R1+0x38] ;  /* 0x0000380001667983 */ /* 0x000f280000300a00 */
[----:B------:R-:W3:Y:S04]  /*24ad0*/  LDL.LU.64 R104, [R1+0x40] ;  /* 0x0000400001687983 */ /* 0x000ee80000300a00 */
[----:B------:R-:W4:Y:S04]  /*24ae0*/  LDL.LU.64 R106, [R1+0x48] ;  /* 0x00004800016a7983 */ /* 0x000f280000300a00 */
[----:B------:R-:W2:Y:S04]  /*24af0*/  LDL.LU.64 R108, [R1+0x50] ;  /* 0x00005000016c7983 */ /* 0x000ea80000300a00 */
[----:B------:R-:W3:Y:S04]  /*24b00*/  LDL.LU.64 R110, [R1+0x58] ;  /* 0x00005800016e7983 */ /* 0x000ee80000300a00 */
[----:B------:R-:W4:Y:S04]  /*24b10*/  LDL.LU.64 R112, [R1+0x60] ;  /* 0x0000600001707983 */ /* 0x000f280000300a00 */
[----:B------:R-:W2:Y:S04]  /*24b20*/  LDL.LU.64 R114, [R1+0x68] ;  /* 0x0000680001727983 */ /* 0x000ea80000300a00 */
[----:B------:R-:W3:Y:S04]  /*24b30*/  LDL.LU.64 R116, [R1+0x70] ;  /* 0x0000700001747983 */ /* 0x000ee80000300a00 */
[----:B------:R-:W4:Y:S04]  /*24b40*/  LDL.LU.64 R118, [R1+0x78] ;  /* 0x0000780001767983 */ /* 0x000f280000300a00 */
[----:B------:R-:W2:Y:S04]  /*24b50*/  LDL.LU.64 R120, [R1+0x80] ;  /* 0x0000800001787983 */ /* 0x000ea80000300a00 */
[----:B------:R-:W3:Y:S04]  /*24b60*/  LDL.LU.64 R122, [R1+0x88] ;  /* 0x00008800017a7983 */ /* 0x000ee80000300a00 */
[----:B-1----:R-:W4:Y:S04]  /*24b70*/  LDL.LU.64 R124, [R1+0x90] ;  /* 0x00009000017c7983 */ /* 0x002f280000300a00 */
        /* <DEDUP_REMOVED lines=45> */
[----:B----4-:R-:W-:Y:S04]  /*24e50*/  STL.64 [R1+0x20b8], R214 ;  /* 0x0020b8d601007387 */ /* 0x010fe80000100a00 */
[----:B---3--:R-:W-:Y:S04]  /*24e60*/  STL.64 [R1+0x20b0], R212 ;  /* 0x0020b0d401007387 */ /* 0x008fe80000100a00 */
[----:B--2---:R-:W-:Y:S04]  /*24e70*/  STL.64 [R1+0x20a8], R210 ;  /* 0x0020a8d201007387 */ /* 0x004fe80000100a00 */
        /* <DEDUP_REMOVED lines=115> */
[----:B------:R-:W-:Y:S01]  /*255b0*/  R2UR UR6, R2 ;  /* 0x00000000020672ca */ /* 0x000fe200000e0000 */
[----:B------:R-:W-:-:S02]  /*255c0*/  UMOV UR7, 0x40000040 ;  /* 0x4000004000077882 */ /* 0x000fc40000000000 */
[----:B------:R-:W-:Y:S04]  /*255d0*/  STL.64 [R1+0x1f08], R106 ;  /* 0x001f086a01007387 */ /* 0x000fe80000100a00 */
[----:B------:R-:W-:Y:S04]  /*255e0*/  STL.64 [R1+0x1f00], R104 ;  /* 0x001f006801007387 */ /* 0x000fe80000100a00 */
[----:B------:R-:W-:Y:S02]  /*255f0*/  STL.64 [R1+0x1ef8], R102 ;  /* 0x001ef86601007387 */ /* 0x000fe40000100a00 */
[----:B------:R-:W-:-:S02]  /*25600*/  ULEA UR6, UR4, UR6, 0xe ;  /* 0x0000000604067291 */ /* 0x000fc4000f8e703f */
[----:B------:R-:W-:Y:S04]  /*25610*/  STL.64 [R1+0x1ef0], R100 ;  /* 0x001ef06401007387 */ /* 0x000fe80000100a00 */
[----:B------:R-:W-:Y:S04]  /*25620*/  STL.64 [R1+0x1ee8], R98 ;  /* 0x001ee86201007387 */ /* 0x000fe80000100a00 */
[----:B------:R-:W-:Y:S04]  /*25630*/  STL.64 [R1+0x1ee0], R96 ;  /* 0x001ee06001007387 */ /* 0x000fe80000100a00 */
[----:B------:R-:W-:Y:S04]  /*25640*/  STL.64 [R1+0x1ed8], R94 ;  /* 0x001ed85e01007387 */ /* 0x000fe80000100a00 */
[----:B------:R-:W-:Y:S04]  /*25650*/  STL.64 [R1+0x1ed0], R92 ;  /* 0x001ed05c01007387 */ /* 0x000fe80000100a00 */
[----:B------:R-:W-:Y:S04]  /*25660*/  STL.64 [R1+0x1ec8], R90 ;  /* 0x001ec85a01007387 */ /* 0x000fe80000100a00 */
[----:B------:R-:W-:Y:S04]  /*25670*/  STL.64 [R1+0x1ec0], R88 ;  /* 0x001ec05801007387 */ /* 0x000fe80000100a00 */
[----:B------:R-:W-:Y:S01]  /*25680*/  STL [R1+0x638], R3 ;  /* 0x0006380301007387 */ /* 0x000fe20000100800 */
        /* <DEDUP_REMOVED lines=319> */
[----:B------:R1:W-:Y:S01]  /*26a80*/  STL [R1+0x260], R112 ;  /* 0x0002607001007387 */ /* 0x0003e20000100800 */
[----:B------:R-:W-:Y:S01]  /*26a90*/  IMAD.MOV.U32 R38, RZ, RZ, R178 ;  /* 0x000000ffff267224 */ /* 0x000fe200078e00b2 */
[----:B------:R-:W-:Y:S01]  /*26aa0*/  MOV R37, R179 ;  /* 0x000000b300257202 */ /* 0x000fe20000000f00 */
[----:B------:R-:W-:Y:S01]  /*26ab0*/  IMAD.MOV.U32 R40, RZ, RZ, R176 ;  /* 0x000000ffff287224 */ /* 0x000fe200078e00b0 */
[----:B------:R-:W2:Y:S01]  /*26ac0*/  LDL.LU.64 R214, [R1+0x1eb8] ;  /* 0x001eb80001d67983 */ /* 0x000ea20000300a00 */
[----:B------:R-:W-:Y:S01]  /*26ad0*/  MOV R39, R177 ;  /* 0x000000b100277202 */ /* 0x000fe20000000f00 */
[----:B------:R-:W-:Y:S01]  /*26ae0*/  IMAD.MOV.U32 R42, RZ, RZ, R174 ;  /* 0x000000ffff2a7224 */ /* 0x000fe200078e00ae */
[----:B------:R-:W-:Y:S01]  /*26af0*/  MOV R41, R175 ;  /* 0x000000af00297202 */ /* 0x000fe20000000f00 */
[----:B------:R-:W2:Y:S01]  /*26b00*/  LDL.LU.64 R212, [R1+0x1eb0] ;  /* 0x001eb00001d47983 */ /* 0x000ea20000300a00 */
        /* <DEDUP_REMOVED lines=80> */
[----:B------:R-:W-:-:S03]  /*27010*/  MOV R76, R113 ;  /* 0x00000071004c7202 */ /* 0x000fc60000000f00 */
        /* <DEDUP_REMOVED lines=123> */
[----:B------:R-:W-:-:S03]  /*277d0*/  IMAD.MOV.U32 R133, RZ, RZ, R76 ;  /* 0x000000ffff857224 */ /* 0x000fc600078e004c */
[----:B------:R-:W2:Y:S01]  /*277e0*/  LDL.LU R129, [R1+0x254] ;  /* 0x0002540001817983 */ /* 0x000ea20000300800 */
[----:B------:R-:W-:-:S03]  /*277f0*/  MOV R134, R77 ;  /* 0x0000004d00867202 */ /* 0x000fc60000000f00 */
[----:B------:R-:W2:Y:S01]  /*27800*/  LDL.LU R130, [R1+0x258] ;  /* 0x0002580001827983 */ /* 0x000ea20000300800 */
[----:B------:R-:W-:-:S03]  /*27810*/  IMAD.MOV.U32 R135, RZ, RZ, R78 ;  /* 0x000000ffff877224 */ /* 0x000fc600078e004e */
[----:B------:R-:W2:Y:S01]  /*27820*/  LDL.LU R131, [R1+0x25c] ;  /* 0x00025c0001837983 */ /* 0x000ea20000300800 */
[----:B------:R-:W-:-:S03]  /*27830*/  MOV R136, R79 ;  /* 0x0000004f00887202 */ /* 0x000fc60000000f00 */
[----:B------:R-:W2:Y:S04]  /*27840*/  LDL.LU R132, [R1+0x260] ;  /* 0x0002600001847983 */ /* 0x000ea80000300800 */
[----:B------:R-:W2:Y:S04]  /*27850*/  LDL.LU R76, [R1+0x1cbc] ;  /* 0x001cbc00014c7983 */ /* 0x000ea80000300800 */
        /* <DEDUP_REMOVED lines=300> */
[----:B-1----:R-:W2:Y:S04]  /*28b20*/  LDL.LU R150, [R1+0x1aec] ;  /* 0x001aec0001967983 */ /* 0x002ea80000300800 */
[----:B------:R-:W4:Y:S04]  /*28b30*/  LDL.LU R124, [R1+0x1ae8] ;  /* 0x001ae800017c7983 */ /* 0x000f280000300800 */
[----:B--2---:R-:W-:Y:S04]  /*28b40*/  STL [R1+0xc74], R150 ;  /* 0x000c749601007387 */ /* 0x004fe80000100800 */
[----:B----4-:R1:W-:Y:S04]  /*28b50*/  STL [R1+0xc70], R124 ;  /* 0x000c707c01007387 */ /* 0x0103e80000100800 */
[----:B------:R-:W2:Y:S04]  /*28b60*/  LDL.LU.64 R76, [R1] ;  /* 0x00000000014c7983 */ /* 0x000ea80000300a00 */
[----:B------:R-:W4:Y:S04]  /*28b70*/  LDL.LU.64 R78, [R1+0x8] ;  /* 0x00000800014e7983 */ /* 0x000f280000300a00 */
[----:B------:R-:W3:Y:S04]  /*28b80*/  LDL.LU.64 R80, [R1+0x10] ;  /* 0x0000100001507983 */ /* 0x000ee80000300a00 */
[----:B------:R-:W2:Y:S04]  /*28b90*/  LDL.LU.64 R82, [R1+0x18] ;  /* 0x0000180001527983 */ /* 0x000ea80000300a00 */
        /* <DEDUP_REMOVED lines=20> */
[----:B-1----:R-:W2:Y:S04]  /*28ce0*/  LDL.LU.64 R124, [R1+0xc0] ;  /* 0x0000c000017c7983 */ /* 0x002ea80000300a00 */
        /* <DEDUP_REMOVED lines=182> */
[----:B------:R-:W-:-:S03]  /*29850*/  IMAD.MOV.U32 R2, RZ, RZ, R202 ;  /* 0x000000ffff027224 */ /* 0x000fc600078e00ca */
[----:B------:R-:W-:Y:S01]  /*29860*/  STL.64 [R1+0x248], R94 ;  /* 0x0002485e01007387 */ /* 0x000fe20000100a00 */
[----:B------:R-:W-:-:S03]  /*29870*/  MOV R0, R203 ;  /* 0x000000cb00007202 */ /* 0x000fc60000000f00 */
[----:B------:R-:W-:Y:S01]  /*29880*/  STL.64 [R1+0x250], R96 ;  /* 0x0002506001007387 */ /* 0x000fe20000100a00 */
[----:B------:R-:W-:Y:S01]  /*29890*/  IMAD.MOV.U32 R4, RZ, RZ, R200 ;  /* 0x000000ffff047224 */ /* 0x000fe200078e00c8 */
[----:B------:R-:W-:Y:S02]  /*298a0*/  MOV R3, R201 ;  /* 0x000000c900037202 */ /* 0x000fe40000000f00 */
[----:B------:R-:W-:Y:S01]  /*298b0*/  STL.64 [R1+0x258], R98 ;  /* 0x0002586201007387 */ /* 0x000fe20000100a00 */
[----:B------:R-:W-:Y:S01]  /*298c0*/  IMAD.MOV.U32 R6, RZ, RZ, R198 ;  /* 0x000000ffff067224 */ /* 0x000fe200078e00c6 */
[----:B------:R-:W-:Y:S02]  /*298d0*/  MOV R5, R199 ;  /* 0x000000c700057202 */ /* 0x000fe40000000f00 */
[----:B------:R1:W-:Y:S01]  /*298e0*/  STL [R1+0x260], R100 ;  /* 0x0002606401007387 */ /* 0x0003e20000100800 */
[----:B------:R-:W-:Y:S01]  /*298f0*/  IMAD.MOV.U32 R8, RZ, RZ, R196 ;  /* 0x000000ffff087224 */ /* 0x000fe200078e00c4 */
[----:B------:R-:W-:-:S02]  /*29900*/  MOV R7, R197 ;  /* 0x000000c500077202 */ /* 0x000fc40000000f00 */
[----:B------:R-:W2:Y:S01]  /*29910*/  LDL.LU.64 R202, [R1+0x1ae0] ;  /* 0x001ae00001ca7983 */ /* 0x000ea20000300a00 */
[----:B------:R-:W-:Y:S01]  /*29920*/  IMAD.MOV.U32 R10, RZ, RZ, R194 ;  /* 0x000000ffff0a7224 */ /* 0x000fe200078e00c2 */
[----:B------:R-:W-:Y:S02]  /*29930*/  MOV R9, R195 ;  /* 0x000000c300097202 */ /* 0x000fe40000000f00 */
[----:B------:R-:W2:Y:S01]  /*29940*/  LDL.LU.64 R200, [R1+0x1ad8] ;  /* 0x001ad80001c87983 */ /* 0x000ea20000300a00 */
[----:B------:R-:W-:Y:S01]  /*29950*/  IMAD.MOV.U32 R12, RZ, RZ, R192 ;  /* 0x000000ffff0c7224 */ /* 0x000fe200078e00c0 */
[----:B------:R-:W-:Y:S02]  /*29960*/  MOV R11, R193 ;  /* 0x000000c1000b7202 */ /* 0x000fe40000000f00 */
[----:B------:R-:W2:Y:S01]  /*29970*/  LDL.LU.64 R198, [R1+0x1ad0] ;  /* 0x001ad00001c67983 */ /* 0x000ea20000300a00 */
        /* <DEDUP_REMOVED lines=135> */
[----:B------:R-:W-:-:S03]  /*2a1f0*/  MOV R68, R101 ;  /* 0x0000006500447202 */ /* 0x000fc60000000f00 */
        /* <DEDUP_REMOVED lines=394> */
[----:B-1----:R-:W3:Y:S04]  /*2baa0*/  LDL.LU.64 R76, [R1+0x200] ;  /* 0x00020000014c7983 */ /* 0x002ee80000300a00 */
        /* <DEDUP_REMOVED lines=66> */
[----:B---3--:R-:W-:-:S06]  /*2bed0*/  WARPGROUP.ARRIVE ;  /* 0x00000000000079c5 */ /* 0x008fcc0000000000 */
        /* <DEDUP_REMOVED lines=1789> */
[----:B------:R4:W-:Y:S01]  /*32eb0*/  STL.64 [R1+0x1e0], R196 ;  /* 0x0001e0c401007387 */ /* 0x0009e20000100a00 */
[----:B--2---:R-:W-:-:S03]  /*32ec0*/  IMAD.MOV.U32 R220, RZ, RZ, R124 ;  /* 0x000000ffffdc7224 */ /* 0x004fc600078e007c */
[----:B------:R2:W-:Y:S04]  /*32ed0*/  STL.64 [R1+0x1e8], R198 ;  /* 0x0001e8c601007387 */ /* 0x0005e80000100a00 */
[----:B------:R2:W-:Y:S04]  /*32ee0*/  STL.64 [R1+0x1f0], R200 ;  /* 0x0001f0c801007387 */ /* 0x0005e80000100a00 */
[----:B------:R2:W-:Y:S04]  /*32ef0*/  STL.64 [R1+0x1f8], R202 ;  /* 0x0001f8ca01007387 */ /* 0x0005e80000100a00 */
[----:B-1----:R-:W2:Y:S04]  /*32f00*/  LDL.LU R150, [R1+0xc74] ;  /* 0x000c740001967983 */ /* 0x002ea80000300800 */
[----:B------:R-:W2:Y:S04]  /*32f10*/  LDL.LU R124, [R1+0xc70] ;  /* 0x000c7000017c7983 */ /* 0x000ea80000300800 */
[----:B---3--:R-:W3:Y:S04]  /*32f20*/  LDL.LU R173, [R1+0x104] ;  /* 0x0001040001ad7983 */ /* 0x008ee80000300800 */
[----:B----4-:R-:W3:Y:S04]  /*32f30*/  LDL.LU R174, [R1+0x108] ;  /* 0x0001080001ae7983 */ /* 0x010ee80000300800 */
[----:B------:R-:W3:Y:S04]  /*32f40*/  LDL.LU R175, [R1+0x10c] ;  /* 0x00010c0001af7983 */ /* 0x000ee80000300800 */
        /* <DEDUP_REMOVED lines=22> */
[----:B--2---:R-:W3:Y:S04]  /*330b0*/  LDL.LU R198, [R1+0x168] ;  /* 0x0001680001c67983 */ /* 0x004ee80000300800 */
[----:B------:R-:W3:Y:S04]  /*330c0*/  LDL.LU R199, [R1+0x16c] ;  /* 0x00016c0001c77983 */ /* 0x000ee80000300800 */
[----:B------:R-:W3:Y:S04]  /*330d0*/  LDL.LU R200, [R1+0x170] ;  /* 0x0001700001c87983 */ /* 0x000ee80000300800 */
[----:B------:R-:W3:Y:S04]  /*330e0*/  LDL.LU R201, [R1+0x174] ;  /* 0x0001740001c97983 */ /* 0x000ee80000300800 */
[----:B------:R-:W3:Y:S04]  /*330f0*/  LDL.LU R202, [R1+0x178] ;  /* 0x0001780001ca7983 */ /* 0x000ee80000300800 */
[----:B------:R-:W3:Y:S04]  /*33100*/  LDL.LU R203, [R1+0x17c] ;  /* 0x00017c0001cb7983 */ /* 0x000ee80000300800 */
[----:B------:R-:W3:Y:S04]  /*33110*/  LDL.LU R204, [R1+0x180] ;  /* 0x0001800001cc7983 */ /* 0x000ee80000300800 */
[----:B------:R-:W2:Y:S04]  /*33120*/  LDL.LU R31, [R1+0x184] ;  /* 0x00018400011f7983 */ /* 0x000ea80000300800 */
[----:B------:R-:W4:Y:S04]  /*33130*/  LDL.LU R30, [R1+0x188] ;  /* 0x00018800011e7983 */ /* 0x000f280000300800 */
[----:B------:R-:W3:Y:S04]  /*33140*/  LDL.LU R29, [R1+0x18c] ;  /* 0x00018c00011d7983 */ /* 0x000ee80000300800 */
[----:B------:R-:W3:Y:S04]  /*33150*/  LDL.LU R28, [R1+0x190] ;  /* 0x00019000011c7983 */ /* 0x000ee80000300800 */
[----:B------:R-:W2:Y:S04]  /*33160*/  LDL.LU R27, [R1+0x194] ;  /* 0x00019400011b7983 */ /* 0x000ea80000300800 */
[----:B------:R-:W3:Y:S04]  /*33170*/  LDL.LU R26, [R1+0x198] ;  /* 0x00019800011a7983 */ /* 0x000ee80000300800 */
[----:B------:R-:W4:Y:S04]  /*33180*/  LDL.LU R40, [R1+0xc6c] ;  /* 0x000c6c0001287983 */ /* 0x000f280000300800 */
[----:B------:R-:W3:Y:S04]  /*33190*/  LDL.LU R25, [R1+0x19c] ;  /* 0x00019c0001197983 */ /* 0x000ee80000300800 */
[----:B------:R-:W4:Y:S04]  /*331a0*/  LDL.LU R41, [R1+0xc68] ;  /* 0x000c680001297983 */ /* 0x000f280000300800 */
[----:B------:R-:W3:Y:S04]  /*331b0*/  LDL.LU R24, [R1+0x1a0] ;  /* 0x0001a00001187983 */ /* 0x000ee80000300800 */
[----:B------:R-:W4:Y:S04]  /*331c0*/  LDL.LU R42, [R1+0xc64] ;  /* 0x000c6400012a7983 */ /* 0x000f280000300800 */
        /* <DEDUP_REMOVED lines=21> */
[----:B------:R-:W4:Y:S04]  /*33320*/  LDL.LU R43, [R1+0xc60] ;  /* 0x000c6000012b7983 */ /* 0x000f280000300800 */
[----:B------:R-:W3:Y:S04]  /*33330*/  LDL.LU R2, [R1+0x1f8] ;  /* 0x0001f80001027983 */ /* 0x000ee80000300800 */
[----:B------:R-:W3:Y:S04]  /*33340*/  LDL.LU R0, [R1+0x1fc] ;  /* 0x0001fc0001007983 */ /* 0x000ee80000300800 */
[----:B------:R-:W-:Y:S04]  /*33350*/  STL [R1+0x828], R150 ;  /* 0x0008289601007387 */ /* 0x000fe80000100800 */
[----:B------:R1:W-:Y:S04]  /*33360*/  STL [R1+0x824], R124 ;  /* 0x0008247c01007387 */ /* 0x0003e80000100800 */
        /* <DEDUP_REMOVED lines=24> */
[----:B------:R-:W-:-:S03]  /*334f0*/  MOV R36, R101 ;  /* 0x0000006500247202 */ /* 0x000fc60000000f00 */
[----:B------:R-:W4:Y:S01]  /*33500*/  LDL.LU.64 R92, [R1+0x2c0] ;  /* 0x0002c000015c7983 */ /* 0x000f220000300a00 */
[----:B------:R-:W-:-:S03]  /*33510*/  IMAD.MOV.U32 R37, RZ, RZ, R102 ;  /* 0x000000ffff257224 */ /* 0x000fc600078e0066 */
[----:B------:R-:W4:Y:S01]  /*33520*/  LDL.LU.64 R94, [R1+0x2c8] ;  /* 0x0002c800015e7983 */ /* 0x000f220000300a00 */
[----:B------:R-:W-:-:S03]  /*33530*/  MOV R38, R103 ;  /* 0x0000006700267202 */ /* 0x000fc60000000f00 */
[----:B------:R-:W4:Y:S01]  /*33540*/  LDL.LU.64 R96, [R1+0x2d0] ;  /* 0x0002d00001607983 */ /* 0x000f220000300a00 */
[----:B------:R-:W-:Y:S01]  /*33550*/  IMAD.MOV.U32 R39, RZ, RZ, R104 ;  /* 0x000000ffff277224 */ /* 0x000fe200078e0068 */
[----:B------:R-:W-:Y:S02]  /*33560*/  MOV R32, R105 ;  /* 0x0000006900207202 */ /* 0x000fe40000000f00 */
[----:B------:R-:W4:Y:S01]  /*33570*/  LDL.LU.64 R98, [R1+0x2d8] ;  /* 0x0002d80001627983 */ /* 0x000f220000300a00 */
[----:B------:R-:W-:Y:S01]  /*33580*/  IMAD.MOV.U32 R33, RZ, RZ, R106 ;  /* 0x000000ffff217224 */ /* 0x000fe200078e006a */
[----:B------:R-:W-:Y:S02]  /*33590*/  MOV R34, R107 ;  /* 0x0000006b00227202 */ /* 0x000fe40000000f00 */
[----:B------:R-:W4:Y:S01]  /*335a0*/  LDL.LU.64 R100, [R1+0x2e0] ;  /* 0x0002e00001647983 */ /* 0x000f220000300a00 */
[----:B------:R-:W-:Y:S01]  /*335b0*/  IMAD.MOV.U32 R35, RZ, RZ, R108 ;  /* 0x000000ffff237224 */ /* 0x000fe200078e006c */
[----:B------:R-:W-:-:S02]  /*335c0*/  MOV R235, R109 ;  /* 0x0000006d00eb7202 */ /* 0x000fc40000000f00 */
        /* <DEDUP_REMOVED lines=32> */
[----:B-1----:R-:W4:Y:S01]  /*337d0*/  LDL.LU.64 R124, [R1+0x340] ;  /* 0x00034000017c7983 */ /* 0x002f220000300a00 */
        /* <DEDUP_REMOVED lines=12> */
[----:B------:R-:W-:-:S03]  /*338a0*/  IMAD.MOV.U32 R172, RZ, RZ, R140 ;  /* 0x000000ffffac7224 */ /* 0x000fc600078e008c */
        /* <DEDUP_REMOVED lines=22> */
[----:B----4-:R-:W-:-:S06]  /*33a10*/  WARPGROUP.ARRIVE ;  /* 0x00000000000079c5 */ /* 0x010fcc0000000000 */
        /* <DEDUP_REMOVED lines=34> */
[----:B-1----:R-:W4:Y:S04]  /*33c40*/  LDL.LU R108, [R1] ;  /* 0x00000000016c7983 */ /* 0x002f280000300800 */
[----:B------:R-:W4:Y:S04]  /*33c50*/  LDL.LU R109, [R1+0x4] ;  /* 0x00000400016d7983 */ /* 0x000f280000300800 */
        /* <DEDUP_REMOVED lines=22> */
[----:B------:R-:W4:Y:S01]  /*33dc0*/  LDL.LU R132, [R1+0x60] ;  /* 0x0000600001847983 */ /* 0x000f220000300800 */
        /* <DEDUP_REMOVED lines=39> */
[----:B--2---:R-:W-:Y:S01]  /*34040*/  IMAD.MOV.U32 R209, RZ, RZ, R27 ;  /* 0x000000ffffd17224 */ /* 0x004fe200078e001b */
[----:B------:R-:W-:Y:S01]  /*34050*/  MOV R139, R34 ;  /* 0x00000022008b7202 */ /* 0x000fe20000000f00 */
[----:B---3--:R-:W-:Y:S01]  /*34060*/  IMAD.MOV.U32 R212, RZ, RZ, R24 ;  /* 0x000000ffffd47224 */ /* 0x008fe200078e0018 */
        /* <DEDUP_REMOVED lines=16> */
[----:B------:R-:W-:Y:S01]  /*34170*/  MOV R217, R19 ;  /* 0x0000001300d97202 */ /* 0x000fe20000000f00 */
[----:B------:R-:W-:Y:S01]  /*34180*/  UMOV UR11, 0x40000040 ;  /* 0x40000040000b7882 */ /* 0x000fe20000000000 */
[----:B------:R-:W-:Y:S01]  /*34190*/  MOV R219, R17 ;  /* 0x0000001100db7202 */ /* 0x000fe20000000f00 */
[----:B------:R-:W2:Y:S01]  /*341a0*/  LDL.LU R36, [R1+0xc5c] ;  /* 0x000c5c0001247983 */ /* 0x000ea20000300800 */
[----:B------:R-:W-:-:S02]  /*341b0*/  MOV R220, R16 ;  /* 0x0000001000dc7202 */ /* 0x000fc40000000f00 */
[----:B------:R-:W-:Y:S02]  /*341c0*/  MOV R222, R14 ;  /* 0x0000000e00de7202 */ /* 0x000fe40000000f00 */
[----:B------:R-:W-:Y:S02]  /*341d0*/  MOV R223, R13 ;  /* 0x0000000d00df7202 */ /* 0x000fe40000000f00 */
[----:B------:R-:W-:Y:S02]  /*341e0*/  MOV R225, R11 ;  /* 0x0000000b00e17202 */ /* 0x000fe40000000f00 */
[----:B------:R-:W-:Y:S02]  /*341f0*/  MOV R226, R10 ;  /* 0x0000000a00e27202 */ /* 0x000fe40000000f00 */
[----:B------:R-:W-:Y:S02]  /*34200*/  MOV R228, R8 ;  /* 0x0000000800e47202 */ /* 0x000fe40000000f00 */
[----:B------:R-:W-:-:S02]  /*34210*/  MOV R229, R7 ;  /* 0x0000000700e57202 */ /* 0x000fc40000000f00 */
[----:B------:R-:W-:Y:S02]  /*34220*/  MOV R231, R5 ;  /* 0x0000000500e77202 */ /* 0x000fe40000000f00 */
[----:B------:R-:W-:Y:S02]  /*34230*/  MOV R232, R4 ;  /* 0x0000000400e87202 */ /* 0x000fe40000000f00 */
[----:B------:R-:W-:Y:S02]  /*34240*/  MOV R234, R2 ;  /* 0x0000000200ea7202 */ /* 0x000fe40000000f00 */
[----:B------:R-:W-:Y:S01]  /*34250*/  MOV R235, R0 ;  /* 0x0000000000eb7202 */ /* 0x000fe20000000f00 */
[----:B------:R-:W-:Y:S01]  /*34260*/  UMOV UR10, UR7 ;  /* 0x00000007000a7c82 */ /* 0x000fe20008000000 */
[----:B------:R-:W2:Y:S04]  /*34270*/  LDL.LU R37, [R1+0xc58] ;  /* 0x000c580001257983 */ /* 0x000ea80000300800 */
[----:B------:R-:W2:Y:S04]  /*34280*/  LDL.LU R38, [R1+0xc54] ;  /* 0x000c540001267983 */ /* 0x000ea80000300800 */
[----:B------:R-:W2:Y:S04]  /*34290*/  LDL.LU R39, [R1+0xc50] ;  /* 0x000c500001277983 */ /* 0x000ea80000300800 */
[----:B------:R-:W3:Y:S04]  /*342a0*/  LDL.LU R32, [R1+0xc4c] ;  /* 0x000c4c0001207983 */ /* 0x000ee80000300800 */
[----:B------:R-:W3:Y:S04]  /*342b0*/  LDL.LU R33, [R1+0xc48] ;  /* 0x000c480001217983 */ /* 0x000ee80000300800 */
[----:B------:R-:W3:Y:S04]  /*342c0*/  LDL.LU R34, [R1+0xc44] ;  /* 0x000c440001227983 */ /* 0x000ee80000300800 */
[----:B------:R-:W3:Y:S01]  /*342d0*/  LDL.LU R35, [R1+0xc40] ;  /* 0x000c400001237983 */ /* 0x000ee20000300800 */
[----:B----4-:R-:W-:-:S06]  /*342e0*/  WARPGROUP.ARRIVE ;  /* 0x00000000000079c5 */ /* 0x010fcc0000000000 */
        /* <DEDUP_REMOVED lines=168> */
[----:B-1----:R-:W2:Y:S04]  /*34d70*/  LDL.LU.64 R44, [R1] ;  /* 0x00000000012c7983 */ /* 0x002ea80000300a00 */
        /* <DEDUP_REMOVED lines=82> */
[----:B------:R-:W-:Y:S01]  /*352a0*/  IMAD.MOV.U32 R4, RZ, RZ, R168 ;  /* 0x000000ffff047224 */ /* 0x000fe200078e00a8 */
[----:B------:R-:W-:Y:S02]  /*352b0*/  MOV R3, R169 ;  /* 0x000000a900037202 */ /* 0x000fe40000000f00 */
[----:B------:R-:W-:Y:S01]  /*352c0*/  STL.64 [R1+0x58], R66 ;  /* 0x0000584201007387 */ /* 0x000fe20000100a00 */
[----:B------:R-:W-:-:S03]  /*352d0*/  MOV R6, R166 ;  /* 0x000000a600067202 */ /* 0x000fc60000000f00 */
[----:B------:R1:W-:Y:S01]  /*352e0*/  STL [R1+0x60], R68 ;  /* 0x0000604401007387 */ /* 0x0003e20000100800 */
[----:B------:R-:W-:Y:S01]  /*352f0*/  MOV R5, R167 ;  /* 0x000000a700057202 */ /* 0x000fe20000000f00 */
[----:B------:R-:W-:Y:S02]  /*35300*/  IMAD.MOV.U32 R7, RZ, RZ, R165 ;  /* 0x000000ffff077224 */ /* 0x000fe400078e00a5 */
[----:B------:R-:W3:Y:S01]  /*35310*/  LDL.LU.64 R170, [R1+0xb38] ;  /* 0x000b380001aa7983 */ /* 0x000ee20000300a00 */
[----:B------:R-:W-:Y:S01]  /*35320*/  MOV R8, R164 ;  /* 0x000000a400087202 */ /* 0x000fe20000000f00 */
[----:B------:R-:W-:Y:S02]  /*35330*/  IMAD.MOV.U32 R10, RZ, RZ, R162 ;  /* 0x000000ffff0a7224 */ /* 0x000fe400078e00a2 */
[----:B------:R-:W3:Y:S01]  /*35340*/  LDL.LU.64 R168, [R1+0xb30] ;  /* 0x000b300001a87983 */ /* 0x000ee20000300a00 */
[----:B------:R-:W-:-:S03]  /*35350*/  MOV R9, R163 ;  /* 0x000000a300097202 */ /* 0x000fc60000000f00 */
[----:B------:R-:W3:Y:S01]  /*35360*/  LDL.LU.64 R166, [R1+0xb28] ;  /* 0x000b280001a67983 */ /* 0x000ee20000300a00 */
[----:B------:R-:W-:Y:S01]  /*35370*/  MOV R12, R160 ;  /* 0x000000a0000c7202 */ /* 0x000fe20000000f00 */
[----:B------:R-:W-:Y:S01]  /*35380*/  IMAD.MOV.U32 R13, RZ, RZ, R159 ;  /* 0x000000ffff0d7224 */ /* 0x000fe200078e009f */
[----:B------:R-:W-:Y:S01]  /*35390*/  MOV R11, R161 ;  /* 0x000000a1000b7202 */ /* 0x000fe20000000f00 */
        /* <DEDUP_REMOVED lines=135> */
[----:B------:R-:W3:Y:S04]  /*35c10*/  LDL.LU.64 R74, [R1+0x9b8] ;  /* 0x0009b800014a7983 */ /* 0x000ee80000300a00 */
[----:B------:R-:W3:Y:S04]  /*35c20*/  LDL.LU.64 R72, [R1+0x9b0] ;  /* 0x0009b00001487983 */ /* 0x000ee80000300a00 */
[----:B------:R-:W3:Y:S04]  /*35c30*/  LDL.LU.64 R70, [R1+0x9a8] ;  /* 0x0009a80001467983 */ /* 0x000ee80000300a00 */
        /* <DEDUP_REMOVED lines=51> */
[----:B-1----:R-:W2:Y:S04]  /*35f70*/  LDL.LU R108, [R1] ;  /* 0x00000000016c7983 */ /* 0x002ea80000300800 */
        /* <DEDUP_REMOVED lines=77> */
[----:B------:R-:W3:Y:S01]  /*36450*/  LDL.LU R28, [R1+0x93c] ;  /* 0x00093c00011c7983 */ /* 0x000ee20000300800 */
        /* <DEDUP_REMOVED lines=24> */
[----:B------:R-:W3:Y:S04]  /*365e0*/  LDL.LU R29, [R1+0x938] ;  /* 0x00093800011d7983 */ /* 0x000ee80000300800 */
[----:B------:R-:W3:Y:S04]  /*365f0*/  LDL.LU R30, [R1+0x934] ;  /* 0x00093400011e7983 */ /* 0x000ee80000300800 */
[----:B------:R-:W3:Y:S01]  /*36600*/  LDL.LU R31, [R1+0x930] ;  /* 0x00093000011f7983 */ /* 0x000ee20000300800 */
        /* <DEDUP_REMOVED lines=150> */
[----:B-1----:R-:W3:Y:S04]  /*36f70*/  LDL.LU R150, [R1+0x828] ;  /* 0x0008280001967983 */ /* 0x002ee80000300800 */
[----:B------:R-:W4:Y:S04]  /*36f80*/  LDL.LU R124, [R1+0x824] ;  /* 0x00082400017c7983 */ /* 0x000f280000300800 */
[----:B------:R-:W4:Y:S04]  /*36f90*/  LDL.LU R3, [R1+0x2f0] ;  /* 0x0002f00001037983 */ /* 0x000f280000300800 */
[----:B------:R-:W3:Y:S04]  /*36fa0*/  LDL.LU R203, [R1+0x2f4] ;  /* 0x0002f40001cb7983 */ /* 0x000ee80000300800 */
[----:B------:R-:W3:Y:S04]  /*36fb0*/  LDL.LU R202, [R1+0x2f8] ;  /* 0x0002f80001ca7983 */ /* 0x000ee80000300800 */
        /* <DEDUP_REMOVED lines=28> */
[----:B--2---:R-:W2:Y:S04]  /*37180*/  LDL.LU R171, [R1+0x36c] ;  /* 0x00036c0001ab7983 */ /* 0x004ea80000300800 */
        /* <DEDUP_REMOVED lines=33> */
[----:B------:R-:W-:Y:S01]  /*373a0*/  MOV R233, R71 ;  /* 0x0000004700e97202 */ /* 0x000fe20000000f00 */
[----:B------:R-:W-:Y:S02]  /*373b0*/  IMAD.MOV.U32 R232, RZ, RZ, R72 ;  /* 0x000000ffffe87224 */ /* 0x000fe400078e0048 */
[----:B------:R-:W2:Y:S01]  /*373c0*/  LDL.LU R7, [R1+0x3e8] ;  /* 0x0003e80001077983 */ /* 0x000ea20000300800 */
[----:B------:R-:W-:-:S03]  /*373d0*/  MOV R231, R73 ;  /* 0x0000004900e77202 */ /* 0x000fc60000000f00 */
[----:B------:R-:W2:Y:S01]  /*373e0*/  LDL.LU R6, [R1+0x3ec] ;  /* 0x0003ec0001067983 */ /* 0x000ea20000300800 */
[----:B------:R-:W-:Y:S01]  /*373f0*/  MOV R230, R74 ;  /* 0x0000004a00e67202 */ /* 0x000fe20000000f00 */
[----:B------:R-:W-:Y:S02]  /*37400*/  IMAD.MOV.U32 R229, RZ, RZ, R75 ;  /* 0x000000ffffe57224 */ /* 0x000fe400078e004b */
[----:B------:R-:W2:Y:S01]  /*37410*/  LDL.LU R5, [R1+0x3f0] ;  /* 0x0003f00001057983 */ /* 0x000ea20000300800 */
[----:B------:R-:W-:Y:S01]  /*37420*/  MOV R228, R76 ;  /* 0x0000004c00e47202 */ /* 0x000fe20000000f00 */
[----:B------:R-:W-:Y:S02]  /*37430*/  IMAD.MOV.U32 R226, RZ, RZ, R78 ;  /* 0x000000ffffe27224 */ /* 0x000fe400078e004e */
[----:B------:R-:W2:Y:S01]  /*37440*/  LDL.LU R4, [R1+0x3f4] ;  /* 0x0003f40001047983 */ /* 0x000ea20000300800 */
[----:B------:R-:W-:-:S03]  /*37450*/  MOV R227, R77 ;  /* 0x0000004d00e37202 */ /* 0x000fc60000000f00 */
[----:B------:R-:W2:Y:S01]  /*37460*/  LDL.LU R2, [R1+0x3f8] ;  /* 0x0003f80001027983 */ /* 0x000ea20000300800 */
[----:B------:R-:W-:Y:S01]  /*37470*/  MOV R225, R79 ;  /* 0x0000004f00e17202 */ /* 0x000fe20000000f00 */
[----:B------:R-:W-:Y:S01]  /*37480*/  IMAD.MOV.U32 R223, RZ, RZ, R81 ;  /* 0x000000ffffdf7224 */ /* 0x000fe200078e0051 */
[----:B------:R-:W-:Y:S01]  /*37490*/  MOV R224, R80 ;  /* 0x0000005000e07202 */ /* 0x000fe20000000f00 */
[----:B------:R-:W2:Y:S01]  /*374a0*/  LDL.LU R0, [R1+0x3fc] ;  /* 0x0003fc0001007983 */ /* 0x000ea20000300800 */
[----:B------:R-:W-:Y:S01]  /*374b0*/  MOV R222, R82 ;  /* 0x0000005200de7202 */ /* 0x000fe20000000f00 */
[----:B------:R-:W-:Y:S02]  /*374c0*/  IMAD.MOV.U32 R220, RZ, RZ, R84 ;  /* 0x000000ffffdc7224 */ /* 0x000fe400078e0054 */
[----:B------:R-:W-:Y:S01]  /*374d0*/  STL.64 [R1+0x818], R234 ;  /* 0x000818ea01007387 */ /* 0x000fe20000100a00 */
[----:B------:R-:W-:-:S03]  /*374e0*/  MOV R221, R83 ;  /* 0x0000005300dd7202 */ /* 0x000fc60000000f00 */
[----:B------:R-:W-:Y:S01]  /*374f0*/  STL.64 [R1+0x810], R232 ;  /* 0x000810e801007387 */ /* 0x000fe20000100a00 */
[----:B------:R-:W-:Y:S01]  /*37500*/  MOV R219, R85 ;  /* 0x0000005500db7202 */ /* 0x000fe20000000f00 */
[----:B------:R-:W-:Y:S01]  /*37510*/  IMAD.MOV.U32 R217, RZ, RZ, R87 ;  /* 0x000000ffffd97224 */ /* 0x000fe200078e0057 */
[----:B------:R-:W-:Y:S01]  /*37520*/  MOV R218, R86 ;  /* 0x0000005600da7202 */ /* 0x000fe20000000f00 */
[----:B------:R-:W-:Y:S01]  /*37530*/  STL.64 [R1+0x808], R230 ;  /* 0x000808e601007387 */ /* 0x000fe20000100a00 */
        /* <DEDUP_REMOVED lines=18> */
[----:B------:R-:W-:-:S03]  /*37660*/  MOV R204, R100 ;  /* 0x0000006400cc7202 */ /* 0x000fc60000000f00 */
[----:B------:R-:W-:Y:S04]  /*37670*/  STL.64 [R1+0x7d0], R216 ;  /* 0x0007d0d801007387 */ /* 0x000fe80000100a00 */
[----:B------:R-:W-:Y:S04]  /*37680*/  STL.64 [R1+0x7c8], R214 ;  /* 0x0007c8d601007387 */ /* 0x000fe80000100a00 */
[----:B------:R-:W-:Y:S04]  /*37690*/  STL.64 [R1+0x7c0], R212 ;  /* 0x0007c0d401007387 */ /* 0x000fe80000100a00 */
[----:B------:R-:W-:Y:S04]  /*376a0*/  STL.64 [R1+0x7b8], R210 ;  /* 0x0007b8d201007387 */ /* 0x000fe80000100a00 */
[----:B------:R-:W-:Y:S04]  /*376b0*/  STL.64 [R1+0x7b0], R208 ;  /* 0x0007b0d001007387 */ /* 0x000fe80000100a00 */
[----:B------:R-:W-:Y:S04]  /*376c0*/  STL.64 [R1+0x7a8], R206 ;  /* 0x0007a8ce01007387 */ /* 0x000fe80000100a00 */
[----:B------:R-:W-:Y:S04]  /*376d0*/  STL.64 [R1+0x7a0], R204 ;  /* 0x0007a0cc01007387 */ /* 0x000fe80000100a00 */
[----:B---3--:R-:W-:Y:S04]  /*376e0*/  STL.64 [R1+0x798], R202 ;  /* 0x000798ca01007387 */ /* 0x008fe80000100a00 */
[----:B----4-:R-:W-:Y:S04]  /*376f0*/  STL.64 [R1+0x790], R200 ;  /* 0x000790c801007387 */ /* 0x010fe80000100a00 */
[----:B------:R-:W-:Y:S04]  /*37700*/  STL.64 [R1+0x788], R198 ;  /* 0x000788c601007387 */ /* 0x000fe80000100a00 */
[----:B------:R-:W-:Y:S04]  /*37710*/  STL.64 [R1+0x780], R196 ;  /* 0x000780c401007387 */ /* 0x000fe80000100a00 */
[----:B------:R-:W-:Y:S04]  /*37720*/  STL.64 [R1+0x778], R194 ;  /* 0x000778c201007387 */ /* 0x000fe80000100a00 */
[----:B------:R-:W-:Y:S01]  /*37730*/  STL.64 [R1+0x770], R192 ;  /* 0x000770c001007387 */ /* 0x000fe20000100a00 */
[----:B------:R-:W-:-:S03]  /*37740*/  MOV R175, R101 ;  /* 0x0000006500af7202 */ /* 0x000fc60000000f00 */
[----:B------:R-:W-:Y:S01]  /*37750*/  STL.64 [R1+0x768], R190 ;  /* 0x000768be01007387 */ /* 0x000fe20000100a00 */
[----:B------:R-:W-:-:S03]  /*37760*/  IMAD.MOV.U32 R174, RZ, RZ, R102 ;  /* 0x000000ffffae7224 */ /* 0x000fc600078e0066 */
[----:B------:R-:W-:Y:S04]  /*37770*/  STL.64 [R1+0x760], R188 ;  /* 0x000760bc01007387 */ /* 0x000fe80000100a00 */
[----:B------:R-:W-:Y:S04]  /*37780*/  STL.64 [R1+0x758], R186 ;  /* 0x000758ba01007387 */ /* 0x000fe80000100a00 */
[----:B------:R-:W-:Y:S04]  /*37790*/  STL.64 [R1+0x750], R184 ;  /* 0x000750b801007387 */ /* 0x000fe80000100a00 */
[----:B------:R-:W-:Y:S01]  /*377a0*/  STL.64 [R1+0x748], R182 ;  /* 0x000748b601007387 */ /* 0x000fe20000100a00 */
[----:B------:R-:W-:-:S03]  /*377b0*/  MOV R156, R103 ;  /* 0x00000067009c7202 */ /* 0x000fc60000000f00 */
[----:B------:R-:W-:Y:S04]  /*377c0*/  STL.64 [R1+0x740], R180 ;  /* 0x000740b401007387 */ /* 0x000fe80000100a00 */
[----:B------:R-:W-:Y:S04]  /*377d0*/  STL.64 [R1+0x738], R178 ;  /* 0x000738b201007387 */ /* 0x000fe80000100a00 */
[----:B------:R-:W-:Y:S04]  /*377e0*/  STL.64 [R1+0x730], R176 ;  /* 0x000730b001007387 */ /* 0x000fe80000100a00 */
[----:B------:R-:W-:Y:S04]  /*377f0*/  STL.64 [R1+0x728], R174 ;  /* 0x000728ae01007387 */ /* 0x000fe80000100a00 */
[----:B------:R-:W-:Y:S04]  /*37800*/  STL.64 [R1+0x720], R172 ;  /* 0x000720ac01007387 */ /* 0x000fe80000100a00 */
        /* <DEDUP_REMOVED lines=9> */
[----:B------:R1:W-:Y:S04]  /*378a0*/  STL [R1+0x6d4], R124 ;  /* 0x0006d47c01007387 */ /* 0x0003e80000100800 */
[----:B------:R-:W2:Y:S04]  /*378b0*/  LDL.LU.64 R108, [R1] ;  /* 0x00000000016c7983 */ /* 0x000ea80000300a00 */
        /* <DEDUP_REMOVED lines=69> */
[----:B------:R-:W-:Y:S04]  /*37d10*/  STL [R1+0x144], R189 ;  /* 0x000144bd01007387 */ /* 0x000fe80000100800 */
        /* <DEDUP_REMOVED lines=24> */
[----:B------:R-:W3:Y:S04]  /*37ea0*/  LDL.LU.64 R232, [R1+0x810] ;  /* 0x0008100001e87983 */ /* 0x000ee80000300a00 */
        /* <DEDUP_REMOVED lines=18> */
[----:B------:R-:W-:-:S03]  /*37fd0*/  MOV R108, R188 ;  /* 0x000000bc006c7202 */ /* 0x000fc60000000f00 */
[----:B------:R-:W4:Y:S01]  /*37fe0*/  LDL.LU.64 R196, [R1+0x780] ;  /* 0x0007800001c47983 */ /* 0x000f220000300a00 */
[----:B------:R-:W-:-:S03]  /*37ff0*/  MOV R106, R186 ;  /* 0x000000ba006a7202 */ /* 0x000fc60000000f00 */
[----:B------:R-:W4:Y:S01]  /*38000*/  LDL.LU.64 R194, [R1+0x778] ;  /* 0x0007780001c27983 */ /* 0x000f220000300a00 */
[----:B------:R-:W-:-:S03]  /*38010*/  IMAD.MOV.U32 R107, RZ, RZ, R187 ;  /* 0x000000ffff6b7224 */ /* 0x000fc600078e00bb */
[----:B------:R-:W4:Y:S01]  /*38020*/  LDL.LU.64 R192, [R1+0x770] ;  /* 0x0007700001c07983 */ /* 0x000f220000300a00 */
[----:B------:R-:W-:Y:S01]  /*38030*/  IMAD.MOV.U32 R104, RZ, RZ, R184 ;  /* 0x000000ffff687224 */ /* 0x000fe200078e00b8 */
[----:B------:R-:W-:Y:S02]  /*38040*/  MOV R105, R185 ;  /* 0x000000b900697202 */ /* 0x000fe40000000f00 */
[----:B------:R-:W4:Y:S01]  /*38050*/  LDL.LU.64 R190, [R1+0x768] ;  /* 0x0007680001be7983 */ /* 0x000f220000300a00 */
[----:B------:R-:W-:-:S03]  /*38060*/  MOV R102, R182 ;  /* 0x000000b600667202 */ /* 0x000fc60000000f00 */
[----:B------:R-:W4:Y:S01]  /*38070*/  LDL.LU.64 R188, [R1+0x760] ;  /* 0x0007600001bc7983 */ /* 0x000f220000300a00 */
[----:B------:R-:W-:Y:S01]  /*38080*/  MOV R103, R183 ;  /* 0x000000b700677202 */ /* 0x000fe20000000f00 */
[----:B------:R-:W-:Y:S02]  /*38090*/  IMAD.MOV.U32 R101, RZ, RZ, R181 ;  /* 0x000000ffff657224 */ /* 0x000fe400078e00b5 */
[----:B------:R-:W4:Y:S01]  /*380a0*/  LDL.LU.64 R186, [R1+0x758] ;  /* 0x0007580001ba7983 */ /* 0x000f220000300a00 */
[----:B------:R-:W-:Y:S01]  /*380b0*/  MOV R100, R180 ;  /* 0x000000b400647202 */ /* 0x000fe20000000f00 */
[----:B------:R-:W-:Y:S02]  /*380c0*/  IMAD.MOV.U32 R98, RZ, RZ, R178 ;  /* 0x000000ffff627224 */ /* 0x000fe400078e00b2 */
[----:B------:R-:W4:Y:S01]  /*380d0*/  LDL.LU.64 R184, [R1+0x750] ;  /* 0x0007500001b87983 */ /* 0x000f220000300a00 */
[----:B------:R-:W-:-:S03]  /*380e0*/  MOV R99, R179 ;  /* 0x000000b300637202 */ /* 0x000fc60000000f00 */
[----:B------:R-:W4:Y:S01]  /*380f0*/  LDL.LU.64 R182, [R1+0x748] ;  /* 0x0007480001b67983 */ /* 0x000f220000300a00 */
[----:B------:R-:W-:Y:S01]  /*38100*/  MOV R96, R176 ;  /* 0x000000b000607202 */ /* 0x000fe20000000f00 */
[----:B------:R-:W-:Y:S01]  /*38110*/  IMAD.MOV.U32 R95, RZ, RZ, R175 ;  /* 0x000000ffff5f7224 */ /* 0x000fe200078e00af */
[----:B------:R-:W-:Y:S01]  /*38120*/  MOV R97, R177 ;  /* 0x000000b100617202 */ /* 0x000fe20000000f00 */
        /* <DEDUP_REMOVED lines=28> */
[----:B------:R-:W-:-:S03]  /*382f0*/  MOV R76, R156 ;  /* 0x0000009c004c7202 */ /* 0x000fc60000000f00 */
[----:B------:R-:W4:Y:S01]  /*38300*/  LDL.LU.64 R160, [R1+0x6f0] ;  /* 0x0006f00001a07983 */ /* 0x000f220000300a00 */
[----:B------:R-:W-:Y:S01]  /*38310*/  MOV R70, R150 ;  /* 0x0000009600467202 */ /* 0x000fe20000000f00 */
[----:B------:R-:W-:Y:S02]  /*38320*/  IMAD.MOV.U32 R44, RZ, RZ, R124 ;  /* 0x000000ffff2c7224 */ /* 0x000fe400078e007c */
[----:B------:R-:W4:Y:S04]  /*38330*/  LDL.LU.64 R158, [R1+0x6e8] ;  /* 0x0006e800019e7983 */ /* 0x000f280000300a00 */
[----:B------:R-:W4:Y:S04]  /*38340*/  LDL.LU.64 R156, [R1+0x6e0] ;  /* 0x0006e000019c7983 */ /* 0x000f280000300a00 */
[----:B------:R-:W2:Y:S04]  /*38350*/  LDL.LU R150, [R1+0x6d8] ;  /* 0x0006d80001967983 */ /* 0x000ea80000300800 */
[----:B------:R-:W3:Y:S01]  /*38360*/  LDL.LU R124, [R1+0x6d4] ;  /* 0x0006d400017c7983 */ /* 0x000ee20000300800 */
[----:B------:R-:W-:Y:S01]  /*38370*/  IMAD.MOV.U32 R29, RZ, RZ, R109 ;  /* 0x000000ffff1d7224 */ /* 0x000fe200078e006d */
[----:B------:R-:W-:-:S02]  /*38380*/  MOV R30, R110 ;  /* 0x0000006e001e7202 */ /* 0x000fc40000000f00 */
[----:B------:R-:W4:Y:S01]  /*38390*/  LDL.LU R109, [R1+0x144] ;  /* 0x00014400016d7983 */ /* 0x000f220000300800 */
[----:B------:R-:W-:Y:S01]  /*383a0*/  MOV R31, R111 ;  /* 0x0000006f001f7202 */ /* 0x000fe20000000f00 */
[----:B------:R-:W-:Y:S02]  /*383b0*/  IMAD.MOV.U32 R32, RZ, RZ, R112 ;  /* 0x000000ffff207224 */ /* 0x000fe400078e0070 */
[----:B------:R-:W4:Y:S01]  /*383c0*/  LDL.LU R110, [R1+0x148] ;  /* 0x00014800016e7983 */ /* 0x000f220000300800 */
[----:B------:R-:W-:-:S03]  /*383d0*/  MOV R33, R113 ;  /* 0x0000007100217202 */ /* 0x000fc60000000f00 */
[----:B------:R-:W4:Y:S01]  /*383e0*/  LDL.LU R111, [R1+0x14c] ;  /* 0x00014c00016f7983 */ /* 0x000f220000300800 */
[----:B------:R-:W-:Y:S01]  /*383f0*/  MOV R34, R114 ;  /* 0x0000007200227202 */ /* 0x000fe20000000f00 */
[----:B------:R-:W-:Y:S02]  /*38400*/  IMAD.MOV.U32 R35, RZ, RZ, R115 ;  /* 0x000000ffff237224 */ /* 0x000fe400078e0073 */
[----:B------:R-:W4:Y:S01]  /*38410*/  LDL.LU R112, [R1+0x150] ;  /* 0x0001500001707983 */ /* 0x000f220000300800 */
[----:B------:R-:W-:-:S03]  /*38420*/  MOV R36, R116 ;  /* 0x0000007400247202 */ /* 0x000fc60000000f00 */
[----:B------:R-:W4:Y:S01]  /*38430*/  LDL.LU R113, [R1+0x154] ;  /* 0x0001540001717983 */ /* 0x000f220000300800 */
[----:B------:R-:W-:-:S03]  /*38440*/  MOV R37, R117 ;  /* 0x0000007500257202 */ /* 0x000fc60000000f00 */
[----:B------:R-:W4:Y:S01]  /*38450*/  LDL.LU R114, [R1+0x158] ;  /* 0x0001580001727983 */ /* 0x000f220000300800 */
[----:B------:R-:W-:-:S03]  /*38460*/  IMAD.MOV.U32 R38, RZ, RZ, R118 ;  /* 0x000000ffff267224 */ /* 0x000fc600078e0076 */
        /* <DEDUP_REMOVED lines=53> */
[----:B------:R-:W-:Y:S01]  /*387c0*/  IMAD.MOV.U32 R65, RZ, RZ, R145 ;  /* 0x000000ffff417224 */ /* 0x000fe200078e0091 */
[----:B------:R-:W-:Y:S02]  /*387d0*/  MOV R25, R67 ;  /* 0x0000004300197202 */ /* 0x000fe40000000f00 */
[----:B------:R-:W4:Y:S01]  /*387e0*/  LDL.LU R143, [R1+0x1cc] ;  /* 0x0001cc00018f7983 */ /* 0x000f220000300800 */
[----:B------:R-:W-:-:S03]  /*387f0*/  MOV R66, R146 ;  /* 0x0000009200427202 */ /* 0x000fc60000000f00 */
[----:B------:R-:W4:Y:S01]  /*38800*/  LDL.LU R144, [R1+0x1d0] ;  /* 0x0001d00001907983 */ /* 0x000f220000300800 */
[----:B------:R-:W-:Y:S01]  /*38810*/  MOV R26, R68 ;  /* 0x00000044001a7202 */ /* 0x000fe20000000f00 */
[----:B------:R-:W-:Y:S01]  /*38820*/  IMAD.MOV.U32 R68, RZ, RZ, R148 ;  /* 0x000000ffff447224 */ /* 0x000fe200078e0094 */
[----:B------:R-:W-:Y:S01]  /*38830*/  MOV R67, R147 ;  /* 0x0000009300437202 */ /* 0x000fe20000000f00 */
        /* <DEDUP_REMOVED lines=12> */
[----:B------:R-:W4:Y:S04]  /*38900*/  LDL.LU R152, [R1+0x1f0] ;  /* 0x0001f00001987983 */ /* 0x000f280000300800 */
[----:B------:R-:W4:Y:S04]  /*38910*/  LDL.LU R153, [R1+0x1f4] ;  /* 0x0001f40001997983 */ /* 0x000f280000300800 */
[----:B------:R-:W4:Y:S04]  /*38920*/  LDL.LU R154, [R1+0x1f8] ;  /* 0x0001f800019a7983 */ /* 0x000f280000300800 */
[----:B------:R-:W4:Y:S01]  /*38930*/  LDL.LU R155, [R1+0x1fc] ;  /* 0x0001fc00019b7983 */ /* 0x000f220000300800 */
[----:B--2---:R-:W-:-:S03]  /*38940*/  F2FP.F16.F32.PACK_AB R27, R27, R150 ;  /* 0x000000961b1b723e */ /* 0x004fc600000000ff */
[----:B---3--:R1:W-:Y:S04]  /*38950*/  STL [R1+0x434], R124 ;  /* 0x0004347c01007387 */ /* 0x0083e80000100800 */
[----:B-1----:R-:W2:Y:S04]  /*38960*/  LDL.LU R124, [R1+0x180] ;  /* 0x00018000017c7983 */ /* 0x002ea80000300800 */
[----:B------:R-:W3:Y:S04]  /*38970*/  LDL.LU R150, [R1+0x1e8] ;  /* 0x0001e80001967983 */ /* 0x000ee80000300800 */
[----:B----4-:R-:W-:Y:S04]  /*38980*/  STL.64 [R1+0x630], R154 ;  /* 0x0006309a01007387 */ /* 0x010fe80000100a00 */
[----:B------:R-:W-:Y:S04]  /*38990*/  STL.64 [R1+0x628], R152 ;  /* 0x0006289801007387 */ /* 0x000fe80000100a00 */
[----:B---3--:R-:W-:Y:S04]  /*389a0*/  STL.64 [R1+0x620], R150 ;  /* 0x0006209601007387 */ /* 0x008fe80000100a00 */
        /* <DEDUP_REMOVED lines=162> */
[----:B------:R1:W5:Y:S01]  /*393d0*/  LDL.LU R235, [R1+0x6c4] ;  /* 0x0006c40001eb7983 */ /* 0x0003620000300800 */
        /* <DEDUP_REMOVED lines=31> */
[----:B------:R-:W-:Y:S01]  /*395d0*/  MOV R155, R0 ;  /* 0x00000000009b7202 */ /* 0x000fe20000000f00 */
[----:B------:R-:W-:Y:S01]  /*395e0*/  UMOV UR10, UR7 ;  /* 0x00000007000a7c82 */ /* 0x000fe20008000000 */
[----:B------:R1:W5:Y:S04]  /*395f0*/  LDL.LU R234, [R1+0x6c0] ;  /* 0x0006c00001ea7983 */ /* 0x0003680000300800 */
        /* <DEDUP_REMOVED lines=33> */
[----:B------:R1:W5:Y:S01]  /*39810*/  LDL.LU R3, [R1+0x638] ;  /* 0x0006380001037983 */ /* 0x0003620000300800 */
        /* <DEDUP_REMOVED lines=67> */
[----:B--2---:R-:W2:Y:S04]  /*39c50*/  LDL.LU.64 R154, [R1+0x630] ;  /* 0x00063000019a7983 */ /* 0x004ea80000300a00 */
        /* <DEDUP_REMOVED lines=64> */
[----:B------:R-:W-:Y:S01]  /*3a060*/  UMOV UR7, 0x40000040 ;  /* 0x4000004000077882 */ /* 0x000fe20000000000 */
[----:B--2---:R-:W-:-:S07]  /*3a070*/  WARPGROUP.ARRIVE ;  /* 0x00000000000079c5 */ /* 0x004fce0000000000 */
        /* <DEDUP_REMOVED lines=66> */
[----:B--2---:R1:W5:Y:S01]  /*3a4a0*/  LDL.LU R124, [R1+0x434] ;  /* 0x00043400017c7983 */ /* 0x0043620000300800 */
[----:B------:R-:W-:Y:S05]  /*3a4b0*/  @!P0 BRA `(.L_x_30) ;  /* 0x0000000000048947 */ /* 0x000fea0003800000 */
[----:B------:R-:W-:Y:S01]  /*3a4c0*/  BPT.TRAP 0x1 ;  /* 0x000000040000795c */ /* 0x000fe20000300000 */
.L_x_30:
[----:B------:R-:W-:-:S04]  /*3a4d0*/  ULEA UR6, UR60, UR61, 0x3 ;  /* 0x0000003d3c067291 */ /* 0x000fc8000f8e183f */
[----:B------:R-:W-:-:S04]  /*3a4e0*/  UIADD3 UR6, UR6, 0x160028, URZ ;  /* 0x0016002806067890 */ /* 0x000fc8000fffe03f */
[----:B------:R-:W-:-:S09]  /*3a4f0*/  UPRMT UR6, URZ, 0x654, UR6 ;  /* 0x000006543f067896 */ /* 0x000fd20008000006 */
[----:B------:R-:W-:Y:S01]  /*3a500*/  SYNCS.ARRIVE.TRANS64.RED.A1T0 RZ, [UR6], RZ ;  /* 0x000000ffffff79a7 */ /* 0x000fe20008100406 */
[----:B------:R-:W-:Y:S05]  /*3a510*/  @P1 BRA `(.L_x_31) ;  /* 0x0000000000041947 */ /* 0x000fea0003800000 */
[----:B------:R-:W-:Y:S01]  /*3a520*/  BPT.TRAP 0x1 ;  /* 0x000000040000795c */ /* 0x000fe20000300000 */
.L_x_31:
[----:B------:R-:W-:-:S04]  /*3a530*/  UIADD3 UR6, UR60, 0x1, URZ ;  /* 0x000000013c067890 */ /* 0x000fc8000fffe03f */
[----:B------:R-:W-:-:S04]  /*3a540*/  UISETP.NE.AND UP0, UPT, UR6, 0x5, UPT ;  /* 0x000000050600788c */ /* 0x000fc8000bf05270 */
[----:B------:R-:W-:Y:S01]  /*3a550*/  USEL UR6, UR6, URZ, UP0 ;  /* 0x0000003f06067287 */ /* 0x000fe20008000000 */
[----:B------:R-:W-:Y:S11]  /*3a560*/  @!P0 BRA `(.L_x_32) ;  /* 0x0000000000048947 */ /* 0x000ff60003800000 */
[----:B------:R-:W-:Y:S01]  /*3a570*/  BPT.TRAP 0x1 ;  /* 0x000000040000795c */ /* 0x000fe20000300000 */
.L_x_32:
[----:B------:R-:W-:-:S04]  /*3a580*/  ULEA UR7, UR6, UR61, 0x3 ;  /* 0x0000003d06077291 */ /* 0x000fc8000f8e183f */
[----:B------:R-:W-:-:S04]  /*3a590*/  UIADD3 UR7, UR7, 0x160028, URZ ;  /* 0x0016002807077890 */ /* 0x000fc8000fffe03f */
[----:B------:R-:W-:-:S09]  /*3a5a0*/  UPRMT UR7, URZ, 0x654, UR7 ;  /* 0x000006543f077896 */ /* 0x000fd20008000007 */
[----:B------:R-:W-:Y:S01]  /*3a5b0*/  SYNCS.ARRIVE.TRANS64.RED.A1T0 RZ, [UR7], RZ ;  /* 0x000000ffffff79a7 */ /* 0x000fe20008100407 */
[----:B------:R-:W-:Y:S05]  /*3a5c0*/  @P1 BRA `(.L_x_33) ;  /* 0x0000000000041947 */ /* 0x000fea0003800000 */
[----:B------:R-:W-:Y:S01]  /*3a5d0*/  BPT.TRAP 0x1 ;  /* 0x000000040000795c */ /* 0x000fe20000300000 */
.L_x_33:
[----:B------:R-:W-:Y:S01]  /*3a5e0*/  UIADD3 UR4, UR4, 0x1, URZ ;  /* 0x0000000104047890 */ /* 0x000fe2000fffe03f */
[C---:B-----5:R-:W-:Y:S01]  /*3a5f0*/  ISETP.GT.AND P2, PT, R174.reuse, 0x2, PT ;  /* 0x00000002ae00780c */ /* 0x060fe20003f44270 */
[----:B------:R-:W-:Y:S01]  /*3a600*/  UIADD3 UR6, UR6, 0x1, URZ ;  /* 0x0000000106067890 */ /* 0x000fe2000fffe03f */
[----:B------:R-:W-:Y:S01]  /*3a610*/  VIADD R4, R174, 0xffffffff ;  /* 0xffffffffae047836 */ /* 0x000fe20000000000 */
[----:B------:R-:W-:Y:S01]  /*3a620*/  UISETP.NE.AND UP2, UPT, UR4, 0x5, UPT ;  /* 0x000000050400788c */ /* 0x000fe2000bf45270 */
[----:B------:R-:W-:Y:S01]  /*3a630*/  IADD3 R3, R3, 0x100, RZ ;  /* 0x0000010003037810 */ /* 0x000fe20007ffe0ff */
[----:B------:R-:W-:Y:S01]  /*3a640*/  UISETP.NE.AND UP0, UPT, UR6, 0x5, UPT ;  /* 0x000000050600788c */ /* 0x000fe2000bf05270 */
[----:B------:R-:W-:Y:S01]  /*3a650*/  MOV R2, R156 ;  /* 0x0000009c00027202 */ /* 0x000fe20000000f00 */
[----:B------:R-:W-:Y:S01]  /*3a660*/  USEL UR7, URZ, 0x1, UP2 ;  /* 0x000000013f077887 */ /* 0x000fe20009000000 */
[----:B------:R-:W-:Y:S01]  /*3a670*/  IMAD.MOV.U32 R172, RZ, RZ, R124 ;  /* 0x000000ffffac7224 */ /* 0x000fe200078e007c */
[----:B------:R-:W-:Y:S01]  /*3a680*/  USEL UR60, UR6, URZ, UP0 ;  /* 0x0000003f063c7287 */ /* 0x000fe20008000000 */
[----:B------:R-:W-:Y:S01]  /*3a690*/  MOV R174, R4 ;  /* 0x0000000400ae7202 */ /* 0x000fe20000000f00 */
[----:B------:R-:W-:-:S02]  /*3a6a0*/  USEL UR4, UR4, URZ, UP2 ;  /* 0x0000003f04047287 */ /* 0x000fc40009000000 */
[----:B------:R-:W-:Y:S01]  /*3a6b0*/  LOP3.LUT R0, R175, UR7, RZ, 0x3c, !PT ;  /* 0x00000007af007c12 */ /* 0x000fe2000f8e3cff */
[----:B------:R-:W-:Y:S09]  /*3a6c0*/  @P2 BRA `(.L_x_34) ;  /* 0xfffffe1c00882947 */ /* 0x000ff2000383ffff */
[----:B------:R-:W-:-:S07]  /*3a6d0*/  MOV R202, R4 ;  /* 0x0000000400ca7202 */ /* 0x000fce0000000f00 */
.L_x_23:
[----:B------:R-:W-:-:S13]  /*3a6e0*/  ISETP.GE.AND P2, PT, R202, 0x1, PT ;  /* 0x00000001ca00780c */ /* 0x000fda0003f46270 */
[----:B------:R-:W-:Y:S05]  /*3a6f0*/  @!P2 BRA `(.L_x_35) ;  /* 0x000001ec00d0a947 */ /* 0x000fea0003800000 */
[----:B------:R-:W-:Y:S01]  /*3a700*/  IMAD.MOV.U32 R198, RZ, RZ, R156 ;  /* 0x000000ffffc67224 */ /* 0x000fe200078e009c */
[----:B------:R-:W-:Y:S01]  /*3a710*/  MOV R157, R124 ;  /* 0x0000007c009d7202 */ /* 0x000fe20000000f00 */
[----:B------:R-:W-:Y:S01]  /*3a720*/  ULDC UR5, c[0x0][0x604] ;  /* 0x0001810000057ab9 */ /* 0x000fe20000000800 */
[----:B------:R-:W-:-:S05]  /*3a730*/  ULDC UR7, c[0x0][0x28c] ;  /* 0x0000a30000077ab9 */ /* 0x000fca0000000800 */
.L_x_46:
[----:B------:R-:W-:Y:S05]  /*3a740*/  @!P0 BRA `(.L_x_36) ;  /* 0x0000000000048947 */ /* 0x000fea0003800000 */
[----:B------:R-:W-:Y:S01]  /*3a750*/  BPT.TRAP 0x1 ;  /* 0x000000040000795c */ /* 0x000fe20000300000 */
.L_x_36:
[----:B------:R-:W-:Y:S01]  /*3a760*/  ULEA UR6, UR4, UR61, 0x3 ;  /* 0x0000003d04067291 */ /* 0x000fe2000f8e183f */
[----:B------:R-:W-:-:S08]  /*3a770*/  SHF.L.U32 R2, R0, 0x1f, RZ ;  /* 0x0000001f00027819 */ /* 0x000fd000000006ff */
[----:B------:R-:W2:Y:S02]  /*3a780*/  SYNCS.PHASECHK.TRANS64.TRYWAIT P2, [UR6+0x160000], R2 ;  /* 0x16000002ff0075a7 */ /* 0x000ea40008040146 */
[----:B--2---:R-:W-:Y:S05]  /*3a790*/  @!P2 BRA `(.L_x_37) ;  /* 0x0000027000f0a947 */ /* 0x004fea0003800000 */
.L_x_134:
[----:B------:R-:W3:Y:S04]  /*3a7a0*/  LDL R12, [R1+0x424] ;  /* 0x00042400010c7983 */ /* 0x000ee80000100800 */
[----:B------:R-:W4:Y:S04]  /*3a7b0*/  LDL.64 R10, [R1+0x418] ;  /* 0x00041800010a7983 */ /* 0x000f280000100a00 */
[----:B------:R-:W5:Y:S01]  /*3a7c0*/  LDL.64 R8, [R1+0x410] ;  /* 0x0004100001087983 */ /* 0x000f620000100a00 */
[----:B-1----:R-:W-:Y:S01]  /*3a7d0*/  WARPGROUP.ARRIVE ;  /* 0x00000000000079c5 */ /* 0x002fe20000000000 */
[----:B------:R-:W-:-:S02]  /*3a7e0*/  UMOV UR51, 0x40000040 ;  /* 0x4000004000337882 */ /* 0x000fc40000000000 */
[----:B------:R-:W5:Y:S04]  /*3a7f0*/  LDL.64 R6, [R1+0x408] ;  /* 0x0004080001067983 */ /* 0x000f680000100a00 */
[----:B--2---:R-:W2:Y:S01]  /*3a800*/  LDL.64 R4, [R1+0x400] ;  /* 0x0004000001047983 */ /* 0x004ea20000100a00 */
[----:B------:R-:W-:Y:S01]  /*3a810*/  UMOV UR11, 0x40000040 ;  /* 0x40000040000b7882 */ /* 0x000fe20000000000 */
        /* <DEDUP_REMOVED lines=9> */
[----:B---3--:R-:W-:-:S02]  /*3a8b0*/  R2UR UR6, R12 ;  /* 0x000000000c0672ca */ /* 0x008fc400000e0000 */
[----:B----4-:R-:W-:Y:S02]  /*3a8c0*/  R2UR UR48, R10 ;  /* 0x000000000a3072ca */ /* 0x010fe400000e0000 */
[----:B------:R-:W-:-:S09]  /*3a8d0*/  R2UR UR49, R11 ;  /* 0x000000000b3172ca */ /* 0x000fd200000e0000 */
[----:B------:R-:W-:Y:S02]  /*3a8e0*/  ULEA UR6, UR4, UR6, 0xe ;  /* 0x0000000604067291 */ /* 0x000fe4000f8e703f */
[----:B------:R-:W-:Y:S02]  /*3a8f0*/  UIADD3 UR4, UR4, 0x1, URZ ;  /* 0x0000000104047890 */ /* 0x000fe4000fffe03f */
[----:B------:R-:W-:Y:S02]  /*3a900*/  UIADD3 UR10, UR6, 0x2, URZ ;  /* 0x00000002060a7890 */ /* 0x000fe4000fffe03f */
[----:B------:R-:W-:Y:S01]  /*3a910*/  UISETP.NE.AND UP0, UPT, UR4, 0x5, UPT ;  /* 0x000000050400788c */ /* 0x000fe2000bf05270 */
[----:B------:R-:W-:Y:S02]  /*3a920*/  UMOV UR50, UR6 ;  /* 0x0000000600327c82 */ /* 0x000fe40008000000 */
[----:B------:R-:W-:Y:S01]  /*3a930*/  HGMMA.64x256x16.F32 R24, gdesc[UR48], RZ, !UPT, gsb0 ;  /* 0x03e00000301879f0 */ /* 0x000fe2000c0008ff */
[----:B-----5:R-:W-:Y:S01]  /*3a940*/  R2UR UR48, R8 ;  /* 0x00000000083072ca */ /* 0x020fe200000e0000 */
[----:B------:R-:W-:Y:S01]  /*3a950*/  UMOV UR50, UR10 ;  /* 0x0000000a00327c82 */ /* 0x000fe20008000000 */
[----:B------:R-:W-:Y:S01]  /*3a960*/  R2UR UR49, R9 ;  /* 0x00000000093172ca */ /* 0x000fe200000e0000 */
[----:B------:R-:W-:Y:S01]  /*3a970*/  UMOV UR51, 0x40000040 ;  /* 0x4000004000337882 */ /* 0x000fe20000000000 */
[----:B------:R-:W-:-:S02]  /*3a980*/  UIADD3 UR10, UR6, 0x4, URZ ;  /* 0x00000004060a7890 */ /* 0x000fc4000fffe03f */
[----:B------:R-:W-:Y:S01]  /*3a990*/  USEL UR4, UR4, URZ, UP0 ;  /* 0x0000003f04047287 */ /* 0x000fe20008000000 */
[----:B------:R-:W-:Y:S02]  /*3a9a0*/  WARPGROUP.DEPBAR.LE gsb0, 0x0 ;  /* 0x00008000000079c5 */ /* 0x000fe40000010000 */
[----:B------:R-:W-:-:S15]  /*3a9b0*/  WARPGROUP.ARRIVE ;  /* 0x00000000000079c5 */ /* 0x000fde0000000000 */
[----:B------:R-:W-:-:S03]  /*3a9c0*/  NOP ;  /* 0x0000000000007918 */ /* 0x000fc60000000000 */
[----:B------:R-:W-:Y:S01]  /*3a9d0*/  HGMMA.64x256x16.F32 R24, gdesc[UR48], R24, gsb0 ;  /* 0x03e00000301879f0 */ /* 0x000fe20008000818 */
[----:B------:R-:W-:Y:S01]  /*3a9e0*/  R2UR UR48, R6 ;  /* 0x00000000063072ca */ /* 0x000fe200000e0000 */
[----:B------:R-:W-:Y:S01]  /*3a9f0*/  UMOV UR50, UR10 ;  /* 0x0000000a00327c82 */ /* 0x000fe20008000000 */
[----:B------:R-:W-:Y:S01]  /*3aa00*/  R2UR UR49, R7 ;  /* 0x00000000073172ca */ /* 0x000fe200000e0000 */
[----:B------:R-:W-:Y:S01]  /*3aa10*/  UMOV UR51, 0x40000040 ;  /* 0x4000004000337882 */ /* 0x000fe20000000000 */
[----:B------:R-:W-:Y:S01]  /*3aa20*/  UIADD3 UR10, UR6, 0x6, URZ ;  /* 0x00000006060a7890 */ /* 0x000fe2000fffe03f */
[----:B------:R-:W-:Y:S02]  /*3aa30*/  WARPGROUP.DEPBAR.LE gsb0, 0x0 ;  /* 0x00008000000079c5 */ /* 0x000fe40000010000 */
[----:B------:R-:W-:-:S15]  /*3aa40*/  WARPGROUP.ARRIVE ;  /* 0x00000000000079c5 */ /* 0x000fde0000000000 */
[----:B------:R-:W-:-:S05]  /*3aa50*/  NOP ;  /* 0x0000000000007918 */ /* 0x000fca0000000000 */
[----:B------:R-:W-:Y:S01]  /*3aa60*/  HGMMA.64x256x16.F32 R24, gdesc[UR48], R24, gsb0 ;  /* 0x03e00000301879f0 */ /* 0x000fe20008000818 */
[----:B--2---:R-:W-:Y:S01]  /*3aa70*/  R2UR UR48, R4 ;  /* 0x00000000043072ca */ /* 0x004fe200000e0000 */
        /* <DEDUP_REMOVED lines=152> */
[----:B------:R-:W-:Y:S01]  /*3b400*/  UMOV UR50, UR10 ;  /* 0x0000000a00327c82 */ /* 0x000fe20008000000 */
[----:B------:R-:W-:Y:S01]  /*3b410*/  UMOV UR51, 0x40000040 ;  /* 0x4000004000337882 */ /* 0x000fe20000000000 */
[----:B------:R-:W-:Y:S01]  /*3b420*/  UMOV UR48, UR52 ;  /* 0x0000003400307c82 */ /* 0x000fe20008000000 */
[----:B------:R-:W-:Y:S01]  /*3b430*/  UMOV UR49, UR53 ;  /* 0x0000003500317c82 */ /* 0x000fe20008000000 */
[----:B------:R-:W-:Y:S01]  /*3b440*/  UIADD3 UR10, UR6, 0x2802, URZ ;  /* 0x00002802060a7890 */ /* 0x000fe2000fffe03f */
[----:B------:R-:W-:Y:S02]  /*3b450*/  WARPGROUP.DEPBAR.LE gsb0, 0x0 ;  /* 0x00008000000079c5 */ /* 0x000fe40000010000 */
[----:B------:R-:W-:-:S15]  /*3b460*/  WARPGROUP.ARRIVE ;  /* 0x00000000000079c5 */ /* 0x000fde0000000000 */
[----:B------:R-:W-:-:S05]  /*3b470*/  NOP ;  /* 0x0000000000007918 */ /* 0x000fca0000000000 */
[----:B------:R-:W-:Y:S01]  /*3b480*/  HGMMA.64x256x16.F32 R24, gdesc[UR48], R24, gsb0 ;  /* 0x03e00000301879f0 */ /* 0x000fe20008000818 */
[----:B------:R-:W-:Y:S01]  /*3b490*/  UMOV UR51, 0x40000040 ;  /* 0x4000004000337882 */ /* 0x000fe20000000000 */
[----:B------:R-:W-:Y:S01]  /*3b4a0*/  UMOV UR48, UR56 ;  /* 0x0000003800307c82 */ /* 0x000fe20008000000 */
[----:B------:R-:W-:Y:S01]  /*3b4b0*/  UMOV UR49, UR57 ;  /* 0x0000003900317c82 */ /* 0x000fe20008000000 */
[----:B------:R-:W-:Y:S02]  /*3b4c0*/  WARPGROUP.DEPBAR.LE gsb0, 0x0 ;  /* 0x00008000000079c5 */ /* 0x000fe40000010000 */
[----:B------:R-:W-:-:S15]  /*3b4d0*/  WARPGROUP.ARRIVE ;  /* 0x00000000000079c5 */ /* 0x000fde0000000000 */
[----:B------:R-:W-:-:S07]  /*3b4e0*/  NOP ;  /* 0x0000000000007918 */ /* 0x000fce0000000000 */
[----:B------:R-:W-:Y:S01]  /*3b4f0*/  HGMMA.64x256x16.F32 R24, gdesc[UR8], R24, gsb0 ;  /* 0x03e00000081879f0 */ /* 0x000fe20008000818 */
[----:B------:R-:W-:-:S07]  /*3b500*/  UIADD3 UR10, UR6, 0x2804, URZ ;  /* 0x00002804060a7890 */ /* 0x000fce000fffe03f */
[----:B------:R-:W-:Y:S01]  /*3b510*/  UMOV UR14, UR10 ;  /* 0x0000000a000e7c82 */ /* 0x000fe20008000000 */
        /* <DEDUP_REMOVED lines=14> */
[----:B------:R-:W-:Y:S02]  /*3b600*/  UIADD3 UR10, UR6, 0x3804, URZ ;  /* 0x00003804060a7890 */ /* 0x000fe4000fffe03f */
[----:B------:R-:W-:-:S05]  /*3b610*/  UIADD3 UR6, UR6, 0x3806, URZ ;  /* 0x0000380606067890 */ /* 0x000fca000fffe03f */
[----:B------:R-:W-:Y:S02]  /*3b620*/  UMOV UR46, UR10 ;  /* 0x0000000a002e7c82 */ /* 0x000fe40008000000 */
[----:B------:R-:W-:Y:S01]  /*3b630*/  UMOV UR50, UR6 ;  /* 0x0000000600327c82 */ /* 0x000fe20008000000 */
[----:B------:R-:W-:-:S06]  /*3b640*/  USEL UR6, URZ, 0x1, UP0 ;  /* 0x000000013f067887 */ /* 0x000fcc0008000000 */
[----:B------:R-:W-:Y:S01]  /*3b650*/  LOP3.LUT R203, R0, UR6, RZ, 0x3c, !PT ;  /* 0x0000000600cb7c12 */ /* 0x000fe2000f8e3cff */
[----:B------:R-:W-:Y:S02]  /*3b660*/  WARPGROUP.DEPBAR.LE gsb0, 0x0 ;  /* 0x00008000000079c5 */ /* 0x000fe40000010000 */
[----:B------:R-:W-:-:S06]  /*3b670*/  WARPGROUP.ARRIVE ;  /* 0x00000000000079c5 */ /* 0x000fcc0000000000 */
        /* <DEDUP_REMOVED lines=38> */
[----:B------:R-:W-:Y:S05]  /*3b8e0*/  @!P0 BRA `(.L_x_38) ;  /* 0x0000000000048947 */ /* 0x000fea0003800000 */
[----:B------:R-:W-:Y:S01]  /*3b8f0*/  BPT.TRAP 0x1 ;  /* 0x000000040000795c */ /* 0x000fe20000300000 */
.L_x_38:
[C---:B------:R-:W-:Y:S02]  /*3b900*/  IADD3 R2, R3.reuse, 0x1, RZ ;  /* 0x0000000103027810 */ /* 0x040fe40007ffe0ff */
[C---:B------:R-:W-:Y:S02]  /*3b910*/  ISETP.GE.AND P3, PT, R3.reuse, UR7, PT ;  /* 0x0000000703007c0c */ /* 0x040fe4000bf66270 */
[----:B------:R-:W-:Y:S01]  /*3b920*/  ISETP.GE.AND P6, PT, R2, UR7, PT ;  /* 0x0000000702007c0c */ /* 0x000fe2000bfc6270 */
[C---:B------:R-:W-:Y:S01]  /*3b930*/  VIADD R2, R3.reuse, 0x8 ;  /* 0x0000000803027836 */ /* 0x040fe20000000000 */
[----:B------:R-:W-:Y:S02]  /*3b940*/  IADD3 R5, R3, 0x21, RZ ;  /* 0x0000002103057810 */ /* 0x000fe40007ffe0ff */
[----:B------:R-:W-:Y:S02]  /*3b950*/  FSEL R194, R24, -INF , !P3 ;  /* 0xff80000018c27808 */ /* 0x000fe40005800000 */
[----:B------:R-:W-:-:S02]  /*3b960*/  ISETP.GE.AND P5, PT, R2, UR7, PT ;  /* 0x0000000702007c0c */ /* 0x000fc4000bfa6270 */
[C---:B------:R-:W-:Y:S02]  /*3b970*/  IADD3 R2, R3.reuse, 0x9, RZ ;  /* 0x0000000903027810 */ /* 0x040fe40007ffe0ff */
[----:B------:R-:W-:Y:S02]  /*3b980*/  FSEL R4, R26, -INF , !P3 ;  /* 0xff8000001a047808 */ /* 0x000fe40005800000 */
[----:B------:R-:W-:Y:S02]  /*3b990*/  ISETP.GE.AND P2, PT, R2, UR7, PT ;  /* 0x0000000702007c0c */ /* 0x000fe4000bf46270 */
[----:B------:R-:W-:Y:S02]  /*3b9a0*/  IADD3 R2, R3, 0x10, RZ ;  /* 0x0000001003027810 */ /* 0x000fe40007ffe0ff */
[----:B------:R-:W-:Y:S02]  /*3b9b0*/  FSEL R193, R25, -INF , !P6 ;  /* 0xff80000019c17808 */ /* 0x000fe40007000000 */
[----:B------:R-:W-:Y:S01]  /*3b9c0*/  ISETP.GE.AND P4, PT, R2, UR7, PT ;  /* 0x0000000702007c0c */ /* 0x000fe2000bf86270 */
[----:B------:R-:W-:Y:S01]  /*3b9d0*/  VIADD R2, R3, 0x11 ;  /* 0x0000001103027836 */ /* 0x000fe20000000000 */
[----:B------:R-:W-:-:S02]  /*3b9e0*/  FSEL R27, R27, -INF , !P6 ;  /* 0xff8000001b1b7808 */ /* 0x000fc40007000000 */
[----:B------:R-:W-:Y:S02]  /*3b9f0*/  FSEL R190, R32, -INF , !P4 ;  /* 0xff80000020be7808 */ /* 0x000fe40006000000 */
[----:B------:R-:W-:Y:S02]  /*3ba00*/  FSEL R34, R34, -INF , !P4 ;  /* 0xff80000022227808 */ /* 0x000fe40006000000 */
[----:B------:R-:W-:Y:S02]  /*3ba10*/  ISETP.GE.AND P3, PT, R2, UR7, PT ;  /* 0x0000000702007c0c */ /* 0x000fe4000bf66270 */
[----:B------:R-:W-:Y:S02]  /*3ba20*/  ISETP.GE.AND P4, PT, R5, UR7, PT ;  /* 0x0000000705007c0c */ /* 0x000fe4000bf86270 */
[C---:B------:R-:W-:Y:S02]  /*3ba30*/  IADD3 R2, R3.reuse, 0x18, RZ ;  /* 0x0000001803027810 */ /* 0x040fe40007ffe0ff */
[----:B------:R-:W-:-:S02]  /*3ba40*/  IADD3 R5, R3, 0x28, RZ ;  /* 0x0000002803057810 */ /* 0x000fc40007ffe0ff */
[----:B------:R-:W-:Y:S02]  /*3ba50*/  FSEL R189, R33, -INF , !P3 ;  /* 0xff80000021bd7808 */ /* 0x000fe40005800000 */
[----:B------:R-:W-:Y:S02]  /*3ba60*/  FSEL R35, R35, -INF , !P3 ;  /* 0xff80000023237808 */ /* 0x000fe40005800000 */
[----:B------:R-:W-:Y:S02]  /*3ba70*/  ISETP.GE.AND P6, PT, R2, UR7, PT ;  /* 0x0000000702007c0c */ /* 0x000fe4000bfc6270 */
[----:B------:R-:W-:Y:S01]  /*3ba80*/  ISETP.GE.AND P3, PT, R5, UR7, PT ;  /* 0x0000000705007c0c */ /* 0x000fe2000bf66270 */
[C---:B------:R-:W-:Y:S01]  /*3ba90*/  VIADD R5, R3.reuse, 0x29 ;  /* 0x0000002903057836 */ /* 0x040fe20000000000 */
[----:B------:R-:W-:Y:S02]  /*3baa0*/  IADD3 R2, R3, 0x19, RZ ;  /* 0x0000001903027810 */ /* 0x000fe40007ffe0ff */
[----:B------:R-:W-:-:S02]  /*3bab0*/  FSEL R192, R28, -INF , !P5 ;  /* 0xff8000001cc07808 */ /* 0x000fc40006800000 */
[----:B------:R-:W-:Y:S02]  /*3bac0*/  FSEL R30, R30, -INF , !P5 ;  /* 0xff8000001e1e7808 */ /* 0x000fe40006800000 */
[----:B------:R-:W-:Y:S01]  /*3bad0*/  ISETP.GE.AND P5, PT, R2, UR7, PT ;  /* 0x0000000702007c0c */ /* 0x000fe2000bfa6270 */
[----:B------:R-:W-:Y:S01]  /*3bae0*/  VIADD R2, R3, 0x20 ;  /* 0x0000002003027836 */ /* 0x000fe20000000000 */
[----:B------:R-:W-:Y:S02]  /*3baf0*/  FSEL R36, R36, -INF , !P6 ;  /* 0xff80000024247808 */ /* 0x000fe40007000000 */
[----:B------:R-:W-:Y:S02]  /*3bb00*/  FSEL R38, R38, -INF , !P6 ;  /* 0xff80000026267808 */ /* 0x000fe40007000000 */
[----:B------:R-:W-:Y:S02]  /*3bb10*/  ISETP.GE.AND P6, PT, R5, UR7, PT ;  /* 0x0000000705007c0c */ /* 0x000fe4000bfc6270 */
[----:B------:R-:W-:-:S02]  /*3bb20*/  IADD3 R5, R3, 0x30, RZ ;  /* 0x0000003003057810 */ /* 0x000fc40007ffe0ff */
[----:B------:R-:W-:Y:S02]  /*3bb30*/  FSEL R191, R29, -INF , !P2 ;  /* 0xff8000001dbf7808 */ /* 0x000fe40005000000 */
[----:B------:R-:W-:Y:S02]  /*3bb40*/  FSEL R31, R31, -INF , !P2 ;  /* 0xff8000001f1f7808 */ /* 0x000fe40005000000 */
[----:B------:R-:W-:Y:S02]  /*3bb50*/  FSEL R188, R37, -INF , !P5 ;  /* 0xff80000025bc7808 */ /* 0x000fe40006800000 */
[----:B------:R-:W-:Y:S02]  /*3bb60*/  FSEL R39, R39, -INF , !P5 ;  /* 0xff80000027277808 */ /* 0x000fe40006800000 */
[----:B------:R-:W-:Y:S02]  /*3bb70*/  ISETP.GE.AND P2, PT, R2, UR7, PT ;  /* 0x0000000702007c0c */ /* 0x000fe4000bf46270 */
[----:B------:R-:W-:-:S02]  /*3bb80*/  ISETP.GE.AND P5, PT, R5, UR7, PT ;  /* 0x0000000705007c0c */ /* 0x000fc4000bfa6270 */
[----:B------:R-:W-:Y:S02]  /*3bb90*/  IADD3 R5, R3, 0x31, RZ ;  /* 0x0000003103057810 */ /* 0x000fe40007ffe0ff */
[----:B------:R-:W-:Y:S02]  /*3bba0*/  FSEL R187, R40, -INF , !P2 ;  /* 0xff80000028bb7808 */ /* 0x000fe40005000000 */
[----:B------:R-:W-:Y:S02]  /*3bbb0*/  FSEL R42, R42, -INF , !P2 ;  /* 0xff8000002a2a7808 */ /* 0x000fe40005000000 */
[----:B------:R-:W-:Y:S01]  /*3bbc0*/  ISETP.GE.AND P2, PT, R5, UR7, PT ;  /* 0x0000000705007c0c */ /* 0x000fe2000bf46270 */
[----:B------:R-:W-:Y:S01]  /*3bbd0*/  VIADD R5, R3, 0x38 ;  /* 0x0000003803057836 */ /* 0x000fe20000000000 */
[----:B------:R-:W-:Y:S02]  /*3bbe0*/  FSEL R33, R41, -INF , !P4 ;  /* 0xff80000029217808 */ /* 0x000fe40006000000 */
[----:B------:R-:W-:-:S02]  /*3bbf0*/  FSEL R43, R43, -INF , !P4 ;  /* 0xff8000002b2b7808 */ /* 0x000fc40006000000 */
[----:B------:R-:W-:Y:S02]  /*3bc00*/  ISETP.GE.AND P4, PT, R5, UR7, PT ;  /* 0x0000000705007c0c */ /* 0x000fe4000bf86270 */
[----:B------:R-:W-:Y:S02]  /*3bc10*/  IADD3 R5, R3, 0x39, RZ ;  /* 0x0000003903057810 */ /* 0x000fe40007ffe0ff */
[----:B------:R-:W-:Y:S02]  /*3bc20*/  FSEL R186, R44, -INF , !P3 ;  /* 0xff8000002cba7808 */ /* 0x000fe40005800000 */
[----:B------:R-:W-:Y:S02]  /*3bc30*/  FSEL R46, R46, -INF , !P3 ;  /* 0xff8000002e2e7808 */ /* 0x000fe40005800000 */
[----:B------:R-:W-:Y:S02]  /*3bc40*/  ISETP.GE.AND P3, PT, R5, UR7, PT ;  /* 0x0000000705007c0c */ /* 0x000fe4000bf66270 */
[----:B------:R-:W-:-:S02]  /*3bc50*/  IADD3 R5, R3, 0x40, RZ ;  /* 0x0000004003057810 */ /* 0x000fc40007ffe0ff */
[----:B------:R-:W-:Y:S02]  /*3bc60*/  FSEL R185, R45, -INF , !P6 ;  /* 0xff8000002db97808 */ /* 0x000fe40007000000 */
[----:B------:R-:W-:Y:S02]  /*3bc70*/  FSEL R47, R47, -INF , !P6 ;  /* 0xff8000002f2f7808 */ /* 0x000fe40007000000 */
[----:B------:R-:W-:Y:S01]  /*3bc80*/  ISETP.GE.AND P6, PT, R5, UR7, PT ;  /* 0x0000000705007c0c */ /* 0x000fe2000bfc6270 */
[----:B------:R-:W-:Y:S01]  /*3bc90*/  VIADD R5, R3, 0x41 ;  /* 0x0000004103057836 */ /* 0x000fe20000000000 */
[----:B------:R-:W-:Y:S02]  /*3bca0*/  FSEL R184, R48, -INF , !P5 ;  /* 0xff80000030b87808 */ /* 0x000fe40006800000 */
[----:B------:R-:W-:Y:S02]  /*3bcb0*/  FSEL R50, R50, -INF , !P5 ;  /* 0xff80000032327808 */ /* 0x000fe40006800000 */
[----:B------:R-:W-:-:S02]  /*3bcc0*/  FMNMX R2, R4, R157, !PT ;  /* 0x0000009d04027209 */ /* 0x000fc40007800000 */
[----:B------:R-:W-:Y:S02]  /*3bcd0*/  ISETP.GE.AND P5, PT, R5, UR7, PT ;  /* 0x0000000705007c0c */ /* 0x000fe4000bfa6270 */
[----:B------:R-:W-:Y:S02]  /*3bce0*/  IADD3 R5, R3, 0x48, RZ ;  /* 0x0000004803057810 */ /* 0x000fe40007ffe0ff */
[----:B------:R-:W-:Y:S02]  /*3bcf0*/  FMNMX R2, R27, R2, !PT ;  /* 0x000000021b027209 */ /* 0x000fe40007800000 */
[----:B------:R-:W-:Y:S02]  /*3bd00*/  FSEL R183, R49, -INF , !P2 ;  /* 0xff80000031b77808 */ /* 0x000fe40005000000 */
[----:B------:R-:W-:Y:S02]  /*3bd10*/  FSEL R51, R51, -INF , !P2 ;  /* 0xff80000033337808 */ /* 0x000fe40005000000 */
[----:B------:R-:W-:-:S02]  /*3bd20*/  ISETP.GE.AND P2, PT, R5, UR7, PT ;  /* 0x0000000705007c0c */ /* 0x000fc4000bf46270 */
[----:B------:R-:W-:Y:S02]  /*3bd30*/  IADD3 R5, R3, 0x49, RZ ;  /* 0x0000004903057810 */ /* 0x000fe40007ffe0ff */
[----:B------:R-:W-:Y:S02]  /*3bd40*/  FMNMX R2, R30, R2, !PT ;  /* 0x000000021e027209 */ /* 0x000fe40007800000 */
[----:B------:R-:W-:Y:S02]  /*3bd50*/  FSEL R182, R52, -INF , !P4 ;  /* 0xff80000034b67808 */ /* 0x000fe40006000000 */
[----:B------:R-:W-:Y:S02]  /*3bd60*/  FSEL R54, R54, -INF , !P4 ;  /* 0xff80000036367808 */ /* 0x000fe40006000000 */
[----:B------:R-:W-:Y:S01]  /*3bd70*/  ISETP.GE.AND P4, PT, R5, UR7, PT ;  /* 0x0000000705007c0c */ /* 0x000fe2000bf86270 */
[----:B------:R-:W-:Y:S01]  /*3bd80*/  VIADD R5, R3, 0x50 ;  /* 0x0000005003057836 */ /* 0x000fe20000000000 */
[----:B------:R-:W-:-:S02]  /*3bd90*/  FMNMX R2, R31, R2, !PT ;  /* 0x000000021f027209 */ /* 0x000fc40007800000 */
[----:B------:R-:W-:Y:S02]  /*3bda0*/  FSEL R181, R53, -INF , !P3 ;  /* 0xff80000035b57808 */ /* 0x000fe40005800000 */
[----:B------:R-:W-:Y:S02]  /*3bdb0*/  FSEL R55, R55, -INF , !P3 ;  /* 0xff80000037377808 */ /* 0x000fe40005800000 */
[----:B------:R-:W-:Y:S02]  /*3bdc0*/  FMNMX R2, R34, R2, !PT ;  /* 0x0000000222027209 */ /* 0x000fe40007800000 */
[----:B------:R-:W-:Y:S02]  /*3bdd0*/  ISETP.GE.AND P3, PT, R5, UR7, PT ;  /* 0x0000000705007c0c */ /* 0x000fe4000bf66270 */
[----:B------:R-:W-:Y:S02]  /*3bde0*/  IADD3 R5, R3, 0x51, RZ ;  /* 0x0000005103057810 */ /* 0x000fe40007ffe0ff */
[----:B------:R-:W-:-:S02]  /*3bdf0*/  FMNMX R2, R35, R2, !PT ;  /* 0x0000000223027209 */ /* 0x000fc40007800000 */
[----:B------:R-:W-:Y:S02]  /*3be00*/  FSEL R180, R56, -INF , !P6 ;  /* 0xff80000038b47808 */ /* 0x000fe40007000000 */
[----:B------:R-:W-:Y:S02]  /*3be10*/  FSEL R58, R58, -INF , !P6 ;  /* 0xff8000003a3a7808 */ /* 0x000fe40007000000 */
[----:B------:R-:W-:Y:S02]  /*3be20*/  ISETP.GE.AND P6, PT, R5, UR7, PT ;  /* 0x0000000705007c0c */ /* 0x000fe4000bfc6270 */
[----:B------:R-:W-:Y:S02]  /*3be30*/  IADD3 R5, R3, 0x58, RZ ;  /* 0x0000005803057810 */ /* 0x000fe40007ffe0ff */
[----:B------:R-:W-:Y:S02]  /*3be40*/  FMNMX R2, R38, R2, !PT ;  /* 0x0000000226027209 */ /* 0x000fe40007800000 */
[----:B------:R-:W-:-:S02]  /*3be50*/  FSEL R179, R57, -INF , !P5 ;  /* 0xff80000039b37808 */ /* 0x000fc40006800000 */
[----:B------:R-:W-:Y:S02]  /*3be60*/  FSEL R59, R59, -INF , !P5 ;  /* 0xff8000003b3b7808 */ /* 0x000fe40006800000 */
[----:B------:R-:W-:Y:S01]  /*3be70*/  ISETP.GE.AND P5, PT, R5, UR7, PT ;  /* 0x0000000705007c0c */ /* 0x000fe2000bfa6270 */
[----:B------:R-:W-:Y:S01]  /*3be80*/  VIADD R5, R3, 0x59 ;  /* 0x0000005903057836 */ /* 0x000fe20000000000 */
[----:B------:R-:W-:Y:S02]  /*3be90*/  FMNMX R2, R39, R2, !PT ;  /* 0x0000000227027209 */ /* 0x000fe40007800000 */
        /* <DEDUP_REMOVED lines=130> */
[----:B------:R-:W-:-:S02]  /*3c6c0*/  ISETP.GE.AND P5, PT, R5, UR7, PT ;  /* 0x0000000705007c0c */ /* 0x000fc4000bfa6270 */
[----:B------:R-:W-:Y:S02]  /*3c6d0*/  FMNMX R2, R106, R2, !PT ;  /* 0x000000026a027209 */ /* 0x000fe40007800000 */
[----:B------:R-:W-:Y:S02]  /*3c6e0*/  IADD3 R5, R3, 0xc0, RZ ;  /* 0x000000c003057810 */ /* 0x000fe40007ffe0ff */
[----:B------:R-:W-:Y:S02]  /*3c6f0*/  FSEL R49, R109, -INF , !P2 ;  /* 0xff8000006d317808 */ /* 0x000fe40005000000 */
[----:B------:R-:W-:Y:S02]  /*3c700*/  FSEL R11, R111, -INF , !P2 ;  /* 0xff8000006f0b7808 */ /* 0x000fe40005000000 */
[----:B------:R-:W-:Y:S02]  /*3c710*/  FMNMX R2, R13, R2, !PT ;  /* 0x000000020d027209 */ /* 0x000fe40007800000 */
        /* <DEDUP_REMOVED lines=10> */
[----:B------:R-:W-:Y:S02]  /*3c7c0*/  ISETP.GE.AND P3, PT, R5, UR7, PT ;  /* 0x0000000705007c0c */ /* 0x000fe4000bf66270 */
[----:B------:R-:W-:Y:S02]  /*3c7d0*/  FMNMX R2, R10, R2, !PT ;  /* 0x000000020a027209 */ /* 0x000fe40007800000 */
[----:B------:R-:W-:Y:S02]  /*3c7e0*/  IADD3 R5, R3, 0xc9, RZ ;  /* 0x000000c903057810 */ /* 0x000fe40007ffe0ff */
[----:B------:R-:W-:-:S02]  /*3c7f0*/  FSEL R89, R116, -INF , !P6 ;  /* 0xff80000074597808 */ /* 0x000fc40007000000 */
[----:B------:R-:W-:Y:S02]  /*3c800*/  FSEL R8, R118, -INF , !P6 ;  /* 0xff80000076087808 */ /* 0x000fe40007000000 */
[----:B------:R-:W-:Y:S02]  /*3c810*/  FMNMX R2, R9, R2, !PT ;  /* 0x0000000209027209 */ /* 0x000fe40007800000 */
[----:B------:R-:W-:Y:S02]  /*3c820*/  ISETP.GE.AND P6, PT, R5, UR7, PT ;  /* 0x0000000705007c0c */ /* 0x000fe4000bfc6270 */
[----:B------:R-:W-:Y:S02]  /*3c830*/  IADD3 R5, R3, 0xd0, RZ ;  /* 0x000000d003057810 */ /* 0x000fe40007ffe0ff */
[----:B------:R-:W-:Y:S02]  /*3c840*/  FSEL R7, R119, -INF , !P5 ;  /* 0xff80000077077808 */ /* 0x000fe40006800000 */
[----:B------:R-:W-:-:S02]  /*3c850*/  FMNMX R2, R8, R2, !PT ;  /* 0x0000000208027209 */ /* 0x000fc40007800000 */
[----:B------:R-:W-:Y:S02]  /*3c860*/  FSEL R88, R117, -INF , !P5 ;  /* 0xff80000075587808 */ /* 0x000fe40006800000 */
[----:B------:R-:W-:Y:S01]  /*3c870*/  ISETP.GE.AND P5, PT, R5, UR7, PT ;  /* 0x0000000705007c0c */ /* 0x000fe2000bfa6270 */
[----:B------:R-:W-:Y:S01]  /*3c880*/  VIADD R5, R3, 0xd1 ;  /* 0x000000d103057836 */ /* 0x000fe20000000000 */
[----:B------:R-:W-:Y:S02]  /*3c890*/  FSEL R122, R122, -INF , !P2 ;  /* 0xff8000007a7a7808 */ /* 0x000fe40005000000 */
[----:B------:R-:W-:Y:S02]  /*3c8a0*/  FMNMX R2, R7, R2, !PT ;  /* 0x0000000207027209 */ /* 0x000fe40007800000 */
[----:B------:R-:W-:Y:S02]  /*3c8b0*/  FSEL R84, R120, -INF , !P2 ;  /* 0xff80000078547808 */ /* 0x000fe40005000000 */
[----:B------:R-:W-:-:S02]  /*3c8c0*/  ISETP.GE.AND P2, PT, R5, UR7, PT ;  /* 0x0000000705007c0c */ /* 0x000fc4000bf46270 */
[----:B------:R-:W-:Y:S02]  /*3c8d0*/  FSEL R123, R123, -INF , !P4 ;  /* 0xff8000007b7b7808 */ /* 0x000fe40006000000 */
[----:B------:R-:W-:Y:S02]  /*3c8e0*/  FMNMX R2, R122, R2, !PT ;  /* 0x000000027a027209 */ /* 0x000fe40007800000 */
[----:B------:R-:W-:Y:S02]  /*3c8f0*/  IADD3 R5, R3, 0xd8, RZ ;  /* 0x000000d803057810 */ /* 0x000fe40007ffe0ff */
[----:B------:R-:W-:Y:S02]  /*3c900*/  LOP3.LUT R0, R0, 0xffffffdf, RZ, 0xc0, !PT ;  /* 0xffffffdf00007812 */ /* 0x000fe400078ec0ff */
[----:B------:R-:W-:Y:S02]  /*3c910*/  FSEL R80, R121, -INF , !P4 ;  /* 0xff80000079507808 */ /* 0x000fe40006000000 */
[----:B------:R-:W-:-:S02]  /*3c920*/  FSEL R126, R126, -INF , !P3 ;  /* 0xff8000007e7e7808 */ /* 0x000fc40005800000 */
[----:B------:R-:W-:Y:S02]  /*3c930*/  FMNMX R2, R123, R2, !PT ;  /* 0x000000027b027209 */ /* 0x000fe40007800000 */
[----:B------:R-:W-:Y:S02]  /*3c940*/  ISETP.GE.AND P4, PT, R5, UR7, PT ;  /* 0x0000000705007c0c */ /* 0x000fe4000bf86270 */
[----:B------:R-:W-:Y:S02]  /*3c950*/  IADD3 R5, R3, 0xd9, RZ ;  /* 0x000000d903057810 */ /* 0x000fe40007ffe0ff */
[----:B------:R-:W-:Y:S02]  /*3c960*/  @P0 LOP3.LUT R0, R0, 0x20, RZ, 0xfc, !PT ;  /* 0x0000002000000812 */ /* 0x000fe400078efcff */
[----:B------:R-:W-:Y:S02]  /*3c970*/  FSEL R127, R127, -INF , !P6 ;  /* 0xff8000007f7f7808 */ /* 0x000fe40007000000 */
[----:B------:R-:W-:-:S02]  /*3c980*/  FMNMX R2, R126, R2, !PT ;  /* 0x000000027e027209 */ /* 0x000fc40007800000 */
[----:B------:R-:W-:Y:S02]  /*3c990*/  FSEL R45, R124, -INF , !P3 ;  /* 0xff8000007c2d7808 */ /* 0x000fe40005800000 */
[----:B------:R-:W-:Y:S01]  /*3c9a0*/  ISETP.GE.AND P3, PT, R5, UR7, PT ;  /* 0x0000000705007c0c */ /* 0x000fe2000bf66270 */
[----:B------:R-:W-:Y:S01]  /*3c9b0*/  VIADD R5, R3, 0xe0 ;  /* 0x000000e003057836 */ /* 0x000fe20000000000 */
[----:B------:R-:W-:Y:S02]  /*3c9c0*/  LOP3.LUT R0, R0, 0xffffffef, RZ, 0xc0, !PT ;  /* 0xffffffef00007812 */ /* 0x000fe400078ec0ff */
[----:B------:R-:W-:Y:S02]  /*3c9d0*/  FSEL R6, R130, -INF , !P5 ;  /* 0xff80000082067808 */ /* 0x000fe40006800000 */
[----:B------:R-:W-:Y:S02]  /*3c9e0*/  FMNMX R2, R127, R2, !PT ;  /* 0x000000027f027209 */ /* 0x000fe40007800000 */
[----:B------:R-:W-:-:S02]  /*3c9f0*/  @P1 LOP3.LUT R0, R0, 0x10, RZ, 0xfc, !PT ;  /* 0x0000001000001812 */ /* 0x000fc400078efcff */
[----:B------:R-:W-:Y:S02]  /*3ca00*/  ISETP.GE.AND P1, PT, R5, UR7, PT ;  /* 0x0000000705007c0c */ /* 0x000fe4000bf26270 */
[----:B------:R-:W-:Y:S02]  /*3ca10*/  FSEL R19, R131, -INF , !P2 ;  /* 0xff80000083137808 */ /* 0x000fe40005000000 */
[----:B------:R-:W-:Y:S02]  /*3ca20*/  FMNMX R2, R6, R2, !PT ;  /* 0x0000000206027209 */ /* 0x000fe40007800000 */
[----:B------:R-:W-:Y:S02]  /*3ca30*/  IADD3 R5, R3, 0xe1, RZ ;  /* 0x000000e103057810 */ /* 0x000fe40007ffe0ff */
[----:B------:R-:W-:Y:S02]  /*3ca40*/  FSEL R21, R134, -INF , !P4 ;  /* 0xff80000086157808 */ /* 0x000fe40006000000 */
[----:B------:R-:W-:-:S02]  /*3ca50*/  FMNMX R2, R19, R2, !PT ;  /* 0x0000000213027209 */ /* 0x000fc40007800000 */
[----:B------:R-:W-:Y:S02]  /*3ca60*/  ISETP.GE.AND P0, PT, R5, UR7, PT ;  /* 0x0000000705007c0c */ /* 0x000fe4000bf06270 */
[----:B------:R-:W-:Y:S02]  /*3ca70*/  IADD3 R5, R3, 0xe8, RZ ;  /* 0x000000e803057810 */ /* 0x000fe40007ffe0ff */
[----:B------:R-:W-:Y:S02]  /*3ca80*/  FSEL R20, R135, -INF , !P3 ;  /* 0xff80000087147808 */ /* 0x000fe40005800000 */
[----:B------:R-:W-:Y:S02]  /*3ca90*/  FMNMX R2, R21, R2, !PT ;  /* 0x0000000215027209 */ /* 0x000fe40007800000 */
[----:B------:R-:W-:Y:S02]  /*3caa0*/  FSEL R69, R129, -INF , !P2 ;  /* 0xff80000081457808 */ /* 0x000fe40005000000 */
[----:B------:R-:W-:Y:S01]  /*3cab0*/  ISETP.GE.AND P2, PT, R5, UR7, PT ;  /* 0x0000000705007c0c */ /* 0x000fe2000bf46270 */
[----:B------:R-:W-:Y:S01]  /*3cac0*/  VIADD R5, R3, 0xe9 ;  /* 0x000000e903057836 */ /* 0x000fe20000000000 */
[----:B------:R-:W-:-:S02]  /*3cad0*/  LOP3.LUT R0, R0, 0xfffffffd, RZ, 0xc0, !PT ;  /* 0xfffffffd00007812 */ /* 0x000fc400078ec0ff */
[----:B------:R-:W-:Y:S02]  /*3cae0*/  FSEL R23, R138, -INF , !P1 ;  /* 0xff8000008a177808 */ /* 0x000fe40004800000 */
[----:B------:R-:W-:Y:S02]  /*3caf0*/  FMNMX R2, R20, R2, !PT ;  /* 0x0000000214027209 */ /* 0x000fe40007800000 */
[----:B------:R-:W-:Y:S02]  /*3cb00*/  @P1 LOP3.LUT R0, R0, 0x2, RZ, 0xfc, !PT ;  /* 0x0000000200001812 */ /* 0x000fe400078efcff */
[----:B------:R-:W-:Y:S02]  /*3cb10*/  ISETP.GE.AND P1, PT, R5, UR7, PT ;  /* 0x0000000705007c0c */ /* 0x000fe4000bf26270 */
[----:B------:R-:W-:Y:S02]  /*3cb20*/  FSEL R22, R139, -INF , !P0 ;  /* 0xff8000008b167808 */ /* 0x000fe40004000000 */
[----:B------:R-:W-:-:S02]  /*3cb30*/  FMNMX R2, R23, R2, !PT ;  /* 0x0000000217027209 */ /* 0x000fc40007800000 */
[----:B------:R-:W-:Y:S02]  /*3cb40*/  IADD3 R5, R3, 0xf0, RZ ;  /* 0x000000f003057810 */ /* 0x000fe40007ffe0ff */
[----:B------:R-:W-:Y:S02]  /*3cb50*/  FSEL R25, R142, -INF , !P2 ;  /* 0xff8000008e197808 */ /* 0x000fe40005000000 */
[----:B------:R-:W-:Y:S02]  /*3cb60*/  FMNMX R2, R22, R2, !PT ;  /* 0x0000000216027209 */ /* 0x000fe40007800000 */
[----:B------:R-:W-:Y:S02]  /*3cb70*/  FSEL R65, R133, -INF , !P3 ;  /* 0xff80000085417808 */ /* 0x000fe40005800000 */
[----:B------:R-:W-:Y:S02]  /*3cb80*/  ISETP.GE.AND P3, PT, R5, UR7, PT ;  /* 0x0000000705007c0c */ /* 0x000fe4000bf66270 */
[----:B------:R-:W-:-:S02]  /*3cb90*/  IADD3 R5, R3, 0xf1, RZ ;  /* 0x000000f103057810 */ /* 0x000fc40007ffe0ff */
[----:B------:R-:W-:Y:S02]  /*3cba0*/  FSEL R24, R143, -INF , !P1 ;  /* 0xff8000008f187808 */ /* 0x000fe40004800000 */
[----:B------:R-:W-:Y:S02]  /*3cbb0*/  FMNMX R2, R25, R2, !PT ;  /* 0x0000000219027209 */ /* 0x000fe40007800000 */
[----:B------:R-:W-:Y:S02]  /*3cbc0*/  FSEL R61, R132, -INF , !P4 ;  /* 0xff800000843d7808 */ /* 0x000fe40006000000 */
[----:B------:R-:W-:Y:S01]  /*3cbd0*/  ISETP.GE.AND P4, PT, R5, UR7, PT ;  /* 0x0000000705007c0c */ /* 0x000fe2000bf86270 */
[----:B------:R-:W-:Y:S01]  /*3cbe0*/  VIADD R5, R3, 0xf8 ;  /* 0x000000f803057836 */ /* 0x000fe20000000000 */
[----:B------:R-:W-:Y:S02]  /*3cbf0*/  FSEL R26, R146, -INF , !P3 ;  /* 0xff800000921a7808 */ /* 0x000fe40005800000 */
[----:B------:R-:W-:-:S02]  /*3cc00*/  FMNMX R2, R24, R2, !PT ;  /* 0x0000000218027209 */ /* 0x000fc40007800000 */
[----:B------:R-:W-:Y:S02]  /*3cc10*/  FSEL R72, R128, -INF , !P5 ;  /* 0xff80000080487808 */ /* 0x000fe40006800000 */
[----:B------:R-:W-:Y:S02]  /*3cc20*/  FSEL R28, R147, -INF , !P4 ;  /* 0xff800000931c7808 */ /* 0x000fe40006000000 */
[----:B------:R-:W-:Y:S02]  /*3cc30*/  FMNMX R2, R26, R2, !PT ;  /* 0x000000021a027209 */ /* 0x000fe40007800000 */
[----:B------:R-:W-:Y:S02]  /*3cc40*/  IADD3 R32, R3, 0xf9, RZ ;  /* 0x000000f903207810 */ /* 0x000fe40007ffe0ff */
[----:B------:R-:W-:Y:S02]  /*3cc50*/  ISETP.GE.AND P5, PT, R5, UR7, PT ;  /* 0x0000000705007c0c */ /* 0x000fe4000bfa6270 */
[----:B------:R-:W-:-:S02]  /*3cc60*/  FSEL R76, R125, -INF , !P6 ;  /* 0xff8000007d4c7808 */ /* 0x000fc40007000000 */
[----:B------:R-:W-:Y:S02]  /*3cc70*/  FSEL R29, R150, -INF , !P5 ;  /* 0xff800000961d7808 */ /* 0x000fe40006800000 */
[----:B------:R-:W-:Y:S02]  /*3cc80*/  FMNMX R2, R28, R2, !PT ;  /* 0x000000021c027209 */ /* 0x000fe40007800000 */
[----:B------:R-:W-:Y:S02]  /*3cc90*/  ISETP.GE.AND P6, PT, R32, UR7, PT ;  /* 0x0000000720007c0c */ /* 0x000fe4000bfc6270 */
[----:B------:R-:W-:Y:S02]  /*3cca0*/  FMNMX R2, R29, R2, !PT ;  /* 0x000000021d027209 */ /* 0x000fe40007800000 */
[----:B------:R-:W-:Y:S02]  /*3ccb0*/  FSEL R32, R151, -INF , !P6 ;  /* 0xff80000097207808 */ /* 0x000fe40007000000 */
[----:B------:R-:W-:-:S02]  /*3ccc0*/  LOP3.LUT R0, R0, 0xffffffbf, RZ, 0xc0, !PT ;  /* 0xffffffbf00007812 */ /* 0x000fc400078ec0ff */
[----:B------:R-:W-:Y:S02]  /*3ccd0*/  FMNMX R2, R32, R2, !PT ;  /* 0x0000000220027209 */ /* 0x000fe40007800000 */
[----:B------:R-:W-:Y:S02]  /*3cce0*/  @P0 LOP3.LUT R0, R0, 0x40, RZ, 0xfc, !PT ;  /* 0x0000004000000812 */ /* 0x000fe400078efcff */
[----:B------:R-:W-:Y:S01]  /*3ccf0*/  FSEL R44, R140, -INF , !P2 ;  /* 0xff8000008c2c7808 */ /* 0x000fe20005000000 */
[----:B------:R-:W1:Y:S01]  /*3cd00*/  SHFL.BFLY PT, R5, R2, 0x1, 0x1f ;  /* 0x0c201f0002057f89 */ /* 0x000e6200000e0000 */
[C---:B------:R-:W-:Y:S02]  /*3cd10*/  LOP3.LUT P0, RZ, R0.reuse, 0x2, RZ, 0xc0, !PT ;  /* 0x0000000200ff7812 */ /* 0x040fe4000780c0ff */
[----:B------:R-:W-:Y:S02]  /*3cd20*/  LOP3.LUT R0, R0, 0xffffff7f, RZ, 0xc0, !PT ;  /* 0xffffff7f00007812 */ /* 0x000fe400078ec0ff */
[----:B------:R-:W-:-:S02]  /*3cd30*/  FSEL R53, R144, -INF , !P3 ;  /* 0xff80000090357808 */ /* 0x000fc40005800000 */
[----:B------:R-:W-:Y:S02]  /*3cd40*/  FSEL R60, R145, -INF , !P4 ;  /* 0xff800000913c7808 */ /* 0x000fe40006000000 */
[----:B------:R-:W-:-:S05]  /*3cd50*/  FSEL R149, R149, -INF , !P6 ;  /* 0xff80000095957808 */ /* 0x000fca0007000000 */
[----:B------:R-:W-:Y:S02]  /*3cd60*/  @P0 LOP3.LUT R0, R0, 0x80, RZ, 0xfc, !PT ;  /* 0x0000008000000812 */ /* 0x000fe400078efcff */
[----:B-1----:R-:W-:-:S05]  /*3cd70*/  FMNMX R2, R2, R5, !PT ;  /* 0x0000000502027209 */ /* 0x002fca0007800000 */
[----:B------:R-:W1:Y:S02]  /*3cd80*/  SHFL.BFLY PT, R124, R2, 0x2, 0x1f ;  /* 0x0c401f00027c7f89 */ /* 0x000e6400000e0000 */
[----:B-1----:R-:W-:-:S04]  /*3cd90*/  FMNMX R124, R2, R124, !PT ;  /* 0x0000007c027c7209 */ /* 0x002fc80007800000 */
[----:B------:R-:W-:-:S04]  /*3cda0*/  FSETP.NEU.AND P0, PT, R124, -INF , PT ;  /* 0xff8000007c00780b */ /* 0x000fc80003f0d000 */
[----:B------:R-:W-:Y:S02]  /*3cdb0*/  FSEL R5, R124, RZ, P0 ;  /* 0x000000ff7c057208 */ /* 0x000fe40000000000 */
[----:B------:R-:W-:-:S03]  /*3cdc0*/  LOP3.LUT P0, RZ, R0, 0x80, RZ, 0xc0, !PT ;  /* 0x0000008000ff7812 */ /* 0x000fc6000780c0ff */
[C---:B------:R-:W-:Y:S01]  /*3cdd0*/  FMUL R2, R5.reuse, UR5 ;  /* 0x0000000505027c20 */ /* 0x040fe20008400000 */
[----:B------:R-:W-:Y:S01]  /*3cde0*/  FSEL R68, R136, -INF , !P0 ;  /* 0xff80000088447808 */ /* 0x000fe20004000000 */
[----:B------:R-:W-:Y:S01]  /*3cdf0*/  FADD R201, -R5, R157 ;  /* 0x0000009d05c97221 */ /* 0x000fe20000000100 */
[----:B------:R-:W-:Y:S01]  /*3ce00*/  LOP3.LUT P0, RZ, R0, 0x40, RZ, 0xc0, !PT ;  /* 0x0000004000ff7812 */ /* 0x000fe2000780c0ff */
[----:B------:R-:W-:-:S03]  /*3ce10*/  FFMA R4, R4, UR5, -R2 ;  /* 0x0000000504047c23 */ /* 0x000fc60008000802 */
[----:B------:R-:W-:Y:S02]  /*3ce20*/  FSEL R64, R137, -INF , !P0 ;  /* 0xff80000089407808 */ /* 0x000fe40004000000 */
[----:B------:R-:W-:Y:S02]  /*3ce30*/  FSETP.GEU.AND P2, PT, R4, -126, PT ;  /* 0xc2fc00000400780b */ /* 0x000fe40003f4e000 */
[----:B------:R-:W-:-:S11]  /*3ce40*/  LOP3.LUT P0, RZ, R0, 0x20, RZ, 0xc0, !PT ;  /* 0x0000002000ff7812 */ /* 0x000fd6000780c0ff */
[----:B------:R-:W-:-:S04]  /*3ce50*/  @!P2 FMUL R4, R4, 0.5 ;  /* 0x3f0000000404a820 */ /* 0x000fc80000400000 */
[----:B------:R1:W2:Y:S02]  /*3ce60*/  MUFU.EX2 R120, R4 ;  /* 0x0000000400787308 */ /* 0x0002a40000000800 */
[----:B-1----:R-:W-:Y:S01]  /*3ce70*/  FFMA R4, R27, UR5, -R2 ;  /* 0x000000051b047c23 */ /* 0x002fe20008000802 */
[----:B--2---:R-:W-:-:S04]  /*3ce80*/  @!P2 FMUL R120, R120, R120 ;  /* 0x000000787878a220 */ /* 0x004fc80000400000 */
[----:B------:R-:W-:-:S13]  /*3ce90*/  FSETP.GEU.AND P2, PT, R4, -126, PT ;  /* 0xc2fc00000400780b */ /* 0x000fda0003f4e000 */
        /* <DEDUP_REMOVED lines=53> */
[----:B------:R-:W-:Y:S02]  /*3d1f0*/  FSEL R50, R141, -INF , !P1 ;  /* 0xff8000008d327808 */ /* 0x000fe40004800000 */
[----:B------:R-:W-:Y:S01]  /*3d200*/  LOP3.LUT P1, RZ, R0, 0x10, RZ, 0xc0, !PT ;  /* 0x0000001000ff7812 */ /* 0x000fe2000782c0ff */
[----:B--2---:R-:W-:Y:S01]  /*3d210*/  @!P2 FMUL R79, R79, R79 ;  /* 0x0000004f4f4fa220 */ /* 0x004fe20000400000 */
        /* <DEDUP_REMOVED lines=29> */
[----:B------:R-:W-:Y:S01]  /*3d3f0*/  FSEL R62, R148, -INF , !P5 ;  /* 0xff800000943e7808 */ /* 0x000fe20006800000 */
[----:B--2---:R-:W-:-:S03]  /*3d400*/  @!P2 FMUL R118, R118, R118 ;  /* 0x000000767676a220 */ /* 0x004fc60000400000 */
        /* <DEDUP_REMOVED lines=218> */
[--C-:B-1----:R-:W-:Y:S01]  /*3e1b0*/  FFMA R4, R29, UR5, -R2.reuse ;  /* 0x000000051d047c23 */ /* 0x102fe20008000802 */
[----:B------:R-:W-:Y:S01]  /*3e1c0*/  FFMA R2, R32, UR5, -R2 ;  /* 0x0000000520027c23 */ /* 0x000fe20008000802 */
[----:B--2---:R-:W-:-:S03]  /*3e1d0*/  @!P2 FMUL R96, R96, R96 ;  /* 0x000000606060a220 */ /* 0x004fc60000400000 */
[----:B------:R-:W-:-:S13]  /*3e1e0*/  FSETP.GEU.AND P2, PT, R4, -126, PT ;  /* 0xc2fc00000400780b */ /* 0x000fda0003f4e000 */
[----:B------:R-:W-:-:S04]  /*3e1f0*/  @!P2 FMUL R4, R4, 0.5 ;  /* 0x3f0000000404a820 */ /* 0x000fc80000400000 */
[----:B------:R1:W2:Y:S02]  /*3e200*/  MUFU.EX2 R121, R4 ;  /* 0x0000000400797308 */ /* 0x0002a40000000800 */
[----:B-1----:R-:W-:Y:S01]  /*3e210*/  FADD R4, R120, R137 ;  /* 0x0000008978047221 */ /* 0x002fe20000000000 */
[----:B--2---:R-:W-:Y:S01]  /*3e220*/  @!P2 FMUL R121, R121, R121 ;  /* 0x000000797979a220 */ /* 0x004fe20000400000 */
[----:B------:R-:W-:-:S13]  /*3e230*/  FSETP.GEU.AND P2, PT, R2, -126, PT ;  /* 0xc2fc00000200780b */ /* 0x000fda0003f4e000 */
[----:B------:R-:W-:-:S04]  /*3e240*/  @!P2 FMUL R2, R2, 0.5 ;  /* 0x3f0000000202a820 */ /* 0x000fc80000400000 */
[----:B------:R1:W2:Y:S02]  /*3e250*/  MUFU.EX2 R95, R2 ;  /* 0x00000002005f7308 */ /* 0x0002a40000000800 */
[----:B-1----:R-:W-:-:S04]  /*3e260*/  FADD R2, R150, R129 ;  /* 0x0000008196027221 */ /* 0x002fc80000000000 */
[----:B------:R-:W-:Y:S01]  /*3e270*/  FADD R11, R4, R2 ;  /* 0x00000002040b7221 */ /* 0x000fe20000000000 */
[----:B------:R-:W-:Y:S01]  /*3e280*/  FADD R4, R154, R133 ;  /* 0x000000859a047221 */ /* 0x000fe20000000000 */
[----:B------:R-:W-:Y:S01]  /*3e290*/  FADD R2, R142, R125 ;  /* 0x0000007d8e027221 */ /* 0x000fe20000000000 */
[----:B--2---:R-:W-:-:S03]  /*3e2a0*/  @!P2 FMUL R95, R95, R95 ;  /* 0x0000005f5f5fa220 */ /* 0x004fc60000400000 */
[----:B------:R-:W-:Y:S01]  /*3e2b0*/  FADD R10, R4, R2 ;  /* 0x00000002040a7221 */ /* 0x000fe20000000000 */
[----:B------:R-:W-:Y:S01]  /*3e2c0*/  FADD R4, R85, R110 ;  /* 0x0000006e55047221 */ /* 0x000fe20000000000 */
[----:B------:R-:W-:Y:S02]  /*3e2d0*/  FADD R2, R118, R102 ;  /* 0x0000006676027221 */ /* 0x000fe40000000000 */
[----:B------:R-:W-:Y:S02]  /*3e2e0*/  FADD R195, R11, R10 ;  /* 0x0000000a0bc37221 */ /* 0x000fe40000000000 */
[----:B------:R-:W-:Y:S01]  /*3e2f0*/  FADD R9, R4, R2 ;  /* 0x0000000204097221 */ /* 0x000fe20000000000 */
[----:B------:R-:W-:Y:S01]  /*3e300*/  FADD R4, R77, R106 ;  /* 0x0000006a4d047221 */ /* 0x000fe20000000000 */
[----:B------:R-:W-:-:S04]  /*3e310*/  FADD R2, R114, R98 ;  /* 0x0000006272027221 */ /* 0x000fc80000000000 */
        /* <DEDUP_REMOVED lines=15> */
[----:B------:R-:W-:-:S03]  /*3e410*/  FADD R4, R71, R135 ;  /* 0x0000008747047221 */ /* 0x000fc60000000000 */
[----:B------:R-:W-:Y:S01]  /*3e420*/  FADD R200, R5, R2 ;  /* 0x0000000205c87221 */ /* 0x000fe20000000000 */
[----:B------:R-:W-:-:S04]  /*3e430*/  FADD R2, R146, R127 ;  /* 0x0000007f92027221 */ /* 0x000fc80000000000 */
        /* <DEDUP_REMOVED lines=96> */
[----:B------:R-:W-:-:S04]  /*3ea40*/  FMUL R0, R54, UR5 ;  /* 0x0000000536007c20 */ /* 0x000fc80008400000 */
        /* <DEDUP_REMOVED lines=16> */
[--C-:B------:R-:W-:Y:S01]  /*3eb50*/  FFMA R33, R33, UR5, -R0.reuse ;  /* 0x0000000521217c23 */ /* 0x100fe20008000800 */
[--C-:B------:R-:W-:Y:S01]  /*3eb60*/  FFMA R32, R186, UR5, -R0.reuse ;  /* 0x00000005ba207c23 */ /* 0x100fe20008000800 */
[----:B------:R-:W-:Y:S01]  /*3eb70*/  @!P6 FMUL R42, R42, 0.5 ;  /* 0x3f0000002a2ae820 */ /* 0x000fe20000400000 */
[----:B------:R-:W-:Y:S01]  /*3eb80*/  FSETP.GEU.AND P3, PT, R38, -126, PT ;  /* 0xc2fc00002600780b */ /* 0x000fe20003f6e000 */
[--C-:B------:R-:W-:Y:S01]  /*3eb90*/  FFMA R47, R76, UR5, -R0.reuse ;  /* 0x000000054c2f7c23 */ /* 0x100fe20008000800 */
        /* <DEDUP_REMOVED lines=9> */
[----:B------:R-:W2:Y:S01]  /*3ec30*/  MUFU.EX2 R84, R41 ;  /* 0x0000002900547308 */ /* 0x000ea20000000800 */
[----:B------:R-:W-:Y:S01]  /*3ec40*/  @!P2 FMUL R39, R39, 0.5 ;  /* 0x3f0000002727a820 */ /* 0x000fe20000400000 */
[--C-:B------:R-:W-:Y:S01]  /*3ec50*/  FFMA R26, R179, UR5, -R0.reuse ;  /* 0x00000005b31a7c23 */ /* 0x100fe20008000800 */
[--C-:B------:R-:W-:Y:S01]  /*3ec60*/  FFMA R25, R178, UR5, -R0.reuse ;  /* 0x00000005b2197c23 */ /* 0x100fe20008000800 */
[--C-:B------:R-:W-:Y:S01]  /*3ec70*/  FFMA R24, R177, UR5, -R0.reuse ;  /* 0x00000005b1187c23 */ /* 0x100fe20008000800 */
[--C-:B------:R-:W-:Y:S01]  /*3ec80*/  FFMA R23, R176, UR5, -R0.reuse ;  /* 0x00000005b0177c23 */ /* 0x100fe20008000800 */
[--C-:B------:R-:W-:Y:S01]  /*3ec90*/  FFMA R4, R68, UR5, -R0.reuse ;  /* 0x0000000544047c23 */ /* 0x100fe20008000800 */
[--C-:B------:R-:W-:Y:S01]  /*3eca0*/  FFMA R22, R175, UR5, -R0.reuse ;  /* 0x00000005af167c23 */ /* 0x100fe20008000800 */
[----:B------:R-:W3:Y:S01]  /*3ecb0*/  MUFU.EX2 R41, R40 ;  /* 0x0000002800297308 */ /* 0x000ee20000000800 */
[----:B------:R-:W-:Y:S01]  /*3ecc0*/  @!P3 FMUL R38, R38, 0.5 ;  /* 0x3f0000002626b820 */ /* 0x000fe20000400000 */
[----:B-1----:R-:W-:Y:S01]  /*3ecd0*/  @!P6 FMUL R69, R69, R69 ;  /* 0x000000454545e220 */ /* 0x002fe20000400000 */
[----:B------:R-:W-:Y:S01]  /*3ece0*/  FSETP.GEU.AND P6, PT, R37, -126, PT ;  /* 0xc2fc00002500780b */ /* 0x000fe20003fce000 */
[--C-:B------:R-:W-:Y:S01]  /*3ecf0*/  FFMA R21, R174, UR5, -R0.reuse ;  /* 0x00000005ae157c23 */ /* 0x100fe20008000800 */
[--C-:B------:R-:W-:Y:S01]  /*3ed00*/  FFMA R20, R173, UR5, -R0.reuse ;  /* 0x00000005ad147c23 */ /* 0x100fe20008000800 */
[--C-:B------:R-:W-:Y:S01]  /*3ed10*/  FFMA R19, R172, UR5, -R0.reuse ;  /* 0x00000005ac137c23 */ /* 0x100fe20008000800 */
[--C-:B------:R-:W-:Y:S01]  /*3ed20*/  FFMA R2, R64, UR5, -R0.reuse ;  /* 0x0000000540027c23 */ /* 0x100fe20008000800 */
[----:B------:R-:W1:Y:S01]  /*3ed30*/  MUFU.EX2 R86, R39 ;  /* 0x0000002700567308 */ /* 0x000e620000000800 */
[----:B--2---:R-:W-:Y:S01]  /*3ed40*/  @!P5 FMUL R84, R84, R84 ;  /* 0x000000545454d220 */ /* 0x004fe20000400000 */
[----:B------:R-:W-:Y:S01]  /*3ed50*/  FSETP.GEU.AND P5, PT, R36, -126, PT ;  /* 0xc2fc00002400780b */ /* 0x000fe20003fae000 */
[--C-:B------:R-:W-:Y:S01]  /*3ed60*/  FFMA R18, R171, UR5, -R0.reuse ;  /* 0x00000005ab127c23 */ /* 0x100fe20008000800 */
[--C-:B------:R-:W-:Y:S01]  /*3ed70*/  FFMA R17, R170, UR5, -R0.reuse ;  /* 0x00000005aa117c23 */ /* 0x100fe20008000800 */
[--C-:B------:R-:W-:Y:S01]  /*3ed80*/  FFMA R16, R169, UR5, -R0.reuse ;  /* 0x00000005a9107c23 */ /* 0x100fe20008000800 */
[--C-:B------:R-:W-:Y:S01]  /*3ed90*/  FFMA R15, R168, UR5, -R0.reuse ;  /* 0x00000005a80f7c23 */ /* 0x100fe20008000800 */
[--C-:B------:R-:W-:Y:S01]  /*3eda0*/  FFMA R14, R167, UR5, -R0.reuse ;  /* 0x00000005a70e7c23 */ /* 0x100fe20008000800 */
[----:B------:R-:W2:Y:S01]  /*3edb0*/  MUFU.EX2 R38, R38 ;  /* 0x0000002600267308 */ /* 0x000ea20000000800 */
[----:B---3--:R-:W-:Y:S01]  /*3edc0*/  @!P4 FMUL R41, R41, R41 ;  /* 0x000000292929c220 */ /* 0x008fe20000400000 */
[----:B------:R-:W-:Y:S01]  /*3edd0*/  FSETP.GEU.AND P4, PT, R35, -126, PT ;  /* 0xc2fc00002300780b */ /* 0x000fe20003f8e000 */
[----:B------:R-:W-:Y:S01]  /*3ede0*/  @!P6 FMUL R37, R37, 0.5 ;  /* 0x3f0000002525e820 */ /* 0x000fe20000400000 */
[--C-:B------:R-:W-:Y:S01]  /*3edf0*/  FFMA R13, R166, UR5, -R0.reuse ;  /* 0x00000005a60d7c23 */ /* 0x100fe20008000800 */
[--C-:B------:R-:W-:Y:S01]  /*3ee00*/  FFMA R12, R164, UR5, -R0.reuse ;  /* 0x00000005a40c7c23 */ /* 0x100fe20008000800 */
[--C-:B------:R-:W-:Y:S01]  /*3ee10*/  FFMA R11, R163, UR5, -R0.reuse ;  /* 0x00000005a30b7c23 */ /* 0x100fe20008000800 */
[--C-:B------:R-:W-:Y:S01]  /*3ee20*/  FFMA R8, R158, UR5, -R0.reuse ;  /* 0x000000059e087c23 */ /* 0x100fe20008000800 */
[----:B------:R-:W3:Y:S01]  /*3ee30*/  MUFU.EX2 R80, R37 ;  /* 0x0000002500507308 */ /* 0x000ee20000000800 */
[----:B-1----:R-:W-:Y:S01]  /*3ee40*/  @!P2 FMUL R86, R86, R86 ;  /* 0x000000565656a220 */ /* 0x002fe20000400000 */
[----:B------:R-:W-:Y:S01]  /*3ee50*/  FSETP.GEU.AND P2, PT, R34, -126, PT ;  /* 0xc2fc00002200780b */ /* 0x000fe20003f4e000 */
[----:B------:R-:W-:Y:S01]  /*3ee60*/  @!P5 FMUL R36, R36, 0.5 ;  /* 0x3f0000002424d820 */ /* 0x000fe20000400000 */
[--C-:B------:R-:W-:Y:S01]  /*3ee70*/  FFMA R46, R92, UR5, -R0.reuse ;  /* 0x000000055c2e7c23 */ /* 0x100fe20008000800 */
[--C-:B------:R-:W-:Y:S01]  /*3ee80*/  FFMA R10, R162, UR5, -R0.reuse ;  /* 0x00000005a20a7c23 */ /* 0x100fe20008000800 */
[--C-:B------:R-:W-:Y:S01]  /*3ee90*/  FFMA R7, R93, UR5, -R0.reuse ;  /* 0x000000055d077c23 */ /* 0x100fe20008000800 */
[----:B------:R-:W-:Y:S01]  /*3eea0*/  @!P4 FMUL R35, R35, 0.5 ;  /* 0x3f0000002323c820 */ /* 0x000fe20000400000 */
[--C-:B------:R-:W-:Y:S01]  /*3eeb0*/  FFMA R9, R161, UR5, -R0.reuse ;  /* 0x00000005a1097c23 */ /* 0x100fe20008000800 */
[----:B--2---:R-:W-:Y:S01]  /*3eec0*/  @!P3 FMUL R38, R38, R38 ;  /* 0x000000262626b220 */ /* 0x004fe20000400000 */
[----:B------:R-:W-:Y:S01]  /*3eed0*/  FSETP.GEU.AND P3, PT, R33, -126, PT ;  /* 0xc2fc00002100780b */ /* 0x000fe20003f6e000 */
[----:B------:R-:W1:Y:S01]  /*3eee0*/  MUFU.EX2 R82, R35 ;  /* 0x0000002300527308 */ /* 0x000e620000000800 */
[----:B------:R-:W-:Y:S01]  /*3eef0*/  FFMA R43, R160, UR5, -R0 ;  /* 0x00000005a02b7c23 */ /* 0x000fe20008000800 */
[----:B------:R-:W-:Y:S01]  /*3ef00*/  FADD R148, -R54, R198 ;  /* 0x000000c636947221 */ /* 0x000fe20000000100 */
[--C-:B------:R-:W-:Y:S01]  /*3ef10*/  FFMA R45, R45, UR5, -R0.reuse ;  /* 0x000000052d2d7c23 */ /* 0x100fe20008000800 */
[----:B------:R-:W-:Y:S01]  /*3ef20*/  @!P2 FMUL R34, R34, 0.5 ;  /* 0x3f0000002222a820 */ /* 0x000fe20000400000 */
[--C-:B------:R-:W-:Y:S01]  /*3ef30*/  FFMA R44, R44, UR5, -R0.reuse ;  /* 0x000000052c2c7c23 */ /* 0x100fe20008000800 */
[--C-:B------:R-:W-:Y:S01]  /*3ef40*/  FFMA R48, R48, UR5, -R0.reuse ;  /* 0x0000000530307c23 */ /* 0x100fe20008000800 */
[--C-:B------:R-:W-:Y:S01]  /*3ef50*/  FFMA R49, R49, UR5, -R0.reuse ;  /* 0x0000000531317c23 */ /* 0x100fe20008000800 */
[----:B------:R-:W2:Y:S01]  /*3ef60*/  MUFU.EX2 R36, R36 ;  /* 0x0000002400247308 */ /* 0x000ea20000000800 */
[----:B---3--:R-:W-:Y:S01]  /*3ef70*/  @!P6 FMUL R80, R80, R80 ;  /* 0x000000505050e220 */ /* 0x008fe20000400000 */
[----:B------:R-:W-:Y:S01]  /*3ef80*/  FSETP.GEU.AND P6, PT, R32, -126, PT ;  /* 0xc2fc00002000780b */ /* 0x000fe20003fce000 */
[--C-:B------:R-:W-:Y:S01]  /*3ef90*/  FFMA R51, R159, UR5, -R0.reuse ;  /* 0x000000059f337c23 */ /* 0x100fe20008000800 */
[----:B------:R-:W-:Y:S01]  /*3efa0*/  @!P3 FMUL R33, R33, 0.5 ;  /* 0x3f0000002121b820 */ /* 0x000fe20000400000 */
[--C-:B------:R-:W-:Y:S01]  /*3efb0*/  FFMA R50, R50, UR5, -R0.reuse ;  /* 0x0000000532327c23 */ /* 0x100fe20008000800 */
[--C-:B------:R-:W-:Y:S01]  /*3efc0*/  FFMA R52, R52, UR5, -R0.reuse ;  /* 0x0000000534347c23 */ /* 0x100fe20008000800 */
[--C-:B------:R-:W-:Y:S01]  /*3efd0*/  FFMA R59, R89, UR5, -R0.reuse ;  /* 0x00000005593b7c23 */ /* 0x100fe20008000800 */
[----:B------:R-:W3:Y:S01]  /*3efe0*/  MUFU.EX2 R35, R34 ;  /* 0x0000002200237308 */ /* 0x000ee20000000800 */
        /* <DEDUP_REMOVED lines=8> */
[----:B--2---:R-:W-:Y:S01]  /*3f070*/  @!P5 FMUL R36, R36, R36 ;  /* 0x000000242424d220 */ /* 0x004fe20000400000 */
[----:B------:R-:W-:Y:S01]  /*3f080*/  FSETP.GEU.AND P5, PT, R31, -126, PT ;  /* 0xc2fc00001f00780b */ /* 0x000fe20003fae000 */
[----:B------:R-:W-:Y:S01]  /*3f090*/  @!P6 FMUL R32, R32, 0.5 ;  /* 0x3f0000002020e820 */ /* 0x000fe20000400000 */
[--C-:B------:R-:W-:Y:S01]  /*3f0a0*/  FFMA R61, R61, UR5, -R0.reuse ;  /* 0x000000053d3d7c23 */ /* 0x100fe20008000800 */
[--C-:B------:R-:W-:Y:S01]  /*3f0b0*/  FFMA R62, R62, UR5, -R0.reuse ;  /* 0x000000053e3e7c23 */ /* 0x100fe20008000800 */
[----:B------:R-:W-:Y:S01]  /*3f0c0*/  FFMA R65, R65, UR5, -R0 ;  /* 0x0000000541417c23 */ /* 0x000fe20008000800 */
[----:B------:R-:W2:Y:S01]  /*3f0d0*/  LDL.LU R194, [R1+0x3fc] ;  /* 0x0003fc0001c27983 */ /* 0x000ea20000300800 */
[----:B------:R-:W4:Y:S01]  /*3f0e0*/  MUFU.EX2 R33, R32 ;  /* 0x0000002000217308 */ /* 0x000f220000000800 */
[----:B---3--:R-:W-:Y:S01]  /*3f0f0*/  @!P2 FMUL R35, R35, R35 ;  /* 0x000000232323a220 */ /* 0x008fe20000400000 */
[----:B------:R-:W-:Y:S01]  /*3f100*/  FSETP.GEU.AND P2, PT, R29, -126, PT ;  /* 0xc2fc00001d00780b */ /* 0x000fe20003f4e000 */
[----:B------:R-:W-:Y:S01]  /*3f110*/  @!P4 FMUL R30, R30, 0.5 ;  /* 0x3f0000001e1ec820 */ /* 0x000fe20000400000 */
[----:B------:R-:W-:Y:S01]  /*3f120*/  FADD R42, R200, R196 ;  /* 0x000000c4c82a7221 */ /* 0x000fe20000000000 */
[--C-:B------:R-:W-:Y:S01]  /*3f130*/  FFMA R74, R181, UR5, -R0.reuse ;  /* 0x00000005b54a7c23 */ /* 0x100fe20008000800 */
[----:B------:R-:W3:Y:S01]  /*3f140*/  LDL.LU R193, [R1+0x3f8] ;  /* 0x0003f80001c17983 */ /* 0x000ee20000300800 */
[----:B-1----:R-:W-:Y:S01]  /*3f150*/  @!P3 FMUL R76, R76, R76 ;  /* 0x0000004c4c4cb220 */ /* 0x002fe20000400000 */
[----:B------:R-:W-:Y:S01]  /*3f160*/  FSETP.GEU.AND P3, PT, R28, -126, PT ;  /* 0xc2fc00001c00780b */ /* 0x000fe20003f6e000 */
[----:B------:R-:W-:Y:S01]  /*3f170*/  @!P5 FMUL R31, R31, 0.5 ;  /* 0x3f0000001f1fd820 */ /* 0x000fe20000400000 */
[----:B------:R-:W1:Y:S01]  /*3f180*/  MUFU.EX2 R30, R30 ;  /* 0x0000001e001e7308 */ /* 0x000e620000000800 */
[----:B------:R-:W-:Y:S01]  /*3f190*/  FFMA R63, R165, UR5, -R0 ;  /* 0x00000005a53f7c23 */ /* 0x000fe20008000800 */
[----:B------:R-:W5:Y:S03]  /*3f1a0*/  LDL.LU R192, [R1+0x3ec] ;  /* 0x0003ec0001c07983 */ /* 0x000f660000300800 */
[----:B------:R-:W-:-:S03]  /*3f1b0*/  @!P2 FMUL R29, R29, 0.5 ;  /* 0x3f0000001d1da820 */ /* 0x000fc60000400000 */
[----:B------:R-:W1:Y:S01]  /*3f1c0*/  MUFU.EX2 R78, R31 ;  /* 0x0000001f004e7308 */ /* 0x000e620000000800 */
[----:B----4-:R-:W-:Y:S01]  /*3f1d0*/  @!P6 FMUL R33, R33, R33 ;  /* 0x000000212121e220 */ /* 0x010fe20000400000 */
[----:B------:R-:W-:Y:S01]  /*3f1e0*/  FSETP.GEU.AND P6, PT, R27, -126, PT ;  /* 0xc2fc00001b00780b */ /* 0x000fe20003fce000 */
[----:B------:R-:W-:Y:S01]  /*3f1f0*/  @!P3 FMUL R28, R28, 0.5 ;  /* 0x3f0000001c1cb820 */ /* 0x000fe20000400000 */
[----:B-1----:R-:W-:-:S04]  /*3f200*/  @!P4 FMUL R30, R30, R30 ;  /* 0x0000001e1e1ec220 */ /* 0x002fc80000400000 */
[----:B------:R-:W1:Y:S01]  /*3f210*/  MUFU.EX2 R72, R29 ;  /* 0x0000001d00487308 */ /* 0x000e620000000800 */
[----:B------:R-:W-:Y:S01]  /*3f220*/  FSETP.GEU.AND P4, PT, R25, -126, PT ;  /* 0xc2fc00001900780b */ /* 0x000fe20003f8e000 */
[----:B------:R-:W-:Y:S01]  /*3f230*/  FFMA R0, R149, UR5, -R0 ;  /* 0x0000000595007c23 */ /* 0x000fe20008000800 */
[----:B------:R-:W4:Y:S01]  /*3f240*/  LDL.LU R191, [R1+0x3e8] ;  /* 0x0003e80001bf7983 */ /* 0x000f220000300800 */
[----:B------:R-:W-:-:S04]  /*3f250*/  @!P5 FMUL R78, R78, R78 ;  /* 0x0000004e4e4ed220 */ /* 0x000fc80000400000 */
[----:B------:R-:W1:Y:S01]  /*3f260*/  MUFU.EX2 R28, R28 ;  /* 0x0000001c001c7308 */ /* 0x000e620000000800 */
[----:B------:R-:W-:Y:S01]  /*3f270*/  FSETP.GEU.AND P5, PT, R26, -126, PT ;  /* 0xc2fc00001a00780b */ /* 0x000fe20003fae000 */
[----:B------:R-:W-:Y:S01]  /*3f280*/  @!P6 FMUL R27, R27, 0.5 ;  /* 0x3f0000001b1be820 */ /* 0x000fe20000400000 */
[----:B------:R-:W2:Y:S01]  /*3f290*/  LDL.LU R190, [R1+0x3dc] ;  /* 0x0003dc0001be7983 */ /* 0x000ea20000300800 */
[----:B-1----:R-:W-:-:S04]  /*3f2a0*/  @!P2 FMUL R72, R72, R72 ;  /* 0x000000484848a220 */ /* 0x002fc80000400000 */
[----:B------:R-:W1:Y:S01]  /*3f2b0*/  MUFU.EX2 R27, R27 ;  /* 0x0000001b001b7308 */ /* 0x000e620000000800 */
[----:B------:R-:W-:Y:S01]  /*3f2c0*/  FSETP.GEU.AND P2, PT, R24, -126, PT ;  /* 0xc2fc00001800780b */ /* 0x000fe20003f4e000 */
[----:B------:R-:W-:Y:S01]  /*3f2d0*/  @!P4 FMUL R25, R25, 0.5 ;  /* 0x3f0000001919c820 */ /* 0x000fe20000400000 */
[----:B------:R-:W3:Y:S03]  /*3f2e0*/  LDL.LU R189, [R1+0x3d8] ;  /* 0x0003d80001bd7983 */ /* 0x000ee60000300800 */
[----:B------:R-:W-:Y:S01]  /*3f2f0*/  @!P5 FMUL R26, R26, 0.5 ;  /* 0x3f0000001a1ad820 */ /* 0x000fe20000400000 */
[----:B------:R-:W-:Y:S01]  /*3f300*/  @!P3 FMUL R28, R28, R28 ;  /* 0x0000001c1c1cb220 */ /* 0x000fe20000400000 */
[----:B------:R-:W-:Y:S02]  /*3f310*/  FSETP.GEU.AND P3, PT, R23, -126, PT ;  /* 0xc2fc00001700780b */ /* 0x000fe40003f6e000 */
[----:B------:R1:W1:Y:S01]  /*3f320*/  MUFU.EX2 R68, R26 ;  /* 0x0000001a00447308 */ /* 0x0002620000000800 */
[----:B------:R-:W5:Y:S03]  /*3f330*/  LDL.LU R188, [R1+0x3cc] ;  /* 0x0003cc0001bc7983 */ /* 0x000f660000300800 */
[----:B------:R-:W-:Y:S01]  /*3f340*/  @!P2 FMUL R24, R24, 0.5 ;  /* 0x3f0000001818a820 */ /* 0x000fe20000400000 */
[----:B------:R-:W4:Y:S03]  /*3f350*/  LDL.LU R187, [R1+0x3c8] ;  /* 0x0003c80001bb7983 */ /* 0x000f260000300800 */
[----:B------:R-:W1:Y:S02]  /*3f360*/  MUFU.EX2 R25, R25 ;  /* 0x0000001900197308 */ /* 0x000e640000000800 */
[----:B-1----:R-:W-:Y:S01]  /*3f370*/  @!P6 FMUL R27, R27, R27 ;  /* 0x0000001b1b1be220 */ /* 0x002fe20000400000 */
[----:B------:R-:W-:Y:S01]  /*3f380*/  FSETP.GEU.AND P6, PT, R22, -126, PT ;  /* 0xc2fc00001600780b */ /* 0x000fe20003fce000 */
[----:B------:R-:W-:Y:S01]  /*3f390*/  @!P3 FMUL R23, R23, 0.5 ;  /* 0x3f0000001717b820 */ /* 0x000fe20000400000 */
[----:B------:R-:W-:Y:S01]  /*3f3a0*/  FADD R26, R197, R91 ;  /* 0x0000005bc51a7221 */ /* 0x000fe20000000000 */
[----:B------:R-:W2:Y:S02]  /*3f3b0*/  LDL.LU R186, [R1+0x3bc] ;  /* 0x0003bc0001ba7983 */ /* 0x000ea40000300800 */
[----:B------:R-:W1:Y:S01]  /*3f3c0*/  MUFU.EX2 R70, R24 ;  /* 0x0000001800467308 */ /* 0x000e620000000800 */
[----:B------:R-:W-:Y:S01]  /*3f3d0*/  @!P5 FMUL R68, R68, R68 ;  /* 0x000000444444d220 */ /* 0x000fe20000400000 */
[----:B------:R-:W-:-:S06]  /*3f3e0*/  FSETP.GEU.AND P5, PT, R21, -126, PT ;  /* 0xc2fc00001500780b */ /* 0x000fcc0003fae000 */
[----:B------:R-:W1:Y:S01]  /*3f3f0*/  MUFU.EX2 R23, R23 ;  /* 0x0000001700177308 */ /* 0x000e620000000800 */
[----:B------:R-:W-:Y:S01]  /*3f400*/  @!P4 FMUL R25, R25, R25 ;  /* 0x000000191919c220 */ /* 0x000fe20000400000 */
[----:B------:R-:W-:Y:S01]  /*3f410*/  FSETP.GEU.AND P4, PT, R20, -126, PT ;  /* 0xc2fc00001400780b */ /* 0x000fe20003f8e000 */
[----:B------:R-:W-:Y:S01]  /*3f420*/  @!P6 FMUL R22, R22, 0.5 ;  /* 0x3f0000001616e820 */ /* 0x000fe20000400000 */
[----:B------:R-:W-:Y:S01]  /*3f430*/  FADD R42, R26, R42 ;  /* 0x0000002a1a2a7221 */ /* 0x000fe20000000000 */
[----:B------:R-:W3:Y:S03]  /*3f440*/  LDL.LU R185, [R1+0x3b8] ;  /* 0x0003b80001b97983 */ /* 0x000ee60000300800 */
[----:B------:R1:W1:Y:S02]  /*3f450*/  MUFU.EX2 R64, R22 ;  /* 0x0000001600407308 */ /* 0x0002640000000800 */
[----:B-1----:R-:W-:Y:S01]  /*3f460*/  @!P2 FMUL R70, R70, R70 ;  /* 0x000000464646a220 */ /* 0x002fe20000400000 */
[----:B------:R-:W-:Y:S01]  /*3f470*/  FSETP.GEU.AND P2, PT, R19, -126, PT ;  /* 0xc2fc00001300780b */ /* 0x000fe20003f4e000 */
[----:B------:R-:W-:Y:S01]  /*3f480*/  @!P5 FMUL R21, R21, 0.5 ;  /* 0x3f0000001515d820 */ /* 0x000fe20000400000 */
[----:B------:R-:W-:Y:S01]  /*3f490*/  FADD R24, R195, R90 ;  /* 0x0000005ac3187221 */ /* 0x000fe20000000000 */
[----:B------:R-:W5:Y:S01]  /*3f4a0*/  LDL.LU R184, [R1+0x3ac] ;  /* 0x0003ac0001b87983 */ /* 0x000f620000300800 */
[----:B------:R-:W-:Y:S01]  /*3f4b0*/  @!P4 FMUL R20, R20, 0.5 ;  /* 0x3f0000001414c820 */ /* 0x000fe20000400000 */
[----:B------:R-:W-:Y:S01]  /*3f4c0*/  @!P3 FMUL R23, R23, R23 ;  /* 0x000000171717b220 */ /* 0x000fe20000400000 */
[----:B------:R-:W-:Y:S01]  /*3f4d0*/  FSETP.GEU.AND P3, PT, R18, -126, PT ;  /* 0xc2fc00001200780b */ /* 0x000fe20003f6e000 */
[----:B------:R-:W1:Y:S01]  /*3f4e0*/  MUFU.EX2 R21, R21 ;  /* 0x0000001500157308 */ /* 0x000e620000000800 */
[----:B------:R-:W-:Y:S01]  /*3f4f0*/  FADD R22, R199, R157 ;  /* 0x0000009dc7167221 */ /* 0x000fe20000000000 */
[----:B------:R-:W4:Y:S04]  /*3f500*/  LDL.LU R183, [R1+0x3a8] ;  /* 0x0003a80001b77983 */ /* 0x000f280000300800 */
[----:B------:R-:W-:Y:S01]  /*3f510*/  @!P2 FMUL R19, R19, 0.5 ;  /* 0x3f0000001313a820 */ /* 0x000fe20000400000 */
[----:B------:R-:W-:Y:S01]  /*3f520*/  @!P6 FMUL R64, R64, R64 ;  /* 0x000000404040e220 */ /* 0x000fe20000400000 */
[----:B------:R-:W1:Y:S01]  /*3f530*/  MUFU.EX2 R66, R20 ;  /* 0x0000001400427308 */ /* 0x000e620000000800 */
[----:B------:R-:W-:Y:S01]  /*3f540*/  FSETP.GEU.AND P6, PT, R17, -126, PT ;  /* 0xc2fc00001100780b */ /* 0x000fe20003fce000 */
[----:B------:R-:W2:Y:S02]  /*3f550*/  LDL.LU R182, [R1+0x39c] ;  /* 0x00039c0001b67983 */ /* 0x000ea40000300800 */
[----:B------:R-:W-:-:S02]  /*3f560*/  @!P3 FMUL R18, R18, 0.5 ;  /* 0x3f0000001212b820 */ /* 0x000fc40000400000 */
[----:B------:R-:W3:Y:S02]  /*3f570*/  LDL.LU R181, [R1+0x398] ;  /* 0x0003980001b57983 */ /* 0x000ee40000300800 */
[----:B------:R-:W1:Y:S02]  /*3f580*/  MUFU.EX2 R19, R19 ;  /* 0x0000001300137308 */ /* 0x000e640000000800 */
[----:B-1----:R-:W-:Y:S01]  /*3f590*/  @!P5 FMUL R21, R21, R21 ;  /* 0x000000151515d220 */ /* 0x002fe20000400000 */
[----:B------:R-:W-:Y:S01]  /*3f5a0*/  FSETP.GEU.AND P5, PT, R16, -126, PT ;  /* 0xc2fc00001000780b */ /* 0x000fe20003fae000 */
[----:B------:R-:W5:Y:S02]  /*3f5b0*/  LDL.LU R180, [R1+0x38c] ;  /* 0x00038c0001b47983 */ /* 0x000f640000300800 */
[----:B------:R-:W-:Y:S02]  /*3f5c0*/  @!P6 FMUL R17, R17, 0.5 ;  /* 0x3f0000001111e820 */ /* 0x000fe40000400000 */
[----:B------:R-:W4:Y:S01]  /*3f5d0*/  LDL.LU R179, [R1+0x388] ;  /* 0x0003880001b37983 */ /* 0x000f220000300800 */
[----:B------:R-:W1:Y:S01]  /*3f5e0*/  MUFU.EX2 R18, R18 ;  /* 0x0000001200127308 */ /* 0x000e620000000800 */
[----:B------:R-:W-:Y:S01]  /*3f5f0*/  @!P4 FMUL R66, R66, R66 ;  /* 0x000000424242c220 */ /* 0x000fe20000400000 */
[----:B------:R-:W-:Y:S01]  /*3f600*/  FSETP.GEU.AND P4, PT, R15, -126, PT ;  /* 0xc2fc00000f00780b */ /* 0x000fe20003f8e000 */
[----:B------:R-:W2:Y:S01]  /*3f610*/  LDL.LU R178, [R1+0x37c] ;  /* 0x00037c0001b27983 */ /* 0x000ea20000300800 */
[----:B------:R-:W-:-:S04]  /*3f620*/  @!P2 FMUL R19, R19, R19 ;  /* 0x000000131313a220 */ /* 0x000fc80000400000 */
[----:B------:R-:W1:Y:S01]  /*3f630*/  MUFU.EX2 R17, R17 ;  /* 0x0000001100117308 */ /* 0x000e620000000800 */
[----:B------:R-:W-:Y:S01]  /*3f640*/  FSETP.GEU.AND P2, PT, R14, -126, PT ;  /* 0xc2fc00000e00780b */ /* 0x000fe20003f4e000 */
[----:B------:R-:W-:Y:S01]  /*3f650*/  @!P5 FMUL R16, R16, 0.5 ;  /* 0x3f0000001010d820 */ /* 0x000fe20000400000 */
[----:B------:R-:W3:Y:S04]  /*3f660*/  LDL.LU R177, [R1+0x378] ;  /* 0x0003780001b17983 */ /* 0x000ee80000300800 */
[----:B------:R-:W-:Y:S01]  /*3f670*/  @!P4 FMUL R15, R15, 0.5 ;  /* 0x3f0000000f0fc820 */ /* 0x000fe20000400000 */
[----:B-1----:R-:W-:Y:S01]  /*3f680*/  @!P3 FMUL R18, R18, R18 ;  /* 0x000000121212b220 */ /* 0x002fe20000400000 */
[----:B------:R-:W-:Y:S01]  /*3f690*/  FSETP.GEU.AND P3, PT, R13, -126, PT ;  /* 0xc2fc00000d00780b */ /* 0x000fe20003f6e000 */
[----:B------:R-:W1:Y:S01]  /*3f6a0*/  MUFU.EX2 R16, R16 ;  /* 0x0000001000107308 */ /* 0x000e620000000800 */
[----:B------:R-:W5:Y:S03]  /*3f6b0*/  LDL.LU R176, [R1+0x36c] ;  /* 0x00036c0001b07983 */ /* 0x000f660000300800 */
[----:B------:R-:W-:Y:S01]  /*3f6c0*/  @!P2 FMUL R14, R14, 0.5 ;  /* 0x3f0000000e0ea820 */ /* 0x000fe20000400000 */
[----:B------:R-:W4:Y:S03]  /*3f6d0*/  LDL.LU R175, [R1+0x368] ;  /* 0x0003680001af7983 */ /* 0x000f260000300800 */
[----:B------:R-:W1:Y:S01]  /*3f6e0*/  MUFU.EX2 R15, R15 ;  /* 0x0000000f000f7308 */ /* 0x000e620000000800 */
[----:B------:R-:W-:Y:S01]  /*3f6f0*/  @!P6 FMUL R17, R17, R17 ;  /* 0x000000111111e220 */ /* 0x000fe20000400000 */
[----:B------:R-:W-:Y:S01]  /*3f700*/  FSETP.GEU.AND P6, PT, R12, -126, PT ;  /* 0xc2fc00000c00780b */ /* 0x000fe20003fce000 */
[----:B------:R-:W2:Y:S01]  /*3f710*/  LDL.LU R174, [R1+0x35c] ;  /* 0x00035c0001ae7983 */ /* 0x000ea20000300800 */
[----:B------:R-:W-:-:S03]  /*3f720*/  @!P3 FMUL R13, R13, 0.5 ;  /* 0x3f0000000d0db820 */ /* 0x000fc60000400000 */
[----:B------:R-:W3:Y:S01]  /*3f730*/  LDL.LU R173, [R1+0x358] ;  /* 0x0003580001ad7983 */ /* 0x000ee20000300800 */
[----:B------:R-:W1:Y:S02]  /*3f740*/  MUFU.EX2 R14, R14 ;  /* 0x0000000e000e7308 */ /* 0x000e640000000800 */
[----:B-1----:R-:W-:Y:S01]  /*3f750*/  @!P5 FMUL R16, R16, R16 ;  /* 0x000000101010d220 */ /* 0x002fe20000400000 */
[----:B------:R-:W-:Y:S01]  /*3f760*/  FSETP.GEU.AND P5, PT, R11, -126, PT ;  /* 0xc2fc00000b00780b */ /* 0x000fe20003fae000 */
[----:B------:R-:W5:Y:S01]  /*3f770*/  LDL.LU R172, [R1+0x34c] ;  /* 0x00034c0001ac7983 */ /* 0x000f620000300800 */
[----:B------:R-:W-:-:S03]  /*3f780*/  @!P4 FMUL R15, R15, R15 ;  /* 0x0000000f0f0fc220 */ /* 0x000fc60000400000 */
[----:B------:R-:W1:Y:S01]  /*3f790*/  MUFU.EX2 R13, R13 ;  /* 0x0000000d000d7308 */ /* 0x000e620000000800 */
[----:B------:R-:W-:Y:S01]  /*3f7a0*/  FSETP.GEU.AND P4, PT, R6, -126, PT ;  /* 0xc2fc00000600780b */ /* 0x000fe20003f8e000 */
[----:B------:R-:W-:Y:S01]  /*3f7b0*/  @!P6 FMUL R12, R12, 0.5 ;  /* 0x3f0000000c0ce820 */ /* 0x000fe20000400000 */
[----:B------:R-:W4:Y:S01]  /*3f7c0*/  LDL.LU R171, [R1+0x348] ;  /* 0x0003480001ab7983 */ /* 0x000f220000300800 */
[----:B------:R-:W-:-:S04]  /*3f7d0*/  @!P2 FMUL R14, R14, R14 ;  /* 0x0000000e0e0ea220 */ /* 0x000fc80000400000 */
[----:B------:R-:W1:Y:S01]  /*3f7e0*/  MUFU.EX2 R20, R12 ;  /* 0x0000000c00147308 */ /* 0x000e620000000800 */
[----:B------:R-:W-:Y:S01]  /*3f7f0*/  FSETP.GEU.AND P2, PT, R8, -126, PT ;  /* 0xc2fc00000800780b */ /* 0x000fe20003f4e000 */
[----:B------:R-:W-:Y:S01]  /*3f800*/  @!P5 FMUL R11, R11, 0.5 ;  /* 0x3f0000000b0bd820 */ /* 0x000fe20000400000 */
[----:B------:R-:W2:Y:S03]  /*3f810*/  LDL.LU R170, [R1+0x33c] ;  /* 0x00033c0001aa7983 */ /* 0x000ea60000300800 */
[----:B------:R-:W-:Y:S01]  /*3f820*/  @!P4 FMUL R6, R6, 0.5 ;  /* 0x3f0000000606c820 */ /* 0x000fe20000400000 */
[----:B------:R-:W3:Y:S01]  /*3f830*/  LDL.LU R169, [R1+0x338] ;  /* 0x0003380001a97983 */ /* 0x000ee20000300800 */
        /* <DEDUP_REMOVED lines=10> */
[----:B------:R-:W-:-:S04]  /*3f8e0*/  @!P3 FMUL R4, R4, 0.5 ;  /* 0x3f0000000404b820 */ /* 0x000fc80000400000 */
[----:B------:R-:W1:Y:S02]  /*3f8f0*/  MUFU.EX2 R37, R8 ;  /* 0x0000000800257308 */ /* 0x000e640000000800 */
[----:B-1----:R-:W-:Y:S01]  /*3f900*/  @!P4 FMUL R92, R92, R92 ;  /* 0x0000005c5c5cc220 */ /* 0x002fe20000400000 */
[----:B------:R-:W-:Y:S01]  /*3f910*/  FSETP.GEU.AND P4, PT, R5, -126, PT ;  /* 0xc2fc00000500780b */ /* 0x000fe20003f8e000 */
[----:B------:R-:W-:-:S04]  /*3f920*/  @!P5 FMUL R11, R11, R11 ;  /* 0x0000000b0b0bd220 */ /* 0x000fc80000400000 */
[----:B------:R1:W1:Y:S01]  /*3f930*/  MUFU.EX2 R94, R4 ;  /* 0x00000004005e7308 */ /* 0x0002620000000800 */
[----:B------:R-:W-:Y:S01]  /*3f940*/  FSETP.GEU.AND P5, PT, R7, -126, PT ;  /* 0xc2fc00000700780b */ /* 0x000fe20003fae000 */
[----:B------:R-:W-:Y:S01]  /*3f950*/  @!P6 FMUL R10, R10, 0.5 ;  /* 0x3f0000000a0ae820 */ /* 0x000fe20000400000 */
[----:B------:R-:W-:Y:S01]  /*3f960*/  FADD R6, R69, R20 ;  /* 0x0000001445067221 */ /* 0x000fe20000000000 */
[----:B------:R-:W3:Y:S01]  /*3f970*/  LDL.LU R165, [R1+0x318] ;  /* 0x0003180001a57983 */ /* 0x000ee20000300800 */
[----:B------:R-:W-:-:S03]  /*3f980*/  @!P2 FMUL R37, R37, R37 ;  /* 0x000000252525a220 */ /* 0x000fc60000400000 */
[----:B------:R-:W1:Y:S01]  /*3f990*/  MUFU.EX2 R10, R10 ;  /* 0x0000000a000a7308 */ /* 0x000e620000000800 */
[----:B------:R-:W-:Y:S01]  /*3f9a0*/  FSETP.GEU.AND P2, PT, R2, -126, PT ;  /* 0xc2fc00000200780b */ /* 0x000fe20003f4e000 */
[----:B------:R-:W-:Y:S01]  /*3f9b0*/  @!P4 FMUL R5, R5, 0.5 ;  /* 0x3f0000000505c820 */ /* 0x000fe20000400000 */
[----:B-1----:R-:W-:Y:S01]  /*3f9c0*/  FADD R4, R27, R92 ;  /* 0x0000005c1b047221 */ /* 0x002fe20000000000 */
[----:B------:R-:W5:Y:S02]  /*3f9d0*/  LDL.LU R164, [R1+0x30c] ;  /* 0x00030c0001a47983 */ /* 0x000f640000300800 */
[----:B------:R-:W-:Y:S01]  /*3f9e0*/  @!P5 FMUL R7, R7, 0.5 ;  /* 0x3f0000000707d820 */ /* 0x000fe20000400000 */
[----:B------:R-:W-:Y:S01]  /*3f9f0*/  @!P3 FMUL R94, R94, R94 ;  /* 0x0000005e5e5eb220 */ /* 0x000fe20000400000 */
[----:B------:R-:W-:Y:S01]  /*3fa00*/  FSETP.GEU.AND P3, PT, R9, -126, PT ;  /* 0xc2fc00000900780b */ /* 0x000fe20003f6e000 */
[----:B------:R1:W1:Y:S05]  /*3fa10*/  MUFU.EX2 R90, R5 ;  /* 0x00000005005a7308 */ /* 0x00026a0000000800 */
[----:B------:R-:W-:Y:S01]  /*3fa20*/  @!P2 FMUL R2, R2, 0.5 ;  /* 0x3f0000000202a820 */ /* 0x000fe20000400000 */
[----:B------:R-:W-:Y:S01]  /*3fa30*/  FADD R6, R6, R4 ;  /* 0x0000000406067221 */ /* 0x000fe20000000000 */
[----:B------:R-:W4:Y:S01]  /*3fa40*/  LDL.LU R163, [R1+0x308] ;  /* 0x0003080001a37983 */ /* 0x000f220000300800 */
[----:B------:R-:W1:Y:S01]  /*3fa50*/  MUFU.EX2 R29, R7 ;  /* 0x00000007001d7308 */ /* 0x000e620000000800 */
[----:B------:R-:W-:Y:S01]  /*3fa60*/  @!P6 FMUL R10, R10, R10 ;  /* 0x0000000a0a0ae220 */ /* 0x000fe20000400000 */
[----:B------:R-:W-:Y:S01]  /*3fa70*/  FSETP.GEU.AND P6, PT, R43, -126, PT ;  /* 0xc2fc00002b00780b */ /* 0x000fe20003fce000 */
[----:B-1----:R-:W-:Y:S01]  /*3fa80*/  FADD R5, R35, R37 ;  /* 0x0000002523057221 */ /* 0x002fe20000000000 */
[----:B------:R-:W-:Y:S01]  /*3fa90*/  FADD R4, R19, R94 ;  /* 0x0000005e13047221 */ /* 0x000fe20000000000 */
[----:B------:R-:W-:Y:S01]  /*3faa0*/  @!P3 FMUL R9, R9, 0.5 ;  /* 0x3f0000000909b820 */ /* 0x000fe20000400000 */
[----:B------:R-:W2:Y:S02]  /*3fab0*/  LDL.LU R162, [R1+0x2fc] ;  /* 0x0002fc0001a27983 */ /* 0x000ea40000300800 */
[----:B------:R1:W1:Y:S01]  /*3fac0*/  MUFU.EX2 R93, R2 ;  /* 0x00000002005d7308 */ /* 0x0002620000000800 */
[----:B------:R-:W-:Y:S01]  /*3fad0*/  FADD R4, R5, R4 ;  /* 0x0000000405047221 */ /* 0x000fe20000000000 */
[----:B------:R-:W-:Y:S01]  /*3fae0*/  @!P4 FMUL R90, R90, R90 ;  /* 0x0000005a5a5ac220 */ /* 0x000fe20000400000 */
[----:B------:R-:W3:Y:S05]  /*3faf0*/  LDL.LU R161, [R1+0x2f8] ;  /* 0x0002f80001a17983 */ /* 0x000eea0000300800 */
[----:B------:R-:W1:Y:S01]  /*3fb00*/  MUFU.EX2 R54, R9 ;  /* 0x0000000900367308 */ /* 0x000e620000000800 */
[----:B------:R-:W-:Y:S01]  /*3fb10*/  FADD R145, R6, R4 ;  /* 0x0000000406917221 */ /* 0x000fe20000000000 */
[----:B------:R-:W-:Y:S01]  /*3fb20*/  @!P5 FMUL R29, R29, R29 ;  /* 0x0000001d1d1dd220 */ /* 0x000fe20000400000 */
[----:B------:R-:W-:Y:S01]  /*3fb30*/  FSETP.GEU.AND P5, PT, R45, -126, PT ;  /* 0xc2fc00002d00780b */ /* 0x000fe20003fae000 */
[----:B------:R-:W-:Y:S01]  /*3fb40*/  FADD R4, R84, R11 ;  /* 0x0000000b54047221 */ /* 0x000fe20000000000 */
[----:B-1----:R-:W-:Y:S01]  /*3fb50*/  FADD R2, R68, R90 ;  /* 0x0000005a44027221 */ /* 0x002fe20000000000 */
[----:B------:R-:W-:Y:S01]  /*3fb60*/  @!P6 FMUL R43, R43, 0.5 ;  /* 0x3f0000002b2be820 */ /* 0x000fe20000400000 */
[----:B------:R-:W-:Y:S01]  /*3fb70*/  FSETP.GEU.AND P4, PT, R46, -126, PT ;  /* 0xc2fc00002e00780b */ /* 0x000fe20003f8e000 */
[----:B------:R-:W5:Y:S01]  /*3fb80*/  LDL.LU R160, [R1+0x2ec] ;  /* 0x0002ec0001a07983 */ /* 0x000f620000300800 */
[----:B------:R-:W-:Y:S01]  /*3fb90*/  FADD R6, R4, R2 ;  /* 0x0000000204067221 */ /* 0x000fe20000000000 */
[----:B------:R-:W-:Y:S01]  /*3fba0*/  @!P2 FMUL R93, R93, R93 ;  /* 0x0000005d5d5da220 */ /* 0x000fe20000400000 */
[----:B------:R1:W1:Y:S01]  /*3fbb0*/  MUFU.EX2 R4, R43 ;  /* 0x0000002b00047308 */ /* 0x0002620000000800 */
[----:B------:R-:W-:Y:S01]  /*3fbc0*/  FSETP.GEU.AND P2, PT, R44, -126, PT ;  /* 0xc2fc00002c00780b */ /* 0x000fe20003f4e000 */
[----:B------:R-:W-:-:S03]  /*3fbd0*/  @!P3 FMUL R54, R54, R54 ;  /* 0x000000363636b220 */ /* 0x000fc60000400000 */
[----:B------:R-:W-:Y:S01]  /*3fbe0*/  @!P5 FMUL R45, R45, 0.5 ;  /* 0x3f0000002d2dd820 */ /* 0x000fe20000400000 */
[----:B------:R-:W-:-:S03]  /*3fbf0*/  FSETP.GEU.AND P3, PT, R48, -126, PT ;  /* 0xc2fc00003000780b */ /* 0x000fc60003f6e000 */
[----:B------:R-:W-:Y:S01]  /*3fc00*/  @!P4 FMUL R46, R46, 0.5 ;  /* 0x3f0000002e2ec820 */ /* 0x000fe20000400000 */
[----:B------:R-:W-:Y:S01]  /*3fc10*/  FADD R5, R76, R29 ;  /* 0x0000001d4c057221 */ /* 0x000fe20000000000 */
[----:B------:R-:W1:Y:S01]  /*3fc20*/  MUFU.EX2 R39, R45 ;  /* 0x0000002d00277308 */ /* 0x000e620000000800 */
[----:B------:R-:W4:Y:S02]  /*3fc30*/  LDL.LU R159, [R1+0x2e8] ;  /* 0x0002e800019f7983 */ /* 0x000f240000300800 */
[----:B------:R-:W-:Y:S01]  /*3fc40*/  @!P2 FMUL R44, R44, 0.5 ;  /* 0x3f0000002c2ca820 */ /* 0x000fe20000400000 */
[----:B------:R-:W-:Y:S01]  /*3fc50*/  FADD R2, R18, R93 ;  /* 0x0000005d12027221 */ /* 0x000fe20000000000 */
[----:B-1----:R-:W-:Y:S01]  /*3fc60*/  FADD R43, R24, R22 ;  /* 0x00000016182b7221 */ /* 0x002fe20000000000 */
[----:B------:R-:W-:Y:S01]  /*3fc70*/  @!P6 FMUL R4, R4, R4 ;  /* 0x000000040404e220 */ /* 0x000fe20000400000 */
[----:B------:R-:W-:Y:S01]  /*3fc80*/  FSETP.GEU.AND P6, PT, R47, -126, PT ;  /* 0xc2fc00002f00780b */ /* 0x000fe20003fce000 */
[----:B------:R-:W1:Y:S01]  /*3fc90*/  MUFU.EX2 R9, R46 ;  /* 0x0000002e00097308 */ /* 0x000e620000000800 */
[----:B------:R-:W4:Y:S01]  /*3fca0*/  LDL.LU R158, [R1+0x2dc] ;  /* 0x0002dc00019e7983 */ /* 0x000f220000300800 */
[----:B------:R-:W-:-:S06]  /*3fcb0*/  @!P3 FMUL R48, R48, 0.5 ;  /* 0x3f0000003030b820 */ /* 0x000fcc0000400000 */
[----:B------:R-:W1:Y:S01]  /*3fcc0*/  MUFU.EX2 R91, R44 ;  /* 0x0000002c005b7308 */ /* 0x000e620000000800 */
[----:B------:R-:W-:Y:S01]  /*3fcd0*/  @!P5 FMUL R39, R39, R39 ;  /* 0x000000272727d220 */ /* 0x000fe20000400000 */
[----:B------:R-:W-:Y:S01]  /*3fce0*/  FSETP.GEU.AND P5, PT, R49, -126, PT ;  /* 0xc2fc00003100780b */ /* 0x000fe20003fae000 */
[----:B------:R-:W-:Y:S01]  /*3fcf0*/  FADD R2, R5, R2 ;  /* 0x0000000205027221 */ /* 0x000fe20000000000 */
[----:B------:R-:W-:Y:S01]  /*3fd00*/  @!P6 FMUL R47, R47, 0.5 ;  /* 0x3f0000002f2fe820 */ /* 0x000fe20000400000 */
[----:B------:R-:W4:Y:S03]  /*3fd10*/  LDL.LU R149, [R1+0x2d8] ;  /* 0x0002d80001957983 */ /* 0x000f260000300800 */
[----:B------:R-:W1:Y:S02]  /*3fd20*/  MUFU.EX2 R48, R48 ;  /* 0x0000003000307308 */ /* 0x000e640000000800 */
[----:B-1----:R-:W-:Y:S01]  /*3fd30*/  @!P4 FMUL R9, R9, R9 ;  /* 0x000000090909c220 */ /* 0x002fe20000400000 */
[----:B------:R-:W-:Y:S01]  /*3fd40*/  FSETP.GEU.AND P4, PT, R50, -126, PT ;  /* 0xc2fc00003200780b */ /* 0x000fe20003f8e000 */
[----:B------:R-:W-:-:S04]  /*3fd50*/  FADD R144, R6, R2 ;  /* 0x0000000206907221 */ /* 0x000fc80000000000 */
[----:B------:R-:W1:Y:S01]  /*3fd60*/  MUFU.EX2 R31, R47 ;  /* 0x0000002f001f7308 */ /* 0x000e620000000800 */
[----:B------:R-:W-:Y:S01]  /*3fd70*/  @!P2 FMUL R91, R91, R91 ;  /* 0x0000005b5b5ba220 */ /* 0x000fe20000400000 */
[----:B------:R-:W-:Y:S01]  /*3fd80*/  FSETP.GEU.AND P2, PT, R51, -126, PT ;  /* 0xc2fc00003300780b */ /* 0x000fe20003f4e000 */
[----:B------:R-:W-:Y:S01]  /*3fd90*/  FADD R5, R41, R10 ;  /* 0x0000000a29057221 */ /* 0x000fe20000000000 */
[----:B------:R-:W-:Y:S01]  /*3fda0*/  FADD R2, R25, R39 ;  /* 0x0000002719027221 */ /* 0x000fe20000000000 */
[----:B------:R-:W-:Y:S01]  /*3fdb0*/  @!P5 FMUL R49, R49, 0.5 ;  /* 0x3f0000003131d820 */ /* 0x000fe20000400000 */
[----:B------:R-:W4:Y:S01]  /*3fdc0*/  LDL.LU R198, [R1+0x2cc] ;  /* 0x0002cc0001c67983 */ /* 0x000f220000300800 */
[----:B------:R-:W-:Y:S01]  /*3fdd0*/  @!P3 FMUL R48, R48, R48 ;  /* 0x000000303030b220 */ /* 0x000fe20000400000 */
[----:B------:R-:W-:Y:S01]  /*3fde0*/  FSETP.GEU.AND P3, PT, R52, -126, PT ;  /* 0xc2fc00003400780b */ /* 0x000fe20003f6e000 */
[----:B------:R-:W-:Y:S01]  /*3fdf0*/  FADD R6, R5, R2 ;  /* 0x0000000205067221 */ /* 0x000fe20000000000 */
[----:B------:R-:W-:Y:S01]  /*3fe00*/  FADD R5, R33, R9 ;  /* 0x0000000921057221 */ /* 0x000fe20000000000 */
[----:B------:R-:W-:Y:S01]  /*3fe10*/  FADD R2, R17, R91 ;  /* 0x0000005b11027221 */ /* 0x000fe20000000000 */
[----:B------:R-:W1:Y:S01]  /*3fe20*/  MUFU.EX2 R46, R49 ;  /* 0x00000031002e7308 */ /* 0x000e620000000800 */
[----:B------:R-:W-:-:S02]  /*3fe30*/  @!P4 FMUL R50, R50, 0.5 ;  /* 0x3f0000003232c820 */ /* 0x000fc40000400000 */
[----:B------:R-:W-:Y:S01]  /*3fe40*/  @!P2 FMUL R51, R51, 0.5 ;  /* 0x3f0000003333a820 */ /* 0x000fe20000400000 */
[----:B------:R-:W-:Y:S01]  /*3fe50*/  FADD R2, R5, R2 ;  /* 0x0000000205027221 */ /* 0x000fe20000000000 */
[----:B-1----:R-:W-:Y:S01]  /*3fe60*/  @!P6 FMUL R31, R31, R31 ;  /* 0x0000001f1f1fe220 */ /* 0x002fe20000400000 */
[----:B------:R-:W4:Y:S02]  /*3fe70*/  LDL.LU R195, [R1+0x2c8] ;  /* 0x0002c80001c37983 */ /* 0x000f240000300800 */
[----:B------:R-:W1:Y:S01]  /*3fe80*/  MUFU.EX2 R89, R50 ;  /* 0x0000003200597308 */ /* 0x000e620000000800 */
[----:B------:R-:W-:Y:S01]  /*3fe90*/  FADD R141, R6, R2 ;  /* 0x00000002068d7221 */ /* 0x000fe20000000000 */
[----:B------:R-:W-:Y:S01]  /*3fea0*/  FADD R6, R86, R54 ;  /* 0x0000003656067221 */ /* 0x000fe20000000000 */
[----:B------:R-:W-:-:S05]  /*3feb0*/  FADD R2, R70, R31 ;  /* 0x0000001f46027221 */ /* 0x000fca0000000000 */
[----:B------:R-:W1:Y:S01]  /*3fec0*/  MUFU.EX2 R5, R51 ;  /* 0x0000003300057308 */ /* 0x000e620000000800 */
[----:B------:R-:W-:Y:S01]  /*3fed0*/  @!P3 FMUL R52, R52, 0.5 ;  /* 0x3f0000003434b820 */ /* 0x000fe20000400000 */
[----:B------:R-:W-:Y:S01]  /*3fee0*/  FADD R8, R6, R2 ;  /* 0x0000000206087221 */ /* 0x000fe20000000000 */
[----:B------:R-:W-:Y:S01]  /*3fef0*/  @!P5 FMUL R46, R46, R46 ;  /* 0x0000002e2e2ed220 */ /* 0x000fe20000400000 */
[----:B------:R-:W-:Y:S01]  /*3ff00*/  FSETP.GEU.AND P5, PT, R53, -126, PT ;  /* 0xc2fc00003500780b */ /* 0x000fe20003fae000 */
[----:B------:R-:W-:Y:S01]  /*3ff10*/  FADD R22, R80, R48 ;  /* 0x0000003050167221 */ /* 0x000fe20000000000 */
[----:B------:R-:W-:Y:S01]  /*3ff20*/  FSETP.GEU.AND P6, PT, R55, -126, PT ;  /* 0xc2fc00003700780b */ /* 0x000fe20003fce000 */
[----:B------:R-:W4:Y:S01]  /*3ff30*/  LDL.LU R197, [R1+0x2bc] ;  /* 0x0002bc0001c57983 */ /* 0x000f220000300800 */
[----:B------:R-:W1:Y:S02]  /*3ff40*/  MUFU.EX2 R6, R52 ;  /* 0x0000003400067308 */ /* 0x000e640000000800 */
[----:B-1----:R-:W-:Y:S01]  /*3ff50*/  @!P4 FMUL R89, R89, R89 ;  /* 0x000000595959c220 */ /* 0x002fe20000400000 */
[----:B------:R-:W-:Y:S01]  /*3ff60*/  FSETP.GEU.AND P4, PT, R56, -126, PT ;  /* 0xc2fc00003800780b */ /* 0x000fe20003f8e000 */
[----:B------:R-:W-:Y:S01]  /*3ff70*/  @!P2 FMUL R5, R5, R5 ;  /* 0x000000050505a220 */ /* 0x000fe20000400000 */
[----:B------:R-:W-:-:S04]  /*3ff80*/  FSETP.GEU.AND P2, PT, R57, -126, PT ;  /* 0xc2fc00003900780b */ /* 0x000fc80003f4e000 */
[----:B------:R-:W-:Y:S02]  /*3ff90*/  @!P5 FMUL R53, R53, 0.5 ;  /* 0x3f0000003535d820 */ /* 0x000fe40000400000 */
[----:B------:R-:W-:Y:S01]  /*3ffa0*/  @!P6 FMUL R55, R55, 0.5 ;  /* 0x3f0000003737e820 */ /* 0x000fe20000400000 */
[----:B------:R-:W-:Y:S01]  /*3ffb0*/  FADD R7, R78, R46 ;  /* 0x0000002e4e077221 */ /* 0x000fe20000000000 */
[----:B------:R-:W4:Y:S01]  /*3ffc0*/  LDL.LU R199, [R1+0x2ac] ;  /* 0x0002ac0001c77983 */ /* 0x000f220000300800 */
[----:B------:R-:W-:Y:S01]  /*3ffd0*/  @!P3 FMUL R6, R6, R6 ;  /* 0x000000060606b220 */ /* 0x000fe20000400000 */
[----:B------:R-:W-:Y:S01]  /*3ffe0*/  FSETP.GEU.AND P3, PT, R58, -126, PT ;  /* 0xc2fc00003a00780b */ /* 0x000fe20003f6e000 */
[----:B------:R-:W1:Y:S01]  /*3fff0*/  MUFU.EX2 R88, R53 ;  /* 0x0000003500587308 */ /* 0x000e620000000800 */
[----:B------:R-:W-:Y:S01]  /*40000*/  @!P4 FMUL R56, R56, 0.5 ;  /* 0x3f0000003838c820 */ /* 0x000fe20000400000 */
[----:B------:R-:W-:Y:S01]  /*40010*/  FADD R2, R16, R89 ;  /* 0x0000005910027221 */ /* 0x000fe20000000000 */
[----:B------:R-:W-:Y:S01]  /*40020*/  FADD R52, R43, R42 ;  /* 0x0000002a2b347221 */ /* 0x000fe20000000000 */
[----:B------:R-:W-:Y:S01]  /*40030*/  @!P2 FMUL R57, R57, 0.5 ;  /* 0x3f0000003939a820 */ /* 0x000fe20000400000 */
[----:B------:R-:W4:Y:S03]  /*40040*/  LDL.LU R157, [R1+0x2b8] ;  /* 0x0002b800019d7983 */ /* 0x000f260000300800 */
[----:B------:R-:W1:Y:S08]  /*40050*/  MUFU.EX2 R12, R55 ;  /* 0x00000037000c7308 */ /* 0x000e700000000800 */
[----:B------:R-:W1:Y:S01]  /*40060*/  MUFU.EX2 R50, R56 ;  /* 0x0000003800327308 */ /* 0x000e620000000800 */
[----:B------:R-:W-:Y:S01]  /*40070*/  @!P3 FMUL R58, R58, 0.5 ;  /* 0x3f0000003a3ab820 */ /* 0x000fe20000400000 */
[----:B------:R-:W-:Y:S01]  /*40080*/  FADD R2, R7, R2 ;  /* 0x0000000207027221 */ /* 0x000fe20000000000 */
[----:B-1----:R-:W-:-:S05]  /*40090*/  @!P5 FMUL R88, R88, R88 ;  /* 0x000000585858d220 */ /* 0x002fca0000400000 */
[----:B------:R-:W1:Y:S01]  /*400a0*/  MUFU.EX2 R40, R57 ;  /* 0x0000003900287308 */ /* 0x000e620000000800 */
[----:B------:R-:W-:Y:S01]  /*400b0*/  @!P6 FMUL R12, R12, R12 ;  /* 0x0000000c0c0ce220 */ /* 0x000fe20000400000 */
[----:B------:R-:W-:Y:S01]  /*400c0*/  FSETP.GEU.AND P5, PT, R60, -126, PT ;  /* 0xc2fc00003c00780b */ /* 0x000fe20003fae000 */
[----:B------:R-:W4:Y:S05]  /*400d0*/  LDL.LU R200, [R1+0x29c] ;  /* 0x00029c0001c87983 */ /* 0x000f2a0000300800 */
[----:B------:R-:W1:Y:S01]  /*400e0*/  MUFU.EX2 R32, R58 ;  /* 0x0000003a00207308 */ /* 0x000e620000000800 */
[----:B------:R-:W-:Y:S01]  /*400f0*/  FADD R55, R8, R2 ;  /* 0x0000000208377221 */ /* 0x000fe20000000000 */
[----:B------:R-:W-:Y:S01]  /*40100*/  FADD R7, R38, R4 ;  /* 0x0000000426077221 */ /* 0x000fe20000000000 */
[----:B------:R-:W-:Y:S01]  /*40110*/  FADD R2, R23, R12 ;  /* 0x0000000c17027221 */ /* 0x000fe20000000000 */
[----:B------:R-:W-:Y:S01]  /*40120*/  @!P4 FMUL R50, R50, R50 ;  /* 0x000000323232c220 */ /* 0x000fe20000400000 */
[----:B------:R-:W-:Y:S01]  /*40130*/  FSETP.GEU.AND P6, PT, R59, -126, PT ;  /* 0xc2fc00003b00780b */ /* 0x000fe20003fce000 */
[----:B------:R-:W4:Y:S01]  /*40140*/  LDL.LU R196, [R1+0x2a8] ;  /* 0x0002a80001c47983 */ /* 0x000f220000300800 */
[----:B------:R-:W-:Y:S01]  /*40150*/  FSETP.GEU.AND P4, PT, R61, -126, PT ;  /* 0xc2fc00003d00780b */ /* 0x000fe20003f8e000 */
[----:B-1----:R-:W-:Y:S01]  /*40160*/  @!P2 FMUL R40, R40, R40 ;  /* 0x000000282828a220 */ /* 0x002fe20000400000 */
[----:B------:R-:W-:Y:S01]  /*40170*/  FSETP.GEU.AND P2, PT, R62, -126, PT ;  /* 0xc2fc00003e00780b */ /* 0x000fe20003f4e000 */
[----:B------:R-:W-:Y:S01]  /*40180*/  FADD R8, R7, R2 ;  /* 0x0000000207087221 */ /* 0x000fe20000000000 */
[----:B------:R-:W-:Y:S01]  /*40190*/  FADD R7, R30, R6 ;  /* 0x000000061e077221 */ /* 0x000fe20000000000 */
[----:B------:R-:W-:Y:S01]  /*401a0*/  FADD R2, R15, R88 ;  /* 0x000000580f027221 */ /* 0x000fe20000000000 */
[----:B------:R-:W-:Y:S01]  /*401b0*/  @!P5 FMUL R60, R60, 0.5 ;  /* 0x3f0000003c3cd820 */ /* 0x000fe20000400000 */
[----:B------:R-:W4:Y:S02]  /*401c0*/  LDL.LU R53, [R1+0x298] ;  /* 0x0002980001357983 */ /* 0x000f240000300800 */
[----:B------:R-:W-:Y:S01]  /*401d0*/  FADD R2, R7, R2 ;  /* 0x0000000207027221 */ /* 0x000fe20000000000 */
[----:B------:R-:W-:Y:S01]  /*401e0*/  @!P3 FMUL R32, R32, R32 ;  /* 0x000000202020b220 */ /* 0x000fe20000400000 */
[----:B------:R-:W1:Y:S01]  /*401f0*/  MUFU.EX2 R24, R60 ;  /* 0x0000003c00187308 */ /* 0x000e620000000800 */
[----:B------:R-:W-:Y:S01]  /*40200*/  @!P6 FMUL R59, R59, 0.5 ;  /* 0x3f0000003b3be820 */ /* 0x000fe20000400000 */
[----:B------:R-:W-:Y:S01]  /*40210*/  FADD R47, R8, R2 ;  /* 0x00000002082f7221 */ /* 0x000fe20000000000 */
[----:B------:R-:W-:Y:S01]  /*40220*/  FADD R2, R64, R32 ;  /* 0x0000002040027221 */ /* 0x000fe20000000000 */
[----:B------:R-:W-:Y:S01]  /*40230*/  @!P4 FMUL R61, R61, 0.5 ;  /* 0x3f0000003d3dc820 */ /* 0x000fe20000400000 */
[----:B------:R-:W-:Y:S01]  /*40240*/  @!P2 FMUL R62, R62, 0.5 ;  /* 0x3f0000003e3ea820 */ /* 0x000fe20000400000 */
[----:B------:R-:W-:Y:S01]  /*40250*/  FADD R26, R72, R40 ;  /* 0x00000028481a7221 */ /* 0x000fe20000000000 */
[----:B------:R-:W-:Y:S01]  /*40260*/  FADD R34, R22, R2 ;  /* 0x0000000216227221 */ /* 0x000fe20000000000 */
[----:B------:R-:W1:Y:S01]  /*40270*/  MUFU.EX2 R7, R59 ;  /* 0x0000003b00077308 */ /* 0x000e620000000800 */
[----:B------:R-:W4:Y:S01]  /*40280*/  LDL.LU R56, [R1+0x28c] ;  /* 0x00028c0001387983 */ /* 0x000f220000300800 */
[----:B------:R-:W-:-:S03]  /*40290*/  FSETP.GEU.AND P3, PT, R74, -126, PT ;  /* 0xc2fc00004a00780b */ /* 0x000fc60003f6e000 */
[----:B------:R-:W4:Y:S03]  /*402a0*/  LDL.LU R57, [R1+0x288] ;  /* 0x0002880001397983 */ /* 0x000f260000300800 */
[----:B------:R-:W1:Y:S02]  /*402b0*/  MUFU.EX2 R8, R61 ;  /* 0x0000003d00087308 */ /* 0x000e640000000800 */
[----:B-1----:R-:W-:-:S06]  /*402c0*/  @!P5 FMUL R24, R24, R24 ;  /* 0x000000181818d220 */ /* 0x002fcc0000400000 */
[----:B------:R-:W1:Y:S01]  /*402d0*/  MUFU.EX2 R22, R62 ;  /* 0x0000003e00167308 */ /* 0x000e620000000800 */
[----:B------:R-:W-:Y:S01]  /*402e0*/  FSETP.GEU.AND P5, PT, R65, -126, PT ;  /* 0xc2fc00004100780b */ /* 0x000fe20003fae000 */
[----:B------:R-:W-:Y:S01]  /*402f0*/  FADD R2, R14, R24 ;  /* 0x000000180e027221 */ /* 0x000fe20000000000 */
[----:B------:R-:W-:Y:S01]  /*40300*/  @!P6 FMUL R7, R7, R7 ;  /* 0x000000070707e220 */ /* 0x000fe20000400000 */
[----:B------:R-:W-:Y:S01]  /*40310*/  FSETP.GEU.AND P6, PT, R63, -126, PT ;  /* 0xc2fc00003f00780b */ /* 0x000fe20003fce000 */
[----:B------:R-:W-:Y:S01]  /*40320*/  @!P3 FMUL R74, R74, 0.5 ;  /* 0x3f0000004a4ab820 */ /* 0x000fe20000400000 */
[----:B------:R-:W-:Y:S01]  /*40330*/  FADD R2, R26, R2 ;  /* 0x000000021a027221 */ /* 0x000fe20000000000 */
[----:B------:R-:W4:Y:S01]  /*40340*/  LDL.LU R59, [R1+0x27c] ;  /* 0x00027c00013b7983 */ /* 0x000f220000300800 */
[----:B------:R-:W-:Y:S01]  /*40350*/  @!P4 FMUL R8, R8, R8 ;  /* 0x000000080808c220 */ /* 0x000fe20000400000 */
[----:B------:R-:W-:Y:S01]  /*40360*/  FSETP.GEU.AND P4, PT, R67, -126, PT ;  /* 0xc2fc00004300780b */ /* 0x000fe20003f8e000 */
[----:B------:R-:W-:Y:S01]  /*40370*/  FADD R51, R34, R2 ;  /* 0x0000000222337221 */ /* 0x000fe20000000000 */
[----:B-1----:R-:W-:Y:S01]  /*40380*/  @!P2 FMUL R22, R22, R22 ;  /* 0x000000161616a220 */ /* 0x002fe20000400000 */
[----:B------:R-:W-:Y:S01]  /*40390*/  FSETP.GEU.AND P2, PT, R0, -126, PT ;  /* 0xc2fc00000000780b */ /* 0x000fe20003f4e000 */
[----:B------:R-:W-:Y:S01]  /*403a0*/  FADD R26, R36, R5 ;  /* 0x00000005241a7221 */ /* 0x000fe20000000000 */
[----:B------:R-:W-:Y:S01]  /*403b0*/  FADD R2, R21, R8 ;  /* 0x0000000815027221 */ /* 0x000fe20000000000 */
[----:B------:R-:W-:-:S02]  /*403c0*/  @!P5 FMUL R65, R65, 0.5 ;  /* 0x3f0000004141d820 */ /* 0x000fc40000400000 */
[----:B------:R-:W-:Y:S01]  /*403d0*/  @!P6 FMUL R63, R63, 0.5 ;  /* 0x3f0000003f3fe820 */ /* 0x000fe20000400000 */
[----:B------:R-:W-:Y:S01]  /*403e0*/  MUFU.EX2 R74, R74 ;  /* 0x0000004a004a7308 */ /* 0x000fe20000000800 */
[----:B------:R-:W-:Y:S01]  /*403f0*/  FADD R43, R26, R2 ;  /* 0x000000021a2b7221 */ /* 0x000fe20000000000 */
[----:B------:R-:W-:Y:S01]  /*40400*/  FADD R26, R28, R7 ;  /* 0x000000071c1a7221 */ /* 0x000fe20000000000 */
[----:B------:R-:W-:Y:S01]  /*40410*/  FADD R2, R13, R22 ;  /* 0x000000160d027221 */ /* 0x000fe20000000000 */
[----:B------:R-:W-:Y:S01]  /*40420*/  @!P4 FMUL R67, R67, 0.5 ;  /* 0x3f0000004343c820 */ /* 0x000fe20000400000 */
[----:B------:R-:W4:Y:S03]  /*40430*/  LDL.LU R60, [R1+0x278] ;  /* 0x00027800013c7983 */ /* 0x000f260000300800 */
[----:B------:R-:W1:Y:S01]  /*40440*/  MUFU.EX2 R34, R65 ;  /* 0x0000004100227308 */ /* 0x000e620000000800 */
[----:B------:R-:W-:Y:S01]  /*40450*/  @!P2 FMUL R0, R0, 0.5 ;  /* 0x3f0000000000a820 */ /* 0x000fe20000400000 */
[----:B------:R-:W-:Y:S01]  /*40460*/  FADD R2, R26, R2 ;  /* 0x000000021a027221 */ /* 0x000fe20000000000 */
[----:B------:R-:W4:Y:S05]  /*40470*/  LDL.LU R61, [R1+0x26c] ;  /* 0x00026c00013d7983 */ /* 0x000f2a0000300800 */
[----:B------:R-:W1:Y:S08]  /*40480*/  MUFU.EX2 R58, R63 ;  /* 0x0000003f003a7308 */ /* 0x000e700000000800 */
[----:B------:R-:W1:Y:S08]  /*40490*/  MUFU.EX2 R42, R67 ;  /* 0x00000043002a7308 */ /* 0x000e700000000800 */
[----:B------:R1:W1:Y:S02]  /*404a0*/  MUFU.EX2 R26, R0 ;  /* 0x00000000001a7308 */ /* 0x0002640000000800 */
[----:B-1----:R-:W-:Y:S01]  /*404b0*/  @!P5 FMUL R34, R34, R34 ;  /* 0x000000222222d220 */ /* 0x002fe20000400000 */
[----:B------:R-:W-:Y:S01]  /*404c0*/  FADD R49, R43, R2 ;  /* 0x000000022b317221 */ /* 0x000fe20000000000 */
[----:B------:R-:W-:Y:S01]  /*404d0*/  FADD R43, R82, R50 ;  /* 0x00000032522b7221 */ /* 0x000fe20000000000 */
[----:B------:R-:W-:Y:S01]  /*404e0*/  @!P3 FMUL R74, R74, R74 ;  /* 0x0000004a4a4ab220 */ /* 0x000fe20000400000 */
[----:B------:R-:W-:Y:S01]  /*404f0*/  FADD R2, R66, R34 ;  /* 0x0000002242027221 */ /* 0x000fe20000000000 */
[----:B------:R-:W-:Y:S01]  /*40500*/  @!P6 FMUL R58, R58, R58 ;  /* 0x0000003a3a3ae220 */ /* 0x000fe20000400000 */
[----:B------:R-:W4:Y:S01]  /*40510*/  LDL.LU R62, [R1+0x268] ;  /* 0x00026800013e7983 */ /* 0x000f220000300800 */
[----:B------:R-:W-:Y:S01]  /*40520*/  @!P4 FMUL R42, R42, R42 ;  /* 0x0000002a2a2ac220 */ /* 0x000fe20000400000 */
[----:B------:R-:W-:-:S02]  /*40530*/  FADD R45, R43, R2 ;  /* 0x000000022b2d7221 */ /* 0x000fc40000000000 */
[----:B------:R-:W4:Y:S01]  /*40540*/  LDL.LU R63, [R1+0x25c] ;  /* 0x00025c00013f7983 */ /* 0x000f220000300800 */
[----:B------:R-:W-:Y:S01]  /*40550*/  FADD R44, R74, R42 ;  /* 0x0000002a4a2c7221 */ /* 0x000fe20000000000 */
[----:B------:R-:W-:Y:S02]  /*40560*/  FMUL R0, R201, UR5 ;  /* 0x00000005c9007c20 */ /* 0x000fe40008400000 */
[----:B------:R-:W4:Y:S01]  /*40570*/  LDL.LU R65, [R1+0x258] ;  /* 0x0002580001417983 */ /* 0x000f220000300800 */
[----:B------:R-:W-:Y:S01]  /*40580*/  @!P2 FMUL R26, R26, R26 ;  /* 0x0000001a1a1aa220 */ /* 0x000fe20000400000 */
[----:B------:R-:W-:Y:S02]  /*40590*/  FMUL R2, R148, UR5 ;  /* 0x0000000594027c20 */ /* 0x000fe40008400000 */
[----:B------:R-:W4:Y:S01]  /*405a0*/  LDL.LU R67, [R1+0x24c] ;  /* 0x00024c0001437983 */ /* 0x000f220000300800 */
[----:B------:R-:W-:Y:S01]  /*405b0*/  FADD R43, R58, R26 ;  /* 0x0000001a3a2b7221 */ /* 0x000fe20000000000 */
[----:B------:R-:W-:-:S02]  /*405c0*/  FADD R47, R145, R47 ;  /* 0x0000002f912f7221 */ /* 0x000fc40000000000 */
[----:B------:R-:W4:Y:S01]  /*405d0*/  LDL.LU R201, [R1+0x248] ;  /* 0x0002480001c97983 */ /* 0x000f220000300800 */
[----:B------:R-:W-:Y:S01]  /*405e0*/  FSETP.GEU.AND P5, PT, R0, -126, PT ;  /* 0xc2fc00000000780b */ /* 0x000fe20003fae000 */
[----:B------:R-:W-:Y:S02]  /*405f0*/  FADD R43, R44, R43 ;  /* 0x0000002b2c2b7221 */ /* 0x000fe40000000000 */
[----:B------:R-:W4:Y:S01]  /*40600*/  LDL.LU R148, [R1+0x23c] ;  /* 0x00023c0001947983 */ /* 0x000f220000300800 */
[----:B------:R-:W-:Y:S01]  /*40610*/  FSETP.GEU.AND P2, PT, R2, -126, PT ;  /* 0xc2fc00000200780b */ /* 0x000fe20003f4e000 */
[----:B------:R-:W-:Y:S01]  /*40620*/  FADD R43, R45, R43 ;  /* 0x0000002b2d2b7221 */ /* 0x000fe20000000000 */
[----:B------:R-:W-:Y:S01]  /*40630*/  FADD R45, R144, R51 ;  /* 0x00000033902d7221 */ /* 0x000fe20000000000 */
[----:B------:R-:W4:Y:S01]  /*40640*/  LDL.LU R145, [R1+0x238] ;  /* 0x0002380001917983 */ /* 0x000f220000300800 */
[----:B------:R-:W-:Y:S01]  /*40650*/  FADD R44, R141, R49 ;  /* 0x000000318d2c7221 */ /* 0x000fe20000000000 */
[----:B------:R-:W-:-:S02]  /*40660*/  FADD R43, R55, R43 ;  /* 0x0000002b372b7221 */ /* 0x000fc40000000000 */
[----:B------:R-:W4:Y:S02]  /*40670*/  LDL.LU R144, [R1+0x228] ;  /* 0x0002280001907983 */ /* 0x000f240000300800 */
[----:B------:R-:W-:Y:S01]  /*40680*/  FADD R45, R45, R43 ;  /* 0x0000002b2d2d7221 */ /* 0x000fe20000000000 */
[----:B------:R-:W-:Y:S01]  /*40690*/  @!P5 FMUL R0, R0, 0.5 ;  /* 0x3f0000000000d820 */ /* 0x000fe20000400000 */
[----:B------:R-:W4:Y:S01]  /*406a0*/  LDL.LU R51, [R1+0x22c] ;  /* 0x00022c0001337983 */ /* 0x000f220000300800 */
[----:B------:R-:W-:-:S03]  /*406b0*/  FADD R43, R47, R44 ;  /* 0x0000002c2f2b7221 */ /* 0x000fc60000000000 */
[----:B------:R-:W4:Y:S01]  /*406c0*/  LDL.LU R55, [R1+0x21c] ;  /* 0x00021c0001377983 */ /* 0x000f220000300800 */
[----:B------:R-:W1:Y:S03]  /*406d0*/  MUFU.EX2 R0, R0 ;  /* 0x0000000000007308 */ /* 0x000e660000000800 */
[----:B------:R-:W4:Y:S04]  /*406e0*/  LDL.LU R141, [R1+0x20c] ;  /* 0x00020c00018d7983 */ /* 0x000f280000300800 */
[----:B------:R-:W4:Y:S04]  /*406f0*/  LDL.LU R49, [R1+0x218] ;  /* 0x0002180001317983 */ /* 0x000f280000300800 */
[----:B------:R-:W4:Y:S01]  /*40700*/  LDL.LU R44, [R1+0x208] ;  /* 0x00020800012c7983 */ /* 0x000f220000300800 */
[----:B-1----:R-:W-:-:S04]  /*40710*/  @!P5 FMUL R0, R0, R0 ;  /* 0x000000000000d220 */ /* 0x002fc80000400000 */
[-C--:B---3--:R-:W-:Y:S01]  /*40720*/  FMUL R161, R161, R0.reuse ;  /* 0x00000000a1a17220 */ /* 0x088fe20000400000 */
[-C--:B-----5:R-:W-:Y:S01]  /*40730*/  FMUL R160, R160, R0.reuse ;  /* 0x00000000a0a07220 */ /* 0x0a0fe20000400000 */
[-C--:B--2---:R-:W-:Y:S01]  /*40740*/  FMUL R162, R162, R0.reuse ;  /* 0x00000000a2a27220 */ /* 0x084fe20000400000 */
[-C--:B----4-:R-:W-:Y:S01]  /*40750*/  FMUL R163, R163, R0.reuse ;  /* 0x00000000a3a37220 */ /* 0x090fe20000400000 */
        /* <DEDUP_REMOVED lines=57> */
[----:B------:R-:W-:Y:S04]  /*40af0*/  STL [R1+0x2a8], R196 ;  /* 0x0002a8c401007387 */ /* 0x000fe80000100800 */
[----:B------:R2:W-:Y:S04]  /*40b00*/  STL [R1+0x2ac], R199 ;  /* 0x0002acc701007387 */ /* 0x0005e80000100800 */
[----:B------:R-:W-:Y:S04]  /*40b10*/  STL [R1+0x2b8], R157 ;  /* 0x0002b89d01007387 */ /* 0x000fe80000100800 */
[----:B------:R-:W-:Y:S04]  /*40b20*/  STL [R1+0x2bc], R197 ;  /* 0x0002bcc501007387 */ /* 0x000fe80000100800 */
[----:B------:R-:W-:Y:S04]  /*40b30*/  STL [R1+0x2c8], R195 ;  /* 0x0002c8c301007387 */ /* 0x000fe80000100800 */
[----:B------:R3:W-:Y:S04]  /*40b40*/  STL [R1+0x2cc], R198 ;  /* 0x0002ccc601007387 */ /* 0x0007e80000100800 */
[----:B------:R-:W-:Y:S04]  /*40b50*/  STL [R1+0x2d8], R149 ;  /* 0x0002d89501007387 */ /* 0x000fe80000100800 */
[----:B------:R-:W-:Y:S04]  /*40b60*/  STL [R1+0x2dc], R158 ;  /* 0x0002dc9e01007387 */ /* 0x000fe80000100800 */
[----:B------:R-:W-:Y:S04]  /*40b70*/  STL [R1+0x2e8], R159 ;  /* 0x0002e89f01007387 */ /* 0x000fe80000100800 */
[----:B------:R-:W-:Y:S04]  /*40b80*/  STL [R1+0x2ec], R160 ;  /* 0x0002eca001007387 */ /* 0x000fe80000100800 */
[----:B------:R-:W-:Y:S04]  /*40b90*/  STL [R1+0x2f8], R161 ;  /* 0x0002f8a101007387 */ /* 0x000fe80000100800 */
[----:B------:R-:W-:Y:S04]  /*40ba0*/  STL [R1+0x2fc], R162 ;  /* 0x0002fca201007387 */ /* 0x000fe80000100800 */
        /* <DEDUP_REMOVED lines=40> */
[----:B------:R-:W-:Y:S04]  /*40e30*/  STL [R1+0x3a8], R183 ;  /* 0x0003a8b701007387 */ /* 0x000fe80000100800 */
        /* <DEDUP_REMOVED lines=9> */
[----:B------:R-:W-:Y:S04]  /*40ed0*/  STL [R1+0x3dc], R190 ;  /* 0x0003dcbe01007387 */ /* 0x000fe80000100800 */
[----:B------:R-:W-:Y:S04]  /*40ee0*/  STL [R1+0x3e8], R191 ;  /* 0x0003e8bf01007387 */ /* 0x000fe80000100800 */
[----:B-1----:R-:W4:Y:S04]  /*40ef0*/  LDL.LU R200, [R1+0x8] ;  /* 0x0000080001c87983 */ /* 0x002f280000300800 */
[----:B------:R-:W-:Y:S04]  /*40f00*/  STL [R1+0x3ec], R192 ;  /* 0x0003ecc001007387 */ /* 0x000fe80000100800 */
[----:B--2---:R-:W2:Y:S04]  /*40f10*/  LDL.LU R199, [R1+0xc] ;  /* 0x00000c0001c77983 */ /* 0x004ea80000300800 */
[----:B------:R-:W-:Y:S04]  /*40f20*/  STL [R1+0x3f8], R193 ;  /* 0x0003f8c101007387 */ /* 0x000fe80000100800 */
[----:B---3--:R-:W3:Y:S04]  /*40f30*/  LDL.LU R198, [R1+0x18] ;  /* 0x0000180001c67983 */ /* 0x008ee80000300800 */
[----:B------:R1:W-:Y:S04]  /*40f40*/  STL [R1+0x3fc], R194 ;  /* 0x0003fcc201007387 */ /* 0x0003e80000100800 */
        /* <DEDUP_REMOVED lines=61> */
[-C--:B----4-:R-:W-:Y:S01]  /*41320*/  FMUL R200, R200, R0.reuse ;  /* 0x00000000c8c87220 */ /* 0x090fe20000400000 */
[----:B--2---:R-:W-:-:S04]  /*41330*/  FMUL R199, R199, R0 ;  /* 0x00000000c7c77220 */ /* 0x004fc80000400000 */
[----:B------:R1:W-:Y:S01]  /*41340*/  STL [R1+0x8], R200 ;  /* 0x000008c801007387 */ /* 0x0003e20000100800 */
[----:B---3--:R-:W-:-:S03]  /*41350*/  FMUL R198, R198, R0 ;  /* 0x00000000c6c67220 */ /* 0x008fc60000400000 */
[----:B------:R2:W-:Y:S01]  /*41360*/  STL [R1+0xc], R199 ;  /* 0x00000cc701007387 */ /* 0x0005e20000100800 */
[----:B-----5:R-:W-:-:S03]  /*41370*/  FMUL R197, R197, R0 ;  /* 0x00000000c5c57220 */ /* 0x020fc60000400000 */
        /* <DEDUP_REMOVED lines=118> */
[----:B-1----:R-:W5:Y:S01]  /*41ae0*/  LDL.LU R200, [R1+0x200] ;  /* 0x0002000001c87983 */ /* 0x002f620000300800 */
[----:B------:R-:W-:-:S03]  /*41af0*/  FMUL R44, R44, R0 ;  /* 0x000000002c2c7220 */ /* 0x000fc60000400000 */
        /* <DEDUP_REMOVED lines=65> */
[----:B------:R-:W5:Y:S01]  /*41f10*/  LDL.LU R44, [R1+0x3f4] ;  /* 0x0003f400012c7983 */ /* 0x000f620000300800 */
[----:B------:R-:W-:-:S06]  /*41f20*/  @!P2 FMUL R2, R2, 0.5 ;  /* 0x3f0000000202a820 */ /* 0x000fcc0000400000 */
[----:B------:R-:W1:Y:S02]  /*41f30*/  MUFU.EX2 R2, R2 ;  /* 0x0000000200027308 */ /* 0x000e640000000800 */
[----:B-1----:R-:W-:-:S04]  /*41f40*/  @!P2 FMUL R2, R2, R2 ;  /* 0x000000020202a220 */ /* 0x002fc80000400000 */
        /* <DEDUP_REMOVED lines=124> */
[----:B-1----:R-:W5:Y:S01]  /*42710*/  LDL.LU R193, [R1] ;  /* 0x0000000001c17983 */ /* 0x002f620000300800 */
        /* <DEDUP_REMOVED lines=42> */
[----:B------:R-:W5:Y:S01]  /*429c0*/  LDL.LU R148, [R1+0x130] ;  /* 0x0001300001947983 */ /* 0x000f620000300800 */
[----:B------:R-:W-:-:S03]  /*429d0*/  F2FP.F16.F32.PACK_AB R87, R87, R73 ;  /* 0x000000495757723e */ /* 0x000fc600000000ff */
        /* <DEDUP_REMOVED lines=14> */
[----:B------:R-:W-:-:S03]  /*42ac0*/  FFMA R204, R0, R204, R52 ;  /* 0x000000cc00cc7223 */ /* 0x000fc60000000034 */
[----:B------:R-:W5:Y:S04]  /*42ad0*/  LDL.LU R57, [R1+0x1a0] ;  /* 0x0001a00001397983 */ /* 0x000f680000300800 */
[----:B------:R-:W5:Y:S01]  /*42ae0*/  LDL.LU R56, [R1+0x1a4] ;  /* 0x0001a40001387983 */ /* 0x000f620000300800 */
[----:B------:R-:W-:-:S03]  /*42af0*/  FADD R0, R43, R45 ;  /* 0x0000002d2b007221 */ /* 0x000fc60000000000 */
[----:B------:R-:W5:Y:S04]  /*42b00*/  LDL.LU R55, [R1+0x1b0] ;  /* 0x0001b00001377983 */ /* 0x000f680000300800 */
[----:B------:R-:W5:Y:S04]  /*42b10*/  LDL.LU R53, [R1+0x1b4] ;  /* 0x0001b40001357983 */ /* 0x000f680000300800 */
[----:B------:R-:W5:Y:S04]  /*42b20*/  LDL.LU R52, [R1+0x1c0] ;  /* 0x0001c00001347983 */ /* 0x000f680000300800 */
[----:B------:R-:W5:Y:S04]  /*42b30*/  LDL.LU R51, [R1+0x1c4] ;  /* 0x0001c40001337983 */ /* 0x000f680000300800 */
[----:B-1----:R-:W5:Y:S01]  /*42b40*/  LDL.LU R49, [R1+0x1d0] ;  /* 0x0001d00001317983 */ /* 0x002f620000300800 */
        /* <DEDUP_REMOVED lines=8> */
[----:B------:R-:W-:Y:S01]  /*42bd0*/  STL [R1], R193 ;  /* 0x000000c101007387 */ /* 0x000fe20000100800 */
        /* <DEDUP_REMOVED lines=119> */
[----:B------:R-:W-:Y:S01]  /*43350*/  ULEA UR6, UR4, UR61, 0x3 ;  /* 0x0000003d04067291 */ /* 0x000fe2000f8e183f */
[-C--:B------:R-:W-:Y:S01]  /*43360*/  FMUL R43, R43, R2.reuse ;  /* 0x000000022b2b7220 */ /* 0x080fe20000400000 */
[----:B------:R-:W-:Y:S01]  /*43370*/  STL [R1+0x1e0], R45 ;  /* 0x0001e02d01007387 */ /* 0x000fe20000100800 */
[----:B------:R-:W-:-:S03]  /*43380*/  FMUL R0, R0, R2 ;  /* 0x0000000200007220 */ /* 0x000fc60000400000 */
[----:B------:R-:W-:Y:S04]  /*43390*/  STL [R1+0x1e4], R44 ;  /* 0x0001e42c01007387 */ /* 0x000fe80000100800 */
[----:B------:R-:W-:Y:S04]  /*433a0*/  STL [R1+0x1f0], R43 ;  /* 0x0001f02b01007387 */ /* 0x000fe80000100800 */
[----:B------:R1:W-:Y:S01]  /*433b0*/  STL [R1+0x1f4], R0 ;  /* 0x0001f40001007387 */ /* 0x0003e20000100800 */
[----:B------:R-:W-:Y:S02]  /*433c0*/  F2FP.F16.F32.PACK_AB R80, R80, R38 ;  /* 0x000000265050723e */ /* 0x000fe400000000ff */
[----:B------:R-:W-:-:S02]  /*433d0*/  F2FP.F16.F32.PACK_AB R84, R84, R69 ;  /* 0x000000455454723e */ /* 0x000fc400000000ff */
[----:B-1----:R-:W-:Y:S02]  /*433e0*/  SHF.L.U32 R0, R203, 0x1f, RZ ;  /* 0x0000001fcb007819 */ /* 0x002fe400000006ff */
[----:B------:R-:W-:Y:S02]  /*433f0*/  F2FP.F16.F32.PACK_AB R86, R86, R41 ;  /* 0x000000295656723e */ /* 0x000fe400000000ff */
[----:B------:R1:W2:Y:S01]  /*43400*/  SYNCS.PHASECHK.TRANS64.TRYWAIT P2, [UR6+0x160000], R0 ;  /* 0x16000000ff0075a7 */ /* 0x0002a20008040146 */
        /* <DEDUP_REMOVED lines=56> */
[----:B------:R-:W-:Y:S01]  /*43790*/  F2FP.F16.F32.PACK_AB R26, R26, R22 ;  /* 0x000000161a1a723e */ /* 0x000fe200000000ff */
[----:B-12---:R-:W-:Y:S06]  /*437a0*/  @!P0 BRA `(.L_x_39) ;  /* 0x0000000000048947 */ /* 0x006fec0003800000 */
[----:B------:R-:W-:Y:S01]  /*437b0*/  BPT.TRAP 0x1 ;  /* 0x000000040000795c */ /* 0x000fe20000300000 */
.L_x_39:
[----:B------:R-:W-:Y:S05]  /*437c0*/  @P2 BRA `(.L_x_40) ;  /* 0x0000000000082947 */ /* 0x000fea0003800000 */
[----:B------:R-:W1:Y:S02]  /*437d0*/  SYNCS.PHASECHK.TRANS64.TRYWAIT P2, [UR6+0x160000], R0 ;  /* 0x16000000ff0075a7 */ /* 0x000e640008040146 */
[----:B-1----:R-:W-:Y:S05]  /*437e0*/  @!P2 BRA `(.L_x_41) ;  /* 0x000001e000f4a947 */ /* 0x002fea0003800000 */
.L_x_40:
        /* <DEDUP_REMOVED lines=98> */
[----:B------:R-:W4:Y:S04]  /*43e10*/  LDL.LU.64 R88, [R1] ;  /* 0x0000000001587983 */ /* 0x000f280000300a00 */
[----:B------:R-:W2:Y:S04]  /*43e20*/  LDL.LU.64 R90, [R1+0x8] ;  /* 0x00000800015a7983 */ /* 0x000ea80000300a00 */
[----:B------:R-:W4:Y:S04]  /*43e30*/  LDL.LU.64 R92, [R1+0x10] ;  /* 0x00001000015c7983 */ /* 0x000f280000300a00 */
[----:B-1----:R-:W2:Y:S04]  /*43e40*/  LDL.LU.64 R94, [R1+0x18] ;  /* 0x00001800015e7983 */ /* 0x002ea80000300a00 */
[----:B------:R-:W4:Y:S04]  /*43e50*/  LDL.LU.64 R96, [R1+0x20] ;  /* 0x0000200001607983 */ /* 0x000f280000300a00 */
[----:B------:R-:W2:Y:S04]  /*43e60*/  LDL.LU.64 R98, [R1+0x28] ;  /* 0x0000280001627983 */ /* 0x000ea80000300a00 */
        /* <DEDUP_REMOVED lines=10> */
[----:B---3--:R-:W3:Y:S04]  /*43f10*/  LDL.LU.64 R120, [R1+0x80] ;  /* 0x0000800001787983 */ /* 0x008ee80000300a00 */
        /* <DEDUP_REMOVED lines=177> */
[----:B------:R1:W-:Y:S10]  /*44a30*/  STL [R1+0x638], R3 ;  /* 0x0006380301007387 */ /* 0x0003f40000100800 */
[----:B------:R-:W-:-:S07]  /*44a40*/  ULEA UR6, UR4, UR6, 0xe ;  /* 0x0000000604067291 */ /* 0x000fce000f8e703f */
[----:B------:R-:W-:Y:S01]  /*44a50*/  UMOV UR10, UR6 ;  /* 0x00000006000a7c82 */ /* 0x000fe20008000000 */
[----:B--2---:R-:W-:-:S06]  /*44a60*/  WARPGROUP.ARRIVE ;  /* 0x00000000000079c5 */ /* 0x004fcc0000000000 */
[----:B------:R-:W-:Y:S03]  /*44a70*/  HGMMA.64x256x16.F32 R88, R84, gdesc[UR8].tnspB, R88, gsb0 ;  /* 0x43e0000854587df0 */ /* 0x000fe60008000858 */
[----:B------:R-:W-:Y:S02]  /*44a80*/  WARPGROUP.DEPBAR.LE gsb0, 0x0 ;  /* 0x00008000000079c5 */ /* 0x000fe40000010000 */
[----:B------:R-:W-:Y:S01]  /*44a90*/  STL.64 [R1+0x200], R88 ;  /* 0x0002005801007387 */ /* 0x000fe20000100a00 */
[----:B------:R-:W-:Y:S01]  /*44aa0*/  MOV R2, R214 ;  /* 0x000000d600027202 */ /* 0x000fe20000000f00 */
[----:B-1----:R-:W-:Y:S01]  /*44ab0*/  IMAD.MOV.U32 R3, RZ, RZ, R213 ;  /* 0x000000ffff037224 */ /* 0x002fe200078e00d5 */
[----:B------:R-:W-:Y:S01]  /*44ac0*/  MOV R0, R215 ;  /* 0x000000d700007202 */ /* 0x000fe20000000f00 */
[----:B------:R-:W-:Y:S01]  /*44ad0*/  STL.64 [R1+0x208], R90 ;  /* 0x0002085a01007387 */ /* 0x000fe20000100a00 */
[----:B------:R-:W-:Y:S01]  /*44ae0*/  MOV R4, R212 ;  /* 0x000000d400047202 */ /* 0x000fe20000000f00 */
[----:B------:R-:W-:Y:S01]  /*44af0*/  IMAD.MOV.U32 R6, RZ, RZ, R210 ;  /* 0x000000ffff067224 */ /* 0x000fe200078e00d2 */
        /* <DEDUP_REMOVED lines=41> */
[----:B------:R1:W-:Y:S01]  /*44d90*/  STL [R1+0x260], R112 ;  /* 0x0002607001007387 */ /* 0x0003e20000100800 */
[----:B------:R-:W-:Y:S01]  /*44da0*/  MOV R38, R178 ;  /* 0x000000b200267202 */ /* 0x000fe20000000f00 */
[----:B------:R-:W-:Y:S01]  /*44db0*/  IMAD.MOV.U32 R39, RZ, RZ, R177 ;  /* 0x000000ffff277224 */ /* 0x000fe200078e00b1 */
[----:B------:R-:W-:Y:S01]  /*44dc0*/  MOV R37, R179 ;  /* 0x000000b300257202 */ /* 0x000fe20000000f00 */
[----:B------:R-:W2:Y:S01]  /*44dd0*/  LDL.LU.64 R214, [R1+0x21a0] ;  /* 0x0021a00001d67983 */ /* 0x000ea20000300a00 */
        /* <DEDUP_REMOVED lines=292> */
[----:B------:R-:W-:Y:S01]  /*46020*/  MOV R192, R44 ;  /* 0x0000002c00c07202 */ /* 0x000fe20000000f00 */
[----:B------:R-:W3:Y:S01]  /*46030*/  LDL.LU R77, [R1+0x1f90] ;  /* 0x001f9000014d7983 */ /* 0x000ee20000300800 */
[----:B------:R-:W-:Y:S02]  /*46040*/  MOV R194, R42 ;  /* 0x0000002a00c27202 */ /* 0x000fe40000000f00 */
[----:B------:R-:W-:Y:S01]  /*46050*/  MOV R195, R41 ;  /* 0x0000002900c37202 */ /* 0x000fe20000000f00 */
[----:B------:R-:W3:Y:S01]  /*46060*/  LDL.LU R78, [R1+0x1f8c] ;  /* 0x001f8c00014e7983 */ /* 0x000ee20000300800 */
[----:B------:R-:W-:Y:S02]  /*46070*/  MOV R197, R39 ;  /* 0x0000002700c57202 */ /* 0x000fe40000000f00 */
        /* <DEDUP_REMOVED lines=25> */
[----:B------:R-:W-:-:S06]  /*46210*/  MOV R234, R2 ;  /* 0x0000000200ea7202 */ /* 0x000fcc0000000f00 */
        /* <DEDUP_REMOVED lines=255> */
[----:B------:R-:W-:Y:S01]  /*47210*/  UMOV UR11, 0x40000040 ;  /* 0x40000040000b7882 */ /* 0x000fe20000000000 */
[----:B---3--:R-:W-:-:S07]  /*47220*/  WARPGROUP.ARRIVE ;  /* 0x00000000000079c5 */ /* 0x008fce0000000000 */
        /* <DEDUP_REMOVED lines=15> */
[----:B------:R-:W-:-:S03]  /*47320*/  MOV R4, R212 ;  /* 0x000000d400047202 */ /* 0x000fc60000000f00 */
[----:B------:R-:W-:Y:S01]  /*47330*/  STL.64 [R1+0x258], R110 ;  /* 0x0002586e01007387 */ /* 0x000fe20000100a00 */
[----:B------:R-:W-:Y:S01]  /*47340*/  MOV R3, R213 ;  /* 0x000000d500037202 */ /* 0x000fe20000000f00 */
[----:B------:R-:W-:Y:S02]  /*47350*/  IMAD.MOV.U32 R5, RZ, RZ, R211 ;  /* 0x000000ffff057224 */ /* 0x000fe400078e00d3 */
[----:B------:R1:W-:Y:S01]  /*47360*/  STL [R1+0x260], R112 ;  /* 0x0002607001007387 */ /* 0x0003e20000100800 */
[----:B------:R-:W-:Y:S01]  /*47370*/  MOV R6, R210 ;  /* 0x000000d200067202 */ /* 0x000fe20000000f00 */
[----:B------:R-:W-:Y:S02]  /*47380*/  IMAD.MOV.U32 R8, RZ, RZ, R208 ;  /* 0x000000ffff087224 */ /* 0x000fe400078e00d0 */
[----:B------:R-:W2:Y:S01]  /*47390*/  LDL.LU.64 R214, [R1+0x1dd0] ;  /* 0x001dd00001d67983 */ /* 0x000ea20000300a00 */
[----:B------:R-:W-:-:S03]  /*473a0*/  MOV R7, R209 ;  /* 0x000000d100077202 */ /* 0x000fc60000000f00 */
[----:B------:R-:W2:Y:S01]  /*473b0*/  LDL.LU.64 R212, [R1+0x1dc8] ;  /* 0x001dc80001d47983 */ /* 0x000ea20000300a00 */
[----:B------:R-:W-:Y:S01]  /*473c0*/  MOV R10, R206 ;  /* 0x000000ce000a7202 */ /* 0x000fe20000000f00 */
[----:B------:R-:W-:Y:S01]  /*473d0*/  IMAD.MOV.U32 R11, RZ, RZ, R205 ;  /* 0x000000ffff0b7224 */ /* 0x000fe200078e00cd */
[----:B------:R-:W-:Y:S01]  /*473e0*/  MOV R9, R207 ;  /* 0x000000cf00097202 */ /* 0x000fe20000000f00 */
[----:B------:R-:W2:Y:S01]  /*473f0*/  LDL.LU.64 R210, [R1+0x1dc0] ;  /* 0x001dc00001d27983 */ /* 0x000ea20000300a00 */
        /* <DEDUP_REMOVED lines=135> */
[----:B------:R-:W-:-:S03]  /*47c70*/  MOV R73, R114 ;  /* 0x0000007200497202 */ /* 0x000fc60000000f00 */
[----:B------:R-:W2:Y:S01]  /*47c80*/  LDL.LU.64 R118, [R1+0x1c50] ;  /* 0x001c500001767983 */ /* 0x000ea20000300a00 */
[----:B------:R-:W-:-:S03]  /*47c90*/  MOV R72, R113 ;  /* 0x0000007100487202 */ /* 0x000fc60000000f00 */
        /* <DEDUP_REMOVED lines=189> */
[----:B------:R-:W-:Y:S01]  /*48870*/  MOV R202, R34 ;  /* 0x0000002200ca7202 */ /* 0x000fe20000000f00 */
[----:B------:R-:W4:Y:S01]  /*48880*/  LDL.LU R64, [R1+0x1bb4] ;  /* 0x001bb40001407983 */ /* 0x000f220000300800 */
[----:B------:R-:W-:Y:S02]  /*48890*/  MOV R204, R32 ;  /* 0x0000002000cc7202 */ /* 0x000fe40000000f00 */
[----:B------:R-:W-:Y:S01]  /*488a0*/  MOV R205, R31 ;  /* 0x0000001f00cd7202 */ /* 0x000fe20000000f00 */
[----:B------:R-:W4:Y:S01]  /*488b0*/  LDL.LU R65, [R1+0x1bb0] ;  /* 0x001bb00001417983 */ /* 0x000f220000300800 */
[----:B------:R-:W-:Y:S02]  /*488c0*/  MOV R207, R29 ;  /* 0x0000001d00cf7202 */ /* 0x000fe40000000f00 */
[----:B------:R-:W-:Y:S01]  /*488d0*/  MOV R208, R28 ;  /* 0x0000001c00d07202 */ /* 0x000fe20000000f00 */
[----:B------:R-:W4:Y:S01]  /*488e0*/  LDL.LU R66, [R1+0x1bac] ;  /* 0x001bac0001427983 */ /* 0x000f220000300800 */
[----:B------:R-:W-:-:S02]  /*488f0*/  MOV R210, R26 ;  /* 0x0000001a00d27202 */ /* 0x000fc40000000f00 */
[----:B------:R-:W-:Y:S01]  /*48900*/  MOV R211, R25 ;  /* 0x0000001900d37202 */ /* 0x000fe20000000f00 */
[----:B------:R-:W4:Y:S01]  /*48910*/  LDL.LU R67, [R1+0x1ba8] ;  /* 0x001ba80001437983 */ /* 0x000f220000300800 */
        /* <DEDUP_REMOVED lines=207> */
[----:B------:R-:W3:Y:S04]  /*49610*/  LDL.LU R121, [R1+0x19f0] ;  /* 0x0019f00001797983 */ /* 0x000ee80000300800 */
[----:B--2---:R-:W-:Y:S04]  /*49620*/  STL [R1+0x828], R124 ;  /* 0x0008287c01007387 */ /* 0x004fe80000100800 */
[----:B---3--:R1:W-:Y:S04]  /*49630*/  STL [R1+0x824], R121 ;  /* 0x0008247901007387 */ /* 0x0083e80000100800 */
        /* <DEDUP_REMOVED lines=383> */
[----:B------:R-:W-:Y:S01]  /*4ae30*/  UMOV UR11, 0x40000040 ;  /* 0x40000040000b7882 */ /* 0x000fe20000000000 */
[----:B----4-:R-:W-:-:S07]  /*4ae40*/  WARPGROUP.ARRIVE ;  /* 0x00000000000079c5 */ /* 0x010fce0000000000 */
        /* <DEDUP_REMOVED lines=185> */
[----:B------:R-:W-:-:S06]  /*4b9e0*/  MOV R235, R0 ;  /* 0x0000000000eb7202 */ /* 0x000fcc0000000f00 */
        /* <DEDUP_REMOVED lines=262> */
[----:B------:R-:W-:-:S03]  /*4ca50*/  MOV R0, R199 ;  /* 0x000000c700007202 */ /* 0x000fc60000000f00 */
[----:B------:R-:W-:Y:S01]  /*4ca60*/  STL.64 [R1+0x50], R92 ;  /* 0x0000505c01007387 */ /* 0x000fe20000100a00 */
[----:B------:R-:W-:Y:S01]  /*4ca70*/  MOV R4, R196 ;  /* 0x000000c400047202 */ /* 0x000fe20000000f00 */
[----:B------:R-:W-:Y:S02]  /*4ca80*/  IMAD.MOV.U32 R3, RZ, RZ, R197 ;  /* 0x000000ffff037224 */ /* 0x000fe400078e00c5 */
[----:B------:R-:W-:Y:S01]  /*4ca90*/  STL.64 [R1+0x58], R94 ;  /* 0x0000585e01007387 */ /* 0x000fe20000100a00 */
[----:B------:R-:W-:Y:S01]  /*4caa0*/  IMAD.MOV.U32 R6, RZ, RZ, R194 ;  /* 0x000000ffff067224 */ /* 0x000fe200078e00c2 */
[----:B------:R-:W-:Y:S02]  /*4cab0*/  MOV R5, R195 ;  /* 0x000000c300057202 */ /* 0x000fe40000000f00 */
[----:B------:R1:W-:Y:S01]  /*4cac0*/  STL [R1+0x60], R96 ;  /* 0x0000606001007387 */ /* 0x0003e20000100800 */
        /* <DEDUP_REMOVED lines=145> */
[----:B------:R-:W-:-:S03]  /*4d3e0*/  MOV R52, R97 ;  /* 0x0000006100347202 */ /* 0x000fc60000000f00 */
        /* <DEDUP_REMOVED lines=2113> */
[----:B------:R2:W-:Y:S04]  /*55800*/  STL.64 [R1+0x190], R208 ;  /* 0x000190d001007387 */ /* 0x0005e80000100a00 */
        /* <DEDUP_REMOVED lines=105> */
[----:B--2---:R-:W-:-:S03]  /*55ea0*/  MOV R208, R124 ;  /* 0x0000007c00d07202 */ /* 0x004fc60000000f00 */
[----:B------:R-:W-:Y:S01]  /*55eb0*/  STL.64 [R1+0x3e0], R192 ;  /* 0x0003e0c001007387 */ /* 0x000fe20000100a00 */
[----:B----4-:R-:W-:-:S03]  /*55ec0*/  MOV R211, R121 ;  /* 0x0000007900d37202 */ /* 0x010fc60000000f00 */
[----:B------:R-:W-:Y:S04]  /*55ed0*/  STL.64 [R1+0x3e8], R194 ;  /* 0x0003e8c201007387 */ /* 0x000fe80000100a00 */
[----:B------:R-:W-:Y:S04]  /*55ee0*/  STL.64 [R1+0x3f0], R196 ;  /* 0x0003f0c401007387 */ /* 0x000fe80000100a00 */
[----:B------:R1:W-:Y:S04]  /*55ef0*/  STL.64 [R1+0x3f8], R198 ;  /* 0x0003f8c601007387 */ /* 0x0003e80000100a00 */
[----:B------:R-:W2:Y:S04]  /*55f00*/  LDL.LU R124, [R1+0x828] ;  /* 0x00082800017c7983 */ /* 0x000ea80000300800 */
[----:B------:R-:W3:Y:S04]  /*55f10*/  LDL.LU R121, [R1+0x824] ;  /* 0x0008240001797983 */ /* 0x000ee80000300800 */
[----:B------:R-:W4:Y:S04]  /*55f20*/  LDL.LU R3, [R1+0x2f0] ;  /* 0x0002f00001037983 */ /* 0x000f280000300800 */
[----:B------:R-:W2:Y:S04]  /*55f30*/  LDL.LU R201, [R1+0x2f4] ;  /* 0x0002f40001c97983 */ /* 0x000ea80000300800 */
[----:B------:R-:W2:Y:S04]  /*55f40*/  LDL.LU R200, [R1+0x2f8] ;  /* 0x0002f80001c87983 */ /* 0x000ea80000300800 */
[----:B-1----:R-:W3:Y:S04]  /*55f50*/  LDL.LU R199, [R1+0x2fc] ;  /* 0x0002fc0001c77983 */ /* 0x002ee80000300800 */
        /* <DEDUP_REMOVED lines=42> */
[----:B------:R-:W-:-:S03]  /*56200*/  MOV R25, R95 ;  /* 0x0000005f00197202 */ /* 0x000fc60000000f00 */
        /* <DEDUP_REMOVED lines=16> */
[----:B------:R-:W4:Y:S01]  /*56310*/  LDL.LU R9, [R1+0x3e0] ;  /* 0x0003e00001097983 */ /* 0x000f220000300800 */
[----:B------:R-:W-:-:S03]  /*56320*/  MOV R234, R98 ;  /* 0x0000006200ea7202 */ /* 0x000fc60000000f00 */
[----:B------:R-:W4:Y:S01]  /*56330*/  LDL.LU R8, [R1+0x3e4] ;  /* 0x0003e40001087983 */ /* 0x000f220000300800 */
[----:B------:R-:W-:Y:S01]  /*56340*/  IMAD.MOV.U32 R233, RZ, RZ, R99 ;  /* 0x000000ffffe97224 */ /* 0x000fe200078e0063 */
[----:B------:R-:W-:Y:S02]  /*56350*/  MOV R232, R100 ;  /* 0x0000006400e87202 */ /* 0x000fe40000000f00 */
        /* <DEDUP_REMOVED lines=9> */
[----:B------:R-:W-:Y:S01]  /*563f0*/  MOV R226, R106 ;  /* 0x0000006a00e27202 */ /* 0x000fe20000000f00 */
[----:B------:R-:W-:Y:S02]  /*56400*/  IMAD.MOV.U32 R224, RZ, RZ, R108 ;  /* 0x000000ffffe07224 */ /* 0x000fe400078e006c */
[----:B------:R-:W4:Y:S01]  /*56410*/  LDL.LU R2, [R1+0x3f8] ;  /* 0x0003f80001027983 */ /* 0x000f220000300800 */
[----:B------:R-:W-:-:S03]  /*56420*/  MOV R225, R107 ;  /* 0x0000006b00e17202 */ /* 0x000fc60000000f00 */
[----:B------:R-:W4:Y:S01]  /*56430*/  LDL.LU R0, [R1+0x3fc] ;  /* 0x0003fc0001007983 */ /* 0x000f220000300800 */
        /* <DEDUP_REMOVED lines=19> */
[----:B------:R-:W-:Y:S02]  /*56570*/  IMAD.MOV.U32 R209, RZ, RZ, R123 ;  /* 0x000000ffffd17224 */ /* 0x000fe400078e007b */
        /* <DEDUP_REMOVED lines=109> */
[----:B------:R-:W-:Y:S01]  /*56c50*/  IMAD.MOV.U32 R26, RZ, RZ, R96 ;  /* 0x000000ffff1a7224 */ /* 0x000fe200078e0060 */
[----:B------:R-:W-:Y:S01]  /*56c60*/  MOV R24, R94 ;  /* 0x0000005e00187202 */ /* 0x000fe20000000f00 */
[----:B--2---:R-:W-:-:S06]  /*56c70*/  WARPGROUP.ARRIVE ;  /* 0x00000000000079c5 */ /* 0x004fcc0000000000 */
[----:B------:R-:W-:Y:S03]  /*56c80*/  HGMMA.64x256x16.F32 R108, R28, gdesc[UR8].tnspB, R108, gsb0 ;  /* 0x43e000081c6c7df0 */ /* 0x000fe6000800086c */
[----:B------:R-:W-:Y:S02]  /*56c90*/  WARPGROUP.DEPBAR.LE gsb0, 0x0 ;  /* 0x00008000000079c5 */ /* 0x000fe40000010000 */
        /* <DEDUP_REMOVED lines=43> */
[----:B------:R-:W-:-:S03]  /*56f50*/  IMAD.MOV.U32 R28, RZ, RZ, R108 ;  /* 0x000000ffff1c7224 */ /* 0x000fc600078e006c */
        /* <DEDUP_REMOVED lines=53> */
[----:B------:R-:W4:Y:S01]  /*572b0*/  LDL.LU.64 R158, [R1+0x6e8] ;  /* 0x0006e800019e7983 */ /* 0x000f220000300a00 */
[----:B------:R-:W-:-:S03]  /*572c0*/  MOV R41, R121 ;  /* 0x0000007900297202 */ /* 0x000fc60000000f00 */
[----:B------:R-:W4:Y:S04]  /*572d0*/  LDL.LU.64 R156, [R1+0x6e0] ;  /* 0x0006e000019c7983 */ /* 0x000f280000300a00 */
[----:B------:R-:W2:Y:S04]  /*572e0*/  LDL.LU R124, [R1+0x6d8] ;  /* 0x0006d800017c7983 */ /* 0x000ea80000300800 */
[----:B------:R-:W3:Y:S01]  /*572f0*/  LDL.LU R121, [R1+0x6d4] ;  /* 0x0006d40001797983 */ /* 0x000ee20000300800 */
[----:B------:R-:W-:Y:S01]  /*57300*/  MOV R29, R109 ;  /* 0x0000006d001d7202 */ /* 0x000fe20000000f00 */
[----:B------:R-:W-:Y:S01]  /*57310*/  IMAD.MOV.U32 R31, RZ, RZ, R111 ;  /* 0x000000ffff1f7224 */ /* 0x000fe200078e006f */
[----:B------:R-:W-:Y:S01]  /*57320*/  MOV R30, R110 ;  /* 0x0000006e001e7202 */ /* 0x000fe20000000f00 */
        /* <DEDUP_REMOVED lines=83> */
[----:B------:R-:W4:Y:S04]  /*57860*/  LDL.LU R152, [R1+0x1f0] ;  /* 0x0001f00001987983 */ /* 0x000f280000300800 */
[----:B------:R-:W4:Y:S04]  /*57870*/  LDL.LU R153, [R1+0x1f4] ;  /* 0x0001f40001997983 */ /* 0x000f280000300800 */
[----:B------:R-:W4:Y:S04]  /*57880*/  LDL.LU R154, [R1+0x1f8] ;  /* 0x0001f800019a7983 */ /* 0x000f280000300800 */
[----:B------:R-:W4:Y:S04]  /*57890*/  LDL.LU R155, [R1+0x1fc] ;  /* 0x0001fc00019b7983 */ /* 0x000f280000300800 */
[----:B--2---:R1:W-:Y:S01]  /*578a0*/  STL [R1+0x434], R124 ;  /* 0x0004347c01007387 */ /* 0x0043e20000100800 */
[----:B---3--:R-:W-:-:S03]  /*578b0*/  F2FP.F16.F32.PACK_AB R27, R95, R121 ;  /* 0x000000795f1b723e */ /* 0x008fc600000000ff */
[----:B------:R-:W2:Y:S04]  /*578c0*/  LDL.LU R95, [R1+0x10c] ;  /* 0x00010c00015f7983 */ /* 0x000ea80000300800 */
[----:B------:R-:W3:Y:S04]  /*578d0*/  LDL.LU R121, [R1+0x174] ;  /* 0x0001740001797983 */ /* 0x000ee80000300800 */
[----:B-1----:R-:W2:Y:S04]  /*578e0*/  LDL.LU R124, [R1+0x180] ;  /* 0x00018000017c7983 */ /* 0x002ea80000300800 */
        /* <DEDUP_REMOVED lines=167> */
[----:B------:R-:W-:Y:S01]  /*58360*/  MOV R110, R180 ;  /* 0x000000b4006e7202 */ /* 0x000fe20000000f00 */
[----:B------:R1:W5:Y:S01]  /*58370*/  LDL.LU R234, [R1+0x6c0] ;  /* 0x0006c00001ea7983 */ /* 0x0003620000300800 */
[----:B------:R-:W-:Y:S02]  /*58380*/  MOV R112, R178 ;  /* 0x000000b200707202 */ /* 0x000fe40000000f00 */
[----:B------:R-:W-:Y:S01]  /*58390*/  MOV R113, R177 ;  /* 0x000000b100717202 */ /* 0x000fe20000000f00 */
[----:B------:R1:W5:Y:S01]  /*583a0*/  LDL.LU R233, [R1+0x6bc] ;  /* 0x0006bc0001e97983 */ /* 0x0003620000300800 */
[----:B------:R-:W-:Y:S02]  /*583b0*/  MOV R115, R175 ;  /* 0x000000af00737202 */ /* 0x000fe40000000f00 */
        /* <DEDUP_REMOVED lines=264> */
.L_x_42:
[----:B------:R-:W-:-:S04]  /*59440*/  ULEA UR6, UR60, UR61, 0x3 ;  /* 0x0000003d3c067291 */ /* 0x000fc8000f8e183f */
[----:B------:R-:W-:-:S04]  /*59450*/  UIADD3 UR6, UR6, 0x160028, URZ ;  /* 0x0016002806067890 */ /* 0x000fc8000fffe03f */
[----:B------:R-:W-:-:S09]  /*59460*/  UPRMT UR6, URZ, 0x654, UR6 ;  /* 0x000006543f067896 */ /* 0x000fd20008000006 */
[----:B------:R-:W-:Y:S01]  /*59470*/  SYNCS.ARRIVE.TRANS64.RED.A1T0 RZ, [UR6], RZ ;  /* 0x000000ffffff79a7 */ /* 0x000fe20008100406 */
[----:B------:R-:W-:Y:S05]  /*59480*/  @P1 BRA `(.L_x_43) ;  /* 0x0000000000041947 */ /* 0x000fea0003800000 */
[----:B------:R-:W-:Y:S01]  /*59490*/  BPT.TRAP 0x1 ;  /* 0x000000040000795c */ /* 0x000fe20000300000 */
.L_x_43:
[----:B------:R-:W-:-:S04]  /*594a0*/  UIADD3 UR6, UR60, 0x1, URZ ;  /* 0x000000013c067890 */ /* 0x000fc8000fffe03f */
[----:B------:R-:W-:-:S04]  /*594b0*/  UISETP.NE.AND UP0, UPT, UR6, 0x5, UPT ;  /* 0x000000050600788c */ /* 0x000fc8000bf05270 */
[----:B------:R-:W-:Y:S01]  /*594c0*/  USEL UR6, UR6, URZ, UP0 ;  /* 0x0000003f06067287 */ /* 0x000fe20008000000 */
[----:B------:R-:W-:Y:S11]  /*594d0*/  @!P0 BRA `(.L_x_44) ;  /* 0x0000000000048947 */ /* 0x000ff60003800000 */
[----:B------:R-:W-:Y:S01]  /*594e0*/  BPT.TRAP 0x1 ;  /* 0x000000040000795c */ /* 0x000fe20000300000 */
.L_x_44:
[----:B------:R-:W-:-:S04]  /*594f0*/  ULEA UR10, UR6, UR61, 0x3 ;  /* 0x0000003d060a7291 */ /* 0x000fc8000f8e183f */
[----:B------:R-:W-:-:S04]  /*59500*/  UIADD3 UR10, UR10, 0x160028, URZ ;  /* 0x001600280a0a7890 */ /* 0x000fc8000fffe03f */
[----:B------:R-:W-:-:S09]  /*59510*/  UPRMT UR10, URZ, 0x654, UR10 ;  /* 0x000006543f0a7896 */ /* 0x000fd2000800000a */
[----:B------:R-:W-:Y:S01]  /*59520*/  SYNCS.ARRIVE.TRANS64.RED.A1T0 RZ, [UR10], RZ ;  /* 0x000000ffffff79a7 */ /* 0x000fe2000810040a */
[----:B------:R-:W-:Y:S05]  /*59530*/  @P1 BRA `(.L_x_45) ;  /* 0x0000000000041947 */ /* 0x000fea0003800000 */
[----:B------:R-:W-:Y:S01]  /*59540*/  BPT.TRAP 0x1 ;  /* 0x000000040000795c */ /* 0x000fe20000300000 */
.L_x_45:
[----:B------:R-:W-:Y:S01]  /*59550*/  UIADD3 UR4, UR4, 0x1, URZ ;  /* 0x0000000104047890 */ /* 0x000fe2000fffe03f */
[C---:B-----5:R-:W-:Y:S01]  /*59560*/  ISETP.GT.AND P2, PT, R202.reuse, 0x1, PT ;  /* 0x00000001ca00780c */ /* 0x060fe20003f44270 */
[----:B------:R-:W-:Y:S01]  /*59570*/  UIADD3 UR6, UR6, 0x1, URZ ;  /* 0x0000000106067890 */ /* 0x000fe2000fffe03f */
[----:B------:R-:W-:Y:S01]  /*59580*/  VIADD R2, R202, 0xffffffff ;  /* 0xffffffffca027836 */ /* 0x000fe20000000000 */
[----:B------:R-:W-:Y:S01]  /*59590*/  UISETP.NE.AND UP1, UPT, UR4, 0x5, UPT ;  /* 0x000000050400788c */ /* 0x000fe2000bf25270 */
[----:B------:R-:W-:Y:S01]  /*595a0*/  IADD3 R3, R3, 0x100, RZ ;  /* 0x0000010003037810 */ /* 0x000fe20007ffe0ff */
[----:B------:R-:W-:Y:S01]  /*595b0*/  UISETP.NE.AND UP0, UPT, UR6, 0x5, UPT ;  /* 0x000000050600788c */ /* 0x000fe2000bf05270 */
[----:B------:R-:W-:Y:S01]  /*595c0*/  IMAD.MOV.U32 R198, RZ, RZ, R156 ;  /* 0x000000ffffc67224 */ /* 0x000fe200078e009c */
[----:B------:R-:W-:Y:S01]  /*595d0*/  USEL UR10, URZ, 0x1, UP1 ;  /* 0x000000013f0a7887 */ /* 0x000fe20008800000 */
[----:B------:R-:W-:Y:S01]  /*595e0*/  MOV R202, R2 ;  /* 0x0000000200ca7202 */ /* 0x000fe20000000f00 */
[----:B------:R-:W-:Y:S01]  /*595f0*/  USEL UR60, UR6, URZ, UP0 ;  /* 0x0000003f063c7287 */ /* 0x000fe20008000000 */
[----:B------:R-:W-:Y:S01]  /*59600*/  MOV R157, R124 ;  /* 0x0000007c009d7202 */ /* 0x000fe20000000f00 */
[----:B------:R-:W-:-:S02]  /*59610*/  USEL UR4, UR4, URZ, UP1 ;  /* 0x0000003f04047287 */ /* 0x000fc40008800000 */
[----:B------:R-:W-:Y:S01]  /*59620*/  LOP3.LUT R0, R203, UR10, RZ, 0x3c, !PT ;  /* 0x0000000acb007c12 */ /* 0x000fe2000f8e3cff */
[----:B------:R-:W-:Y:S09]  /*59630*/  @P2 BRA `(.L_x_46) ;  /* 0xfffffe1000402947 */ /* 0x000ff2000383ffff */
.L_x_35:
[----:B------:R-:W2:Y:S01]  /*59640*/  SHFL.BFLY PT, R0, R205, 0x1, 0x1f ;  /* 0x0c201f00cd007f89 */ /* 0x000ea200000e0000 */
[----:B------:R-:W-:Y:S01]  /*59650*/  BSSY B0, `(.L_x_47) ;  /* 0x0000025000007945 */ /* 0x000fe20003800000 */
[----:B------:R-:W-:Y:S01]  /*59660*/  MOV R10, 0x7f800000 ;  /* 0x7f800000000a7802 */ /* 0x000fe20000000f00 */
[----:B------:R-:W-:Y:S01]  /*59670*/  IMAD.MOV.U32 R9, RZ, RZ, 0x3f800000 ;  /* 0x3f800000ff097424 */ /* 0x000fe200078e00ff */
[----:B------:R-:W3:Y:S01]  /*59680*/  SHFL.BFLY PT, R2, R204, 0x1, 0x1f ;  /* 0x0c201f00cc027f89 */ /* 0x000ee200000e0000 */
[----:B------:R-:W-:Y:S01]  /*59690*/  MOV R8, 0x7f800000 ;  /* 0x7f80000000087802 */ /* 0x000fe20000000f00 */
[----:B--2---:R-:W-:Y:S01]  /*596a0*/  FADD R205, R0, R205 ;  /* 0x000000cd00cd7221 */ /* 0x004fe20000000000 */
[----:B---3--:R-:W-:-:S04]  /*596b0*/  FADD R204, R2, R204 ;  /* 0x000000cc02cc7221 */ /* 0x008fc80000000000 */
[----:B------:R-:W2:Y:S04]  /*596c0*/  SHFL.BFLY PT, R0, R205, 0x2, 0x1f ;  /* 0x0c401f00cd007f89 */ /* 0x000ea800000e0000 */
[----:B------:R-:W3:Y:S01]  /*596d0*/  SHFL.BFLY PT, R11, R204, 0x2, 0x1f ;  /* 0x0c401f00cc0b7f89 */ /* 0x000ee200000e0000 */
[C---:B--2---:R-:W-:Y:S01]  /*596e0*/  FSETP.NE.AND P0, PT, R205.reuse, -R0, PT ;  /* 0x80000000cd00720b */ /* 0x044fe20003f05000 */
[----:B------:R-:W-:Y:S01]  /*596f0*/  FADD R205, R205, R0 ;  /* 0x00000000cdcd7221 */ /* 0x000fe20000000000 */
[----:B------:R-:W-:Y:S01]  /*59700*/  MOV R0, 0x3f800000 ;  /* 0x3f80000000007802 */ /* 0x000fe20000000f00 */
[----:B---3--:R-:W-:-:S10]  /*59710*/  FADD R4, R204, R11 ;  /* 0x0000000bcc047221 */ /* 0x008fd40000000000 */
[----:B------:R-:W-:Y:S05]  /*59720*/  @!P0 BRA `(.L_x_48) ;  /* 0x00000000005c8947 */ /* 0x000fea0003800000 */
[----:B------:R-:W-:Y:S01]  /*59730*/  IMAD.MOV.U32 R0, RZ, RZ, R205 ;  /* 0x000000ffff007224 */ /* 0x000fe200078e00cd */
[----:B------:R-:W-:Y:S04]  /*59740*/  BSSY B1, `(.L_x_49) ;  /* 0x000000d000017945 */ /* 0x000fe80003800000 */
[----:B------:R-:W-:-:S04]  /*59750*/  IADD3 R2, R0, 0x1800000, RZ ;  /* 0x0180000000027810 */ /* 0x000fc80007ffe0ff */
[----:B------:R-:W-:-:S04]  /*59760*/  LOP3.LUT R2, R2, 0x7f800000, RZ, 0xc0, !PT ;  /* 0x7f80000002027812 */ /* 0x000fc800078ec0ff */
[----:B------:R-:W-:-:S13]  /*59770*/  ISETP.GT.U32.AND P0, PT, R2, 0x1ffffff, PT ;  /* 0x01ffffff0200780c */ /* 0x000fda0003f04070 */
[----:B------:R-:W-:Y:S05]  /*59780*/  @P0 BRA `(.L_x_50) ;  /* 0x0000000000100947 */ /* 0x000fea0003800000 */
[----:B------:R-:W-:-:S07]  /*59790*/  MOV R7, 0x597b0 ;  /* 0x000597b000077802 */ /* 0x000fce0000000f00 */
[----:B-1----:R-:W-:Y:S05]  /*597a0*/  CALL.REL.NOINC `($__internal_0_$__cuda_sm20_rcp_rn_f32_slowpath) ;  /* 0x0000008400b47944 */ /* 0x002fea0003c00000 */
[----:B------:R-:W-:Y:S01]  /*597b0*/  MOV R2, R5 ;  /* 0x0000000500027202 */ /* 0x000fe20000000f00 */
[----:B------:R-:W-:Y:S06]  /*597c0*/  BRA `(.L_x_51) ;  /* 0x0000000000107947 */ /* 0x000fec0003800000 */
.L_x_50:
[----:B------:R-:W2:Y:S02]  /*597d0*/  MUFU.RCP R2, R0 ;  /* 0x0000000000027308 */ /* 0x000ea40000001000 */
[----:B--2---:R-:W-:-:S04]  /*597e0*/  FFMA R3, R0, R2, -1 ;  /* 0xbf80000000037423 */ /* 0x004fc80000000002 */
[----:B------:R-:W-:-:S04]  /*597f0*/  FADD.FTZ R3, -R3, -RZ ;  /* 0x800000ff03037221 */ /* 0x000fc80000010100 */
[----:B------:R-:W-:-:S07]  /*59800*/  FFMA R2, R2, R3, R2 ;  /* 0x0000000302027223 */ /* 0x000fce0000000002 */
.L_x_51:
[----:B------:R-:W-:Y:S05]  /*59810*/  BSYNC B1 ;  /* 0x0000000000017941 */ /* 0x000fea0003800000 */
.L_x_49:
[----:B------:R-:W-:Y:S01]  /*59820*/  FSETP.GEU.AND P0, PT, |R0|, 1.175494350822287508e-38, PT ;  /* 0x008000000000780b */ /* 0x000fe20003f0e200 */
[----:B------:R-:W-:-:S12]  /*59830*/  ULDC UR4, c[0x0][0x600] ;  /* 0x0001800000047ab9 */ /* 0x000fd80000000800 */
[----:B------:R-:W-:-:S06]  /*59840*/  @!P0 FMUL R0, R0, 16777216 ;  /* 0x4b80000000008820 */ /* 0x000fcc0000400000 */
[----:B------:R-:W2:Y:S02]  /*59850*/  MUFU.LG2 R0, R0 ;  /* 0x0000000000007308 */ /* 0x000ea40000000c00 */
[----:B--2---:R-:W-:-:S04]  /*59860*/  @!P0 FADD R0, R0, -24 ;  /* 0xc1c0000000008421 */ /* 0x004fc80000000000 */
[----:B------:R-:W-:-:S04]  /*59870*/  FMUL R0, R0, 0.69314718246459960938 ;  /* 0x3f31721800007820 */ /* 0x000fc80000400000 */
[----:B------:R-:W-:Y:S01]  /*59880*/  FFMA R8, R156, UR4, R0 ;  /* 0x000000049c087c23 */ /* 0x000fe20008000000 */
[----:B------:R-:W-:-:S07]  /*59890*/  IMAD.MOV.U32 R0, RZ, RZ, R2 ;  /* 0x000000ffff007224 */ /* 0x000fce00078e0002 */
.L_x_48:
[----:B------:R-:W-:Y:S05]  /*598a0*/  BSYNC B0 ;  /* 0x0000000000007941 */ /* 0x000fea0003800000 */
.L_x_47:
[----:B------:R-:W2:Y:S01]  /*598b0*/  LDL.LU R68, [R1+0x200] ;  /* 0x0002000001447983 */ /* 0x000ea20000300800 */
[----:B------:R-:W-:-:S03]  /*598c0*/  ULDC UR4, c[0x0][0x608] ;  /* 0x0001820000047ab9 */ /* 0x000fc60000000800 */
[----:B------:R-:W3:Y:S04]  /*598d0*/  LDL.LU R64, [R1+0x204] ;  /* 0x0002040001407983 */ /* 0x000ee80000300800 */
[----:B------:R-:W4:Y:S04]  /*598e0*/  LDL.LU R60, [R1+0x210] ;  /* 0x00021000013c7983 */ /* 0x000f280000300800 */
        /* <DEDUP_REMOVED lines=53> */
[----:B------:R-:W1:Y:S04]  /*59c40*/  LDL.LU R15, [R1+0x3c0] ;  /* 0x0003c000010f7983 */ /* 0x000e680000300800 */
[----:B------:R-:W5:Y:S04]  /*59c50*/  LDL.LU R14, [R1+0x3c4] ;  /* 0x0003c400010e7983 */ /* 0x000f680000300800 */
[----:B------:R-:W5:Y:S04]  /*59c60*/  LDL.LU R13, [R1+0x3d0] ;  /* 0x0003d000010d7983 */ /* 0x000f680000300800 */
[----:B------:R-:W5:Y:S04]  /*59c70*/  LDL.LU R12, [R1+0x3d4] ;  /* 0x0003d400010c7983 */ /* 0x000f680000300800 */
[----:B------:R-:W5:Y:S04]  /*59c80*/  LDL.LU R7, [R1+0x3e0] ;  /* 0x0003e00001077983 */ /* 0x000f680000300800 */
[----:B------:R-:W5:Y:S04]  /*59c90*/  LDL.LU R6, [R1+0x3e4] ;  /* 0x0003e40001067983 */ /* 0x000f680000300800 */
[----:B------:R-:W5:Y:S04]  /*59ca0*/  LDL.LU R3, [R1+0x3f0] ;  /* 0x0003f00001037983 */ /* 0x000f680000300800 */
[----:B------:R-:W5:Y:S01]  /*59cb0*/  LDL.LU R2, [R1+0x3f4] ;  /* 0x0003f40001027983 */ /* 0x000f620000300800 */
[----:B------:R-:W-:Y:S01]  /*59cc0*/  FMUL R0, R0, UR4 ;  /* 0x0000000400007c20 */ /* 0x000fe20008400000 */
[----:B------:R-:W-:Y:S01]  /*59cd0*/  FSETP.NE.AND P0, PT, R204, -R11, PT ;  /* 0x8000000bcc00720b */ /* 0x000fe20003f05000 */
[----:B------:R-:W-:Y:S02]  /*59ce0*/  BSSY B0, `(.L_x_52) ;  /* 0x00000fd000007945 */ /* 0x000fe40003800000 */
[-C--:B--2---:R-:W-:Y:S01]  /*59cf0*/  FMUL R68, R68, R0.reuse ;  /* 0x0000000044447220 */ /* 0x084fe20000400000 */
[-C--:B---3--:R-:W-:Y:S01]  /*59d00*/  FMUL R64, R64, R0.reuse ;  /* 0x0000000040407220 */ /* 0x088fe20000400000 */
[-C--:B----4-:R-:W-:Y:S01]  /*59d10*/  FMUL R60, R60, R0.reuse ;  /* 0x000000003c3c7220 */ /* 0x090fe20000400000 */
        /* <DEDUP_REMOVED lines=28> */
[----:B------:R-:W-:-:S02]  /*59ee0*/  FMUL R205, R40, R0 ;  /* 0x0000000028cd7220 */ /* 0x000fc40000400000 */
[----:B------:R-:W2:Y:S01]  /*59ef0*/  LDL.LU R40, [R1] ;  /* 0x0000000001287983 */ /* 0x000ea20000300800 */
[----:B------:R-:W-:-:S03]  /*59f00*/  FMUL R202, R39, R0 ;  /* 0x0000000027ca7220 */ /* 0x000fc60000400000 */
[----:B------:R-:W3:Y:S01]  /*59f10*/  LDL.LU R39, [R1+0x4] ;  /* 0x0000040001277983 */ /* 0x000ee20000300800 */
[----:B------:R-:W-:-:S03]  /*59f20*/  FMUL R201, R38, R0 ;  /* 0x0000000026c97220 */ /* 0x000fc60000400000 */
[----:B------:R-:W4:Y:S01]  /*59f30*/  LDL.LU R38, [R1+0x10] ;  /* 0x0000100001267983 */ /* 0x000f220000300800 */
[----:B------:R-:W-:-:S03]  /*59f40*/  FMUL R198, R37, R0 ;  /* 0x0000000025c67220 */ /* 0x000fc60000400000 */
[----:B------:R-:W5:Y:S01]  /*59f50*/  LDL.LU R37, [R1+0x14] ;  /* 0x0000140001257983 */ /* 0x000f620000300800 */
[----:B------:R-:W-:-:S03]  /*59f60*/  FMUL R197, R36, R0 ;  /* 0x0000000024c57220 */ /* 0x000fc60000400000 */
[----:B------:R-:W2:Y:S01]  /*59f70*/  LDL.LU R36, [R1+0x20] ;  /* 0x0000200001247983 */ /* 0x000ea20000300800 */
[----:B------:R-:W-:-:S03]  /*59f80*/  FMUL R194, R35, R0 ;  /* 0x0000000023c27220 */ /* 0x000fc60000400000 */
[----:B------:R-:W3:Y:S01]  /*59f90*/  LDL.LU R35, [R1+0x24] ;  /* 0x0000240001237983 */ /* 0x000ee20000300800 */
        /* <DEDUP_REMOVED lines=38> */
[----:B-1----:R-:W-:-:S03]  /*5a200*/  FMUL R154, R15, R0 ;  /* 0x000000000f9a7220 */ /* 0x002fc60000400000 */
        /* <DEDUP_REMOVED lines=15> */
[-C--:B----4-:R-:W-:Y:S01]  /*5a300*/  FMUL R134, R38, R0.reuse ;  /* 0x0000000026867220 */ /* 0x090fe20000400000 */
[-C--:B-----5:R-:W-:Y:S01]  /*5a310*/  FMUL R133, R37, R0.reuse ;  /* 0x0000000025857220 */ /* 0x0a0fe20000400000 */
[-C--:B--2---:R-:W-:Y:S01]  /*5a320*/  FMUL R130, R36, R0.reuse ;  /* 0x0000000024827220 */ /* 0x084fe20000400000 */
[-C--:B---3--:R-:W-:Y:S01]  /*5a330*/  FMUL R129, R35, R0.reuse ;  /* 0x0000000023817220 */ /* 0x088fe20000400000 */
        /* <DEDUP_REMOVED lines=15> */
[----:B------:R-:W-:-:S04]  /*5a430*/  FMUL R12, R12, R0 ;  /* 0x000000000c0c7220 */ /* 0x000fc80000400000 */
[----:B------:R1:W-:Y:S01]  /*5a440*/  STL [R1+0x4], R14 ;  /* 0x0000040e01007387 */ /* 0x0003e20000100800 */
[----:B------:R-:W-:-:S03]  /*5a450*/  FMUL R7, R7, R0 ;  /* 0x0000000007077220 */ /* 0x000fc60000400000 */
[----:B------:R2:W-:Y:S01]  /*5a460*/  STL [R1+0x14], R12 ;  /* 0x0000140c01007387 */ /* 0x0005e20000100800 */
[----:B------:R-:W-:-:S03]  /*5a470*/  FMUL R6, R6, R0 ;  /* 0x0000000006067220 */ /* 0x000fc60000400000 */
[----:B------:R3:W-:Y:S01]  /*5a480*/  STL [R1], R7 ;  /* 0x0000000701007387 */ /* 0x0007e20000100800 */
[----:B------:R-:W-:-:S03]  /*5a490*/  FMUL R3, R3, R0 ;  /* 0x0000000003037220 */ /* 0x000fc60000400000 */
[----:B------:R4:W-:Y:S01]  /*5a4a0*/  STL [R1+0x24], R6 ;  /* 0x0000240601007387 */ /* 0x0009e20000100800 */
[----:B------:R-:W-:-:S03]  /*5a4b0*/  FMUL R2, R2, R0 ;  /* 0x0000000002027220 */ /* 0x000fc60000400000 */
[----:B------:R-:W5:Y:S04]  /*5a4c0*/  LDL.LU R38, [R1+0x104] ;  /* 0x0001040001267983 */ /* 0x000f680000300800 */
[----:B------:R4:W-:Y:S04]  /*5a4d0*/  STL [R1+0x10], R3 ;  /* 0x0000100301007387 */ /* 0x0009e80000100800 */
[----:B------:R-:W5:Y:S04]  /*5a4e0*/  LDL.LU R37, [R1+0x110] ;  /* 0x0001100001257983 */ /* 0x000f680000300800 */
[----:B------:R4:W-:Y:S04]  /*5a4f0*/  STL [R1+0x34], R2 ;  /* 0x0000340201007387 */ /* 0x0009e80000100800 */
        /* <DEDUP_REMOVED lines=12> */
[----:B------:R-:W-:-:S03]  /*5a5c0*/  FMUL R98, R20, R0 ;  /* 0x0000000014627220 */ /* 0x000fc60000400000 */
        /* <DEDUP_REMOVED lines=10> */
[----:B------:R-:W5:Y:S04]  /*5a670*/  LDL.LU R19, [R1+0x1a0] ;  /* 0x0001a00001137983 */ /* 0x000f680000300800 */
[----:B------:R-:W5:Y:S01]  /*5a680*/  LDL.LU R18, [R1+0x1a4] ;  /* 0x0001a40001127983 */ /* 0x000f620000300800 */
[----:B------:R-:W-:-:S03]  /*5a690*/  FMUL R235, R13, R0 ;  /* 0x000000000deb7220 */ /* 0x000fc60000400000 */
[----:B------:R-:W5:Y:S04]  /*5a6a0*/  LDL.LU R17, [R1+0x1b0] ;  /* 0x0001b00001117983 */ /* 0x000f680000300800 */
[----:B------:R-:W5:Y:S04]  /*5a6b0*/  LDL.LU R16, [R1+0x1b4] ;  /* 0x0001b40001107983 */ /* 0x000f680000300800 */
[----:B------:R-:W5:Y:S04]  /*5a6c0*/  LDL.LU R15, [R1+0x1c0] ;  /* 0x0001c000010f7983 */ /* 0x000f680000300800 */
[----:B-1----:R-:W5:Y:S04]  /*5a6d0*/  LDL.LU R14, [R1+0x1c4] ;  /* 0x0001c400010e7983 */ /* 0x002f680000300800 */
[----:B------:R-:W5:Y:S04]  /*5a6e0*/  LDL.LU R13, [R1+0x1d0] ;  /* 0x0001d000010d7983 */ /* 0x000f680000300800 */
[----:B--2---:R-:W2:Y:S04]  /*5a6f0*/  LDL.LU R12, [R1+0x1d4] ;  /* 0x0001d400010c7983 */ /* 0x004ea80000300800 */
[----:B---3--:R-:W3:Y:S04]  /*5a700*/  LDL.LU R7, [R1+0x1e0] ;  /* 0x0001e00001077983 */ /* 0x008ee80000300800 */
[----:B----4-:R-:W4:Y:S04]  /*5a710*/  LDL.LU R6, [R1+0x1e4] ;  /* 0x0001e40001067983 */ /* 0x010f280000300800 */
[----:B------:R-:W4:Y:S04]  /*5a720*/  LDL.LU R3, [R1+0x1f0] ;  /* 0x0001f00001037983 */ /* 0x000f280000300800 */
[----:B------:R-:W4:Y:S01]  /*5a730*/  LDL.LU R2, [R1+0x1f4] ;  /* 0x0001f40001027983 */ /* 0x000f220000300800 */
[-C--:B------:R-:W-:Y:S01]  /*5a740*/  FMUL R138, R40, R0.reuse ;  /* 0x00000000288a7220 */ /* 0x080fe20000400000 */
[-C--:B------:R-:W-:Y:S01]  /*5a750*/  FMUL R137, R39, R0.reuse ;  /* 0x0000000027897220 */ /* 0x080fe20000400000 */
[-C--:B-----5:R-:W-:Y:S01]  /*5a760*/  FMUL R38, R38, R0.reuse ;  /* 0x0000000026267220 */ /* 0x0a0fe20000400000 */
[----:B------:R-:W-:-:S04]  /*5a770*/  FMUL R37, R37, R0 ;  /* 0x0000000025257220 */ /* 0x000fc80000400000 */
        /* <DEDUP_REMOVED lines=49> */
[----:B--2---:R-:W-:-:S03]  /*5aa90*/  FMUL R12, R12, R0 ;  /* 0x000000000c0c7220 */ /* 0x004fc60000400000 */
[----:B------:R1:W-:Y:S01]  /*5aaa0*/  STL [R1+0x104], R13 ;  /* 0x0001040d01007387 */ /* 0x0003e20000100800 */
[----:B---3--:R-:W-:-:S03]  /*5aab0*/  FMUL R7, R7, R0 ;  /* 0x0000000007077220 */ /* 0x008fc60000400000 */
[----:B------:R1:W-:Y:S01]  /*5aac0*/  STL [R1+0xf0], R12 ;  /* 0x0000f00c01007387 */ /* 0x0003e20000100800 */
[----:B----4-:R-:W-:-:S03]  /*5aad0*/  FMUL R6, R6, R0 ;  /* 0x0000000006067220 */ /* 0x010fc60000400000 */
[----:B------:R1:W-:Y:S01]  /*5aae0*/  STL [R1+0x114], R7 ;  /* 0x0001140701007387 */ /* 0x0003e20000100800 */
[----:B------:R-:W-:-:S03]  /*5aaf0*/  FMUL R3, R3, R0 ;  /* 0x0000000003037220 */ /* 0x000fc60000400000 */
[----:B------:R1:W-:Y:S01]  /*5ab00*/  STL [R1+0x100], R6 ;  /* 0x0001000601007387 */ /* 0x0003e20000100800 */
[----:B------:R-:W-:-:S03]  /*5ab10*/  FMUL R0, R2, R0 ;  /* 0x0000000002007220 */ /* 0x000fc60000400000 */
[----:B------:R1:W-:Y:S04]  /*5ab20*/  STL [R1+0x120], R3 ;  /* 0x0001200301007387 */ /* 0x0003e80000100800 */
[----:B------:R1:W-:Y:S01]  /*5ab30*/  STL [R1+0x110], R0 ;  /* 0x0001100001007387 */ /* 0x0003e20000100800 */
[----:B------:R-:W-:Y:S05]  /*5ab40*/  @!P0 BRA `(.L_x_53) ;  /* 0x0000000000588947 */ /* 0x000fea0003800000 */
[----:B-1----:R-:W-:Y:S01]  /*5ab50*/  IADD3 R0, R4, 0x1800000, RZ ;  /* 0x0180000004007810 */ /* 0x002fe20007ffe0ff */
[----:B------:R-:W-:Y:S03]  /*5ab60*/  BSSY B1, `(.L_x_54) ;  /* 0x000000c000017945 */ /* 0x000fe60003800000 */
[----:B------:R-:W-:-:S04]  /*5ab70*/  LOP3.LUT R0, R0, 0x7f800000, RZ, 0xc0, !PT ;  /* 0x7f80000000007812 */ /* 0x000fc800078ec0ff */
[----:B------:R-:W-:-:S13]  /*5ab80*/  ISETP.GT.U32.AND P0, PT, R0, 0x1ffffff, PT ;  /* 0x01ffffff0000780c */ /* 0x000fda0003f04070 */
[----:B------:R-:W-:Y:S05]  /*5ab90*/  @P0 BRA `(.L_x_55) ;  /* 0x0000000000100947 */ /* 0x000fea0003800000 */
[----:B------:R-:W-:Y:S02]  /*5aba0*/  MOV R0, R4 ;  /* 0x0000000400007202 */ /* 0x000fe40000000f00 */
[----:B------:R-:W-:-:S07]  /*5abb0*/  MOV R7, 0x5abd0 ;  /* 0x0005abd000077802 */ /* 0x000fce0000000f00 */
[----:B------:R-:W-:Y:S05]  /*5abc0*/  CALL.REL.NOINC `($__internal_0_$__cuda_sm20_rcp_rn_f32_slowpath) ;  /* 0x0000007000ac7944 */ /* 0x000fea0003c00000 */
[----:B------:R-:W-:Y:S05]  /*5abd0*/  BRA `(.L_x_56) ;  /* 0x0000000000107947 */ /* 0x000fea0003800000 */
.L_x_55:
[----:B------:R-:W1:Y:S02]  /*5abe0*/  MUFU.RCP R5, R4 ;  /* 0x0000000400057308 */ /* 0x000e640000001000 */
[----:B-1----:R-:W-:-:S04]  /*5abf0*/  FFMA R0, R4, R5, -1 ;  /* 0xbf80000004007423 */ /* 0x002fc80000000005 */
[----:B------:R-:W-:-:S04]  /*5ac00*/  FADD.FTZ R0, -R0, -RZ ;  /* 0x800000ff00007221 */ /* 0x000fc80000010100 */
[----:B------:R-:W-:-:S07]  /*5ac10*/  FFMA R5, R5, R0, R5 ;  /* 0x0000000005057223 */ /* 0x000fce0000000005 */
.L_x_56:
[----:B------:R-:W-:Y:S05]  /*5ac20*/  BSYNC B1 ;  /* 0x0000000000017941 */ /* 0x000fea0003800000 */
.L_x_54:
[----:B------:R-:W-:Y:S01]  /*5ac30*/  FSETP.GEU.AND P0, PT, |R4|, 1.175494350822287508e-38, PT ;  /* 0x008000000400780b */ /* 0x000fe20003f0e200 */
[----:B------:R-:W-:Y:S01]  /*5ac40*/  ULDC UR4, c[0x0][0x600] ;  /* 0x0001800000047ab9 */ /* 0x000fe20000000800 */
[----:B------:R-:W-:-:S11]  /*5ac50*/  IMAD.MOV.U32 R9, RZ, RZ, R5 ;  /* 0x000000ffff097224 */ /* 0x000fd600078e0005 */
[----:B------:R-:W-:-:S06]  /*5ac60*/  @!P0 FMUL R4, R4, 16777216 ;  /* 0x4b80000004048820 */ /* 0x000fcc0000400000 */
[----:B------:R-:W1:Y:S02]  /*5ac70*/  MUFU.LG2 R4, R4 ;  /* 0x0000000400047308 */ /* 0x000e640000000c00 */
[----:B-1----:R-:W-:-:S04]  /*5ac80*/  @!P0 FADD R4, R4, -24 ;  /* 0xc1c0000004048421 */ /* 0x002fc80000000000 */
[----:B------:R-:W-:-:S04]  /*5ac90*/  FMUL R4, R4, 0.69314718246459960938 ;  /* 0x3f31721804047820 */ /* 0x000fc80000400000 */
[----:B------:R-:W-:-:S07]  /*5aca0*/  FFMA R10, R124, UR4, R4 ;  /* 0x000000047c0a7c23 */ /* 0x000fce0008000004 */
.L_x_53:
[----:B------:R-:W-:Y:S05]  /*5acb0*/  BSYNC B0 ;  /* 0x0000000000007941 */ /* 0x000fea0003800000 */
.L_x_52:
[----:B-1----:R-:W2:Y:S01]  /*5acc0*/  LDL R0, [R1+0x428] ;  /* 0x0004280001007983 */ /* 0x002ea20000100800 */
        /* <DEDUP_REMOVED lines=9> */
[----:B------:R-:W3:Y:S04]  /*5ad60*/  LDL.LU R80, [R1+0x248] ;  /* 0x0002480001507983 */ /* 0x000ee80000300800 */
[----:B------:R-:W5:Y:S04]  /*5ad70*/  LDL.LU R61, [R1+0x24c] ;  /* 0x00024c00013d7983 */ /* 0x000f680000300800 */
        /* <DEDUP_REMOVED lines=54> */
[----:B--2---:R-:W-:-:S03]  /*5b0e0*/  R2UR UR5, R0 ;  /* 0x00000000000572ca */ /* 0x004fc600000e0000 */
[----:B------:R-:W2:Y:S04]  /*5b0f0*/  LDL R0, [R1+0x430] ;  /* 0x0004300001007983 */ /* 0x000ea80000100800 */
[----:B------:R-:W2:Y:S04]  /*5b100*/  LDL.LU R108, [R1+0x8] ;  /* 0x00000800016c7983 */ /* 0x000ea80000300800 */
[----:B------:R-:W2:Y:S04]  /*5b110*/  LDL.LU R107, [R1+0xc] ;  /* 0x00000c00016b7983 */ /* 0x000ea80000300800 */
[----:B------:R-:W2:Y:S04]  /*5b120*/  LDL.LU R104, [R1+0x18] ;  /* 0x0000180001687983 */ /* 0x000ea80000300800 */
[----:B------:R-:W2:Y:S04]  /*5b130*/  LDL.LU R103, [R1+0x1c] ;  /* 0x00001c0001677983 */ /* 0x000ea80000300800 */
[----:B------:R-:W2:Y:S04]  /*5b140*/  LDL.LU R100, [R1+0x28] ;  /* 0x0000280001647983 */ /* 0x000ea80000300800 */
[----:B------:R-:W2:Y:S04]  /*5b150*/  LDL.LU R99, [R1+0x2c] ;  /* 0x00002c0001637983 */ /* 0x000ea80000300800 */
[----:B------:R-:W2:Y:S01]  /*5b160*/  LDL.LU R96, [R1+0x38] ;  /* 0x0000380001607983 */ /* 0x000ea20000300800 */
[----:B------:R-:W-:-:S03]  /*5b170*/  FMUL R9, R9, UR4 ;  /* 0x0000000409097c20 */ /* 0x000fc60008400000 */
[----:B------:R-:W2:Y:S04]  /*5b180*/  LDL.LU R95, [R1+0x3c] ;  /* 0x00003c00015f7983 */ /* 0x000ea80000300800 */
[----:B------:R-:W2:Y:S04]  /*5b190*/  LDL.LU R92, [R1+0x48] ;  /* 0x00004800015c7983 */ /* 0x000ea80000300800 */
[----:B------:R-:W2:Y:S04]  /*5b1a0*/  LDL.LU R91, [R1+0x4c] ;  /* 0x00004c00015b7983 */ /* 0x000ea80000300800 */
[----:B------:R-:W2:Y:S01]  /*5b1b0*/  LDL.LU R89, [R1+0x58] ;  /* 0x0000580001597983 */ /* 0x000ea20000300800 */
[----:B---3--:R-:W-:-:S03]  /*5b1c0*/  FMUL R233, R80, R9 ;  /* 0x0000000950e97220 */ /* 0x008fc60000400000 */
[----:B------:R-:W3:Y:S01]  /*5b1d0*/  LDL.LU R88, [R1+0x5c] ;  /* 0x00005c0001587983 */ /* 0x000ee20000300800 */
[----:B----4-:R-:W-:-:S03]  /*5b1e0*/  FMUL R231, R79, R9 ;  /* 0x000000094fe77220 */ /* 0x010fc60000400000 */
[----:B------:R-:W4:Y:S01]  /*5b1f0*/  LDL.LU R87, [R1+0x68] ;  /* 0x0000680001577983 */ /* 0x000f220000300800 */
[----:B-----5:R-:W-:-:S03]  /*5b200*/  FMUL R229, R76, R9 ;  /* 0x000000094ce57220 */ /* 0x020fc60000400000 */
        /* <DEDUP_REMOVED lines=12> */
[----:B------:R-:W3:Y:S01]  /*5b2d0*/  LDL.LU R56, [R1+0xa8] ;  /* 0x0000a80001387983 */ /* 0x000ee20000300800 */
        /* <DEDUP_REMOVED lines=36> */
[----:B------:R-:W5:Y:S01]  /*5b520*/  LDL.LU R28, [R1+0x108] ;  /* 0x00010800011c7983 */ /* 0x000f620000300800 */
[-C--:B------:R-:W-:Y:S01]  /*5b530*/  FMUL R167, R27, R9.reuse ;  /* 0x000000091ba77220 */ /* 0x080fe20000400000 */
[-C--:B------:R-:W-:Y:S02]  /*5b540*/  FMUL R164, R26, R9.reuse ;  /* 0x000000091aa47220 */ /* 0x080fe40000400000 */
[----:B------:R-:W5:Y:S01]  /*5b550*/  LDL.LU R26, [R1+0x10c] ;  /* 0x00010c00011a7983 */ /* 0x000f620000300800 */
[----:B------:R-:W-:-:S03]  /*5b560*/  FMUL R171, R29, R9 ;  /* 0x000000091dab7220 */ /* 0x000fc60000400000 */
[----:B------:R-:W5:Y:S04]  /*5b570*/  LDL.LU R30, [R1+0x118] ;  /* 0x00011800011e7983 */ /* 0x000f680000300800 */
[----:B------:R-:W5:Y:S04]  /*5b580*/  LDL.LU R27, [R1+0x11c] ;  /* 0x00011c00011b7983 */ /* 0x000f680000300800 */
[----:B------:R-:W5:Y:S01]  /*5b590*/  LDL.LU R31, [R1+0x128] ;  /* 0x00012800011f7983 */ /* 0x000f620000300800 */
[----:B------:R-:W-:-:S03]  /*5b5a0*/  FMUL R176, R32, R9 ;  /* 0x0000000920b07220 */ /* 0x000fc60000400000 */
        /* <DEDUP_REMOVED lines=35> */
[----:B------:R-:W-:-:S03]  /*5b7e0*/  UISETP.NE.AND UP0, UPT, UR5, 0x1, UPT ;  /* 0x000000010500788c */ /* 0x000fc6000bf05270 */
[----:B------:R-:W5:Y:S01]  /*5b7f0*/  LDL.LU R5, [R1+0x1dc] ;  /* 0x0001dc0001057983 */ /* 0x000f620000300800 */
[----:B--2---:R-:W-:-:S03]  /*5b800*/  R2UR UR5, R0 ;  /* 0x00000000000572ca */ /* 0x004fc600000e0000 */
[----:B------:R-:W2:Y:S04]  /*5b810*/  LDL.LU R4, [R1+0x1e8] ;  /* 0x0001e80001047983 */ /* 0x000ea80000300800 */
[----:B------:R-:W2:Y:S04]  /*5b820*/  LDL.LU R3, [R1+0x1ec] ;  /* 0x0001ec0001037983 */ /* 0x000ea80000300800 */
[----:B------:R-:W2:Y:S04]  /*5b830*/  LDL.LU R2, [R1+0x1f8] ;  /* 0x0001f80001027983 */ /* 0x000ea80000300800 */
[----:B------:R-:W2:Y:S01]  /*5b840*/  LDL.LU R0, [R1+0x1fc] ;  /* 0x0001fc0001007983 */ /* 0x000ea20000300800 */
[----:B------:R-:W-:Y:S01]  /*5b850*/  USEL UR4, URZ, 0x1, UP0 ;  /* 0x000000013f047887 */ /* 0x000fe20008000000 */
        /* <DEDUP_REMOVED lines=9> */
[-C--:B---3--:R-:W-:Y:S01]  /*5b8f0*/  FMUL R96, R56, R9.reuse ;  /* 0x0000000938607220 */ /* 0x088fe20000400000 */
[-C--:B------:R-:W-:Y:S01]  /*5b900*/  FMUL R119, R91, R9.reuse ;  /* 0x000000095b777220 */ /* 0x080fe20000400000 */
[-C--:B------:R-:W-:Y:S01]  /*5b910*/  FMUL R115, R88, R9.reuse ;  /* 0x0000000958737220 */ /* 0x080fe20000400000 */
        /* <DEDUP_REMOVED lines=53> */
[----:B--2---:R-:W-:Y:S01]  /*5bc70*/  FMUL R56, R0, R9 ;  /* 0x0000000900387220 */ /* 0x004fe20000400000 */
[----:B------:R-:W-:-:S04]  /*5bc80*/  MOV R0, UR4 ;  /* 0x0000000400007c02 */ /* 0x000fc80008000f00 */
[----:B------:R-:W-:-:S04]  /*5bc90*/  SHF.L.U32 R0, R0, 0x1f, RZ ;  /* 0x0000001f00007819 */ /* 0x000fc800000006ff */
[----:B------:R-:W1:Y:S01]  /*5bca0*/  SYNCS.PHASECHK.TRANS64.TRYWAIT P0, [UR5+0x8], R0 ;  /* 0x00000800ff0075a7 */ /* 0x000e620008000145 */
[----:B------:R-:W-:-:S05]  /*5bcb0*/  FMUL R2, R2, R9 ;  /* 0x0000000902027220 */ /* 0x000fca0000400000 */
[----:B------:R2:W-:Y:S02]  /*5bcc0*/  STL [R1+0x1c], R2 ;  /* 0x00001c0201007387 */ /* 0x0005e40000100800 */
[----:B--2---:R-:W2:Y:S01]  /*5bcd0*/  S2R R2, SR_TID.X ;  /* 0x0000000000027919 */ /* 0x004ea20000002100 */
        /* <DEDUP_REMOVED lines=11> */
[----:B-1----:R-:W-:Y:S06]  /*5bd90*/  @!P0 BRA `(.L_x_57) ;  /* 0x0000005c00a08947 */ /* 0x002fec0003800000 */
.L_x_135:
[----:B-1----:R-:W3:Y:S01]  /*5bda0*/  LDL.LU R3, [R1+0x42c] ;  /* 0x00042c0001037983 */ /* 0x002ee20000300800 */
[C---:B--2---:R-:W-:Y:S01]  /*5bdb0*/  LOP3.LUT P0, RZ, R2.reuse, 0x3, RZ, 0xc0, !PT ;  /* 0x0000000302ff7812 */ /* 0x044fe2000780c0ff */
[----:B------:R-:W-:Y:S01]  /*5bdc0*/  ULDC.64 UR8, c[0x0][0x208] ;  /* 0x0000820000087ab9 */ /* 0x000fe20000000a00 */
[----:B------:R-:W-:Y:S01]  /*5bdd0*/  LOP3.LUT R0, R2, 0x7f, RZ, 0xc0, !PT ;  /* 0x0000007f02007812 */ /* 0x000fe200078ec0ff */
[----:B------:R-:W-:Y:S03]  /*5bde0*/  BSSY B0, `(.L_x_58) ;  /* 0x000001a000007945 */ /* 0x000fe60003800000 */
[----:B------:R-:W-:Y:S02]  /*5bdf0*/  SHF.R.U32.HI R0, RZ, 0x5, R0 ;  /* 0x00000005ff007819 */ /* 0x000fe40000011600 */
[----:B---3--:R-:W-:-:S13]  /*5be00*/  R2UR UR4, R3 ;  /* 0x00000000030472ca */ /* 0x008fda00000e0000 */
[----:B------:R-:W-:Y:S01]  /*5be10*/  USHF.L.U32 UR42, UR4, 0x6, URZ ;  /* 0x00000006042a7899 */ /* 0x000fe2000800063f */
[----:B------:R-:W-:Y:S11]  /*5be20*/  @P0 BRA `(.L_x_59) ;  /* 0x0000000000540947 */ /* 0x000ff60003800000 */
[----:B------:R-:W1:Y:S01]  /*5be30*/  S2UR UR4, SR_CTAID.Y ;  /* 0x00000000000479c3 */ /* 0x000e620000002600 */
[----:B------:R-:W-:Y:S01]  /*5be40*/  SHF.R.U32.HI R2, RZ, 0x2, R2 ;  /* 0x00000002ff027819 */ /* 0x000fe20000011602 */
[----:B------:R-:W-:Y:S01]  /*5be50*/  ULDC.64 UR6, c[0x0][0x688] ;  /* 0x0001a20000067ab9 */ /* 0x000fe20000000a00 */
[----:B------:R-:W-:Y:S01]  /*5be60*/  SHF.L.U32 R0, R0, 0x4, RZ ;  /* 0x0000000400007819 */ /* 0x000fe200000006ff */
[----:B------:R-:W-:Y:S01]  /*5be70*/  ULDC UR10, c[0x0][0x288] ;  /* 0x0000a200000a7ab9 */ /* 0x000fe20000000800 */
[----:B------:R-:W-:-:S03]  /*5be80*/  LOP3.LUT R2, R2, 0x7, RZ, 0xc0, !PT ;  /* 0x0000000702027812 */ /* 0x000fc600078ec0ff */
[----:B------:R-:W2:Y:S01]  /*5be90*/  S2UR UR5, SR_CTAID.Z ;  /* 0x00000000000579c3 */ /* 0x000ea20000002700 */
[----:B------:R-:W-:-:S05]  /*5bea0*/  LOP3.LUT R0, R0, 0xfffffff0, R2, 0xe2, !PT ;  /* 0xfffffff000007812 */ /* 0x000fca00078ee202 */
[----:B------:R-:W-:-:S05]  /*5beb0*/  VIADD R2, R0, UR42 ;  /* 0x0000002a00027c36 */ /* 0x000fca0008000000 */
[C---:B------:R-:W-:Y:S02]  /*5bec0*/  ISETP.GE.U32.AND P0, PT, R2.reuse, UR10, PT ;  /* 0x0000000a02007c0c */ /* 0x040fe4000bf06070 */
[----:B------:R-:W-:Y:S01]  /*5bed0*/  IADD3 R2, R2, 0x8, RZ ;  /* 0x0000000802027810 */ /* 0x000fe20007ffe0ff */
[----:B-1----:R-:W-:-:S03]  /*5bee0*/  UIMAD UR4, UR4, UR6, UR42 ;  /* 0x00000006040472a4 */ /* 0x002fc6000f8e022a */
[----:B------:R-:W-:Y:S01]  /*5bef0*/  ISETP.GE.U32.AND P1, PT, R2, UR10, PT ;  /* 0x0000000a02007c0c */ /* 0x000fe2000bf26070 */
[----:B--2---:R-:W-:-:S06]  /*5bf00*/  UIMAD UR4, UR5, UR7, UR4 ;  /* 0x00000007050472a4 */ /* 0x004fcc000f8e0204 */
[----:B------:R-:W-:Y:S01]  /*5bf10*/  IADD3 R0, P2, R0, UR4, RZ ;  /* 0x0000000400007c10 */ /* 0x000fe2000ff5e0ff */
[----:B------:R-:W-:-:S03]  /*5bf20*/  ULDC.64 UR4, c[0x0][0x680] ;  /* 0x0001a00000047ab9 */ /* 0x000fc60000000a00 */
[----:B------:R-:W-:Y:S02]  /*5bf30*/  IADD3.X R3, RZ, RZ, RZ, P2, !PT ;  /* 0x000000ffff037210 */ /* 0x000fe400017fe4ff */
[----:B------:R-:W-:-:S04]  /*5bf40*/  LEA R2, P2, R0, UR4, 0x2 ;  /* 0x0000000400027c11 */ /* 0x000fc8000f8410ff */
[----:B------:R-:W-:-:S05]  /*5bf50*/  LEA.HI.X R3, R0, UR5, R3, 0x2, P2 ;  /* 0x0000000500037c11 */ /* 0x000fca00090f1403 */
[----:B------:R1:W-:Y:S04]  /*5bf60*/  @!P0 STG.E desc[UR8][R2.64], R8 ;  /* 0x0000000802008986 */ /* 0x0003e8000c101908 */
[----:B------:R1:W-:Y:S02]  /*5bf70*/  @!P1 STG.E desc[UR8][R2.64+0x20], R10 ;  /* 0x0000200a02009986 */ /* 0x0003e4000c101908 */
.L_x_59:
[----:B------:R-:W-:Y:S05]  /*5bf80*/  BSYNC B0 ;  /* 0x0000000000007941 */ /* 0x000fea0003800000 */
.L_x_58:
[----:B------:R-:W-:Y:S02]  /*5bf90*/  ULDC.64 UR4, c[0x0][0x730] ;  /* 0x0001cc0000047ab9 */ /* 0x000fe40000000a00 */
[----:B------:R-:W-:-:S04]  /*5bfa0*/  ISETP.NE.U32.AND P0, PT, RZ, UR4, PT ;  /* 0x00000004ff007c0c */ /* 0x000fc8000bf05070 */
[----:B------:R-:W-:-:S13]  /*5bfb0*/  ISETP.NE.AND.EX P0, PT, RZ, UR5, PT, P0 ;  /* 0x00000005ff007c0c */ /* 0x000fda000bf05300 */
[----:B------:R-:W-:Y:S05]  /*5bfc0*/  @P0 BRA `(.L_x_60) ;  /* 0x0000000000200947 */ /* 0x000fea0003800000 */
[----:B------:R-:W-:Y:S02]  /*5bfd0*/  ULDC.64 UR4, c[0x0][0x728] ;  /* 0x0001ca0000047ab9 */ /* 0x000fe40000000a00 */
[----:B------:R-:W-:-:S04]  /*5bfe0*/  ISETP.NE.U32.AND P0, PT, RZ, UR4, PT ;  /* 0x00000004ff007c0c */ /* 0x000fc8000bf05070 */
[----:B------:R-:W-:-:S13]  /*5bff0*/  ISETP.NE.AND.EX P0, PT, RZ, UR5, PT, P0 ;  /* 0x00000005ff007c0c */ /* 0x000fda000bf05300 */
[----:B------:R-:W-:Y:S05]  /*5c000*/  @!P0 BRA `(.L_x_61) ;  /* 0x00000000000c8947 */ /* 0x000fea0003800000 */
[----:B-1----:R-:W1:Y:S02]  /*5c010*/  LDC.64 R2, c[0x0][0x728] ;  /* 0x0001ca00ff027b82 */ /* 0x002e640000000a00 */
[----:B-1----:R2:W5:Y:S01]  /*5c020*/  LDG.E R57, desc[UR8][R2.64] ;  /* 0x0000000802397981 */ /* 0x002562000c1e1900 */
[----:B------:R-:W-:Y:S05]  /*5c030*/  BRA `(.L_x_60) ;  /* 0x0000000000047947 */ /* 0x000fea0003800000 */
.L_x_61:
[----:B------:R-:W3:Y:S02]  /*5c040*/  LDC R57, c[0x0][0x720] ;  /* 0x0001c800ff397b82 */ /* 0x000ee40000000800 */
.L_x_60:
[----:B------:R-:W-:-:S04]  /*5c050*/  MOV R0, RZ ;  /* 0x000000ff00007202 */ /* 0x000fc80000000f00 */
[----:B------:R-:W-:-:S13]  /*5c060*/  LOP3.LUT P0, RZ, R0, 0x1bf, RZ, 0xc0, !PT ;  /* 0x000001bf00ff7812 */ /* 0x000fda000780c0ff */
[----:B------:R-:W-:Y:S05]  /*5c070*/  @!P0 BRA `(.L_x_62) ;  /* 0x0000000000408947 */ /* 0x000fea0003800000 */
[----:B-12---:R-:W-:Y:S01]  /*5c080*/  MOV R2, 0x0 ;  /* 0x0000000000027802 */ /* 0x006fe20000000f00 */
[----:B------:R-:W-:Y:S01]  /*5c090*/  ULDC.64 UR4, c[0x4][0x70] ;  /* 0x01001c0000047ab9 */ /* 0x000fe20000000a00 */
[----:B------:R-:W-:Y:S01]  /*5c0a0*/  ULDC.64 UR6, c[0x4][0x78] ;  /* 0x01001e0000067ab9 */ /* 0x000fe20000000a00 */
[----:B------:R-:W-:Y:S01]  /*5c0b0*/  ULDC.64 UR8, c[0x4][0x8] ;  /* 0x0100020000087ab9 */ /* 0x000fe20000000a00 */
[----:B------:R-:W-:Y:S01]  /*5c0c0*/  IMAD.U32 R4, RZ, RZ, UR4 ;  /* 0x00000004ff047e24 */ /* 0x000fe2000f8e00ff */
[----:B------:R-:W-:Y:S01]  /*5c0d0*/  MOV R5, UR5 ;  /* 0x0000000500057c02 */ /* 0x000fe20008000f00 */
[----:B------:R-:W1:Y:S01]  /*5c0e0*/  LDC.64 R2, c[0x4][R2] ;  /* 0x0100000002027b82 */ /* 0x000e620000000a00 */
[----:B------:R-:W-:Y:S01]  /*5c0f0*/  MOV R6, UR6 ;  /* 0x0000000600067c02 */ /* 0x000fe20008000f00 */
[----:B------:R-:W-:Y:S01]  /*5c100*/  IMAD.U32 R7, RZ, RZ, UR7 ;  /* 0x00000007ff077e24 */ /* 0x000fe2000f8e00ff */
[----:B------:R-:W-:Y:S01]  /*5c110*/  MOV R10, UR8 ;  /* 0x00000008000a7c02 */ /* 0x000fe20008000f00 */
[----:B------:R-:W-:Y:S01]  /*5c120*/  IMAD.MOV.U32 R8, RZ, RZ, 0x70 ;  /* 0x00000070ff087424 */ /* 0x000fe200078e00ff */
[----:B------:R-:W-:-:S02]  /*5c130*/  MOV R11, UR9 ;  /* 0x00000009000b7c02 */ /* 0x000fc40008000f00 */
[----:B------:R-:W-:Y:S02]  /*5c140*/  MOV R12, 0x1 ;  /* 0x00000001000c7802 */ /* 0x000fe40000000f00 */
[----:B------:R-:W-:-:S07]  /*5c150*/  MOV R13, RZ ;  /* 0x000000ff000d7202 */ /* 0x000fce0000000f00 */
[----:B------:R-:W-:-:S07]  /*5c160*/  LEPC R20, `(.L_x_62) ;  /* 0x000000001014794e */ /* 0x000fce0000000000 */
[----:B-1-3-5:R-:W-:Y:S05]  /*5c170*/  CALL.ABS.NOINC R2 ;  /* 0x0000000002007343 */ /* 0x02afea0003c00000 */
.L_x_62:
[----:B-12---:R-:W2:Y:S02]  /*5c180*/  LDL R2, [R1+0x428] ;  /* 0x0004280001027983 */ /* 0x006ea40000100800 */
[----:B--2---:R-:W-:Y:S01]  /*5c190*/  R2UR UR4, R2 ;  /* 0x00000000020472ca */ /* 0x004fe200000e0000 */
[----:B------:R-:W-:-:S12]  /*5c1a0*/  IMAD.U32 R2, RZ, RZ, UR61 ;  /* 0x0000003dff027e24 */ /* 0x000fd8000f8e00ff */
[----:B------:R-:W-:-:S05]  /*5c1b0*/  MOV R0, UR4 ;  /* 0x0000000400007c02 */ /* 0x000fca0008000f00 */
[----:B------:R-:W-:-:S05]  /*5c1c0*/  IMAD R2, R0, 0x2200, R2 ;  /* 0x0000220000027824 */ /* 0x000fca00078e0202 */
[----:B------:R-:W-:-:S04]  /*5c1d0*/  IADD3 R89, R2, -0x2200, RZ ;  /* 0xffffde0002597810 */ /* 0x000fc80007ffe0ff */
[----:B------:R-:W-:-:S13]  /*5c1e0*/  LOP3.LUT P0, RZ, R89, 0x1b0, RZ, 0xc0, !PT ;  /* 0x000001b059ff7812 */ /* 0x000fda000780c0ff */
[----:B------:R-:W-:Y:S05]  /*5c1f0*/  @!P0 BRA `(.L_x_63) ;  /* 0x0000000000408947 */ /* 0x000fea0003800000 */
[----:B------:R-:W-:Y:S01]  /*5c200*/  MOV R14, 0x0 ;  /* 0x00000000000e7802 */ /* 0x000fe20000000f00 */
        /* <DEDUP_REMOVED lines=15> */
.L_x_63:
[----:B------:R-:W1:Y:S01]  /*5c300*/  S2R R20, SR_TID.X ;  /* 0x0000000000147919 */ /* 0x000e620000002100 */
[----:B------:R-:W-:Y:S02]  /*5c310*/  ULDC.64 UR4, c[0x0][0x730] ;  /* 0x0001cc0000047ab9 */ /* 0x000fe40000000a00 */
[----:B------:R-:W-:Y:S01]  /*5c320*/  ISETP.NE.U32.AND P0, PT, RZ, UR4, PT ;  /* 0x00000004ff007c0c */ /* 0x000fe2000bf05070 */
[----:B------:R-:W2:Y:S03]  /*5c330*/  S2R R8, SR_TID.X ;  /* 0x0000000000087919 */ /* 0x000ea60000002100 */
[----:B------:R-:W-:-:S13]  /*5c340*/  ISETP.NE.AND.EX P0, PT, RZ, UR5, PT, P0 ;  /* 0x00000005ff007c0c */ /* 0x000fda000bf05300 */
[----:B---3-5:R-:W3:Y:S01]  /*5c350*/  @P0 LDC R57, c[0x0][0x720] ;  /* 0x0001c800ff390b82 */ /* 0x028ee20000000800 */
[----:B-1----:R-:W-:Y:S02]  /*5c360*/  LOP3.LUT R20, R20, 0x7f, RZ, 0xc0, !PT ;  /* 0x0000007f14147812 */ /* 0x002fe400078ec0ff */
[----:B--2---:R-:W-:-:S03]  /*5c370*/  SHF.L.U32 R7, R8, 0x5, RZ ;  /* 0x0000000508077819 */ /* 0x004fc600000006ff */
[----:B------:R-:W-:Y:S01]  /*5c380*/  VIADD R0, R20, 0x1f ;  /* 0x0000001f14007836 */ /* 0x000fe20000000000 */
[----:B------:R-:W-:Y:S02]  /*5c390*/  SHF.R.U32.HI R20, RZ, 0x5, R20 ;  /* 0x00000005ff147819 */ /* 0x000fe40000011614 */
[----:B------:R-:W-:Y:S02]  /*5c3a0*/  LOP3.LUT R3, R7, 0xc0, RZ, 0xc0, !PT ;  /* 0x000000c007037812 */ /* 0x000fe400078ec0ff */
[----:B------:R-:W-:Y:S02]  /*5c3b0*/  ISETP.GT.U32.AND P1, PT, R0, 0x3e, PT ;  /* 0x0000003e0000780c */ /* 0x000fe40003f24070 */
[----:B------:R-:W-:Y:S01]  /*5c3c0*/  SHF.R.U32.HI R0, RZ, 0x1, R8 ;  /* 0x00000001ff007819 */ /* 0x000fe20000011608 */
[-C--:B---3--:R-:W-:Y:S01]  /*5c3d0*/  FMUL R4, R68, R57.reuse ;  /* 0x0000003944047220 */ /* 0x088fe20000400000 */
[-C--:B------:R-:W-:Y:S01]  /*5c3e0*/  FMUL R64, R64, R57.reuse ;  /* 0x0000003940407220 */ /* 0x080fe20000400000 */
[-C--:B------:R-:W-:Y:S01]  /*5c3f0*/  FMUL R5, R22, R57.reuse ;  /* 0x0000003916057220 */ /* 0x080fe20000400000 */
[----:B------:R-:W-:Y:S01]  /*5c400*/  LOP3.LUT R3, R3, 0x8, R0, 0xf8, !PT ;  /* 0x0000000803037812 */ /* 0x000fe200078ef800 */
[-C--:B------:R-:W-:Y:S01]  /*5c410*/  FMUL R25, R25, R57.reuse ;  /* 0x0000003919197220 */ /* 0x080fe20000400000 */
[----:B------:R-:W-:Y:S01]  /*5c420*/  SHF.L.U32 R0, R8, 0x2, RZ ;  /* 0x0000000208007819 */ /* 0x000fe200000006ff */
[-C--:B------:R-:W-:Y:S01]  /*5c430*/  FMUL R6, R60, R57.reuse ;  /* 0x000000393c067220 */ /* 0x080fe20000400000 */
[-C--:B------:R-:W-:Y:S01]  /*5c440*/  FMUL R55, R55, R57.reuse ;  /* 0x0000003937377220 */ /* 0x080fe20000400000 */
[----:B------:R-:W-:Y:S01]  /*5c450*/  FMUL R23, R23, R57 ;  /* 0x0000003917177220 */ /* 0x000fe20000400000 */
[----:B------:R-:W-:-:S02]  /*5c460*/  LOP3.LUT R3, R3, 0x18, R0, 0x78, !PT ;  /* 0x0000001803037812 */ /* 0x000fc400078e7800 */
[C---:B------:R-:W-:Y:S02]  /*5c470*/  LOP3.LUT R0, R7.reuse, 0x20, RZ, 0xc0, !PT ;  /* 0x0000002007007812 */ /* 0x040fe400078ec0ff */
[----:B------:R-:W-:Y:S02]  /*5c480*/  LOP3.LUT R7, R7, 0x100, RZ, 0xc0, !PT ;  /* 0x0000010007077812 */ /* 0x000fe400078ec0ff */
[----:B------:R-:W-:Y:S01]  /*5c490*/  F2FP.F16.F32.PACK_AB R4, R64, R4 ;  /* 0x000000044004723e */ /* 0x000fe200000000ff */
[----:B------:R-:W-:Y:S01]  /*5c4a0*/  IMAD R0, R20, 0x200, R0 ;  /* 0x0000020014007824 */ /* 0x000fe200078e0200 */
[----:B------:R-:W-:Y:S02]  /*5c4b0*/  F2FP.F16.F32.PACK_AB R5, R25, R5 ;  /* 0x000000051905723e */ /* 0x000fe400000000ff */
[----:B------:R-:W-:Y:S02]  /*5c4c0*/  F2FP.F16.F32.PACK_AB R6, R55, R6 ;  /* 0x000000063706723e */ /* 0x000fe400000000ff */
[----:B------:R-:W-:Y:S01]  /*5c4d0*/  IADD3 R3, R3, R0, R7 ;  /* 0x0000000003037210 */ /* 0x000fe20007ffe007 */
[----:B------:R-:W-:-:S05]  /*5c4e0*/  FMUL R7, R18, R57 ;  /* 0x0000003912077220 */ /* 0x000fca0000400000 */
[----:B------:R-:W-:Y:S01]  /*5c4f0*/  F2FP.F16.F32.PACK_AB R7, R23, R7 ;  /* 0x000000071707723e */ /* 0x000fe200000000ff */
[----:B------:R-:W-:Y:S06]  /*5c500*/  @P1 BRA `(.L_x_64) ;  /* 0x0000000000041947 */ /* 0x000fec0003800000 */
[----:B------:R-:W-:-:S04]  /*5c510*/  DEPBAR.LE SB0, 0x1 ;  /* 0x000080400000791a */ /* 0x000fc80000000000 */
.L_x_64:
[----:B------:R-:W2:Y:S04]  /*5c520*/  LDL.LU R22, [R1+0x4] ;  /* 0x0000040001167983 */ /* 0x000ea80000300800 */
[----:B------:R-:W3:Y:S04]  /*5c530*/  LDL.LU R21, [R1] ;  /* 0x0000000001157983 */ /* 0x000ee80000300800 */
[----:B------:R-:W4:Y:S04]  /*5c540*/  LDL.LU R20, [R1+0x14] ;  /* 0x0000140001147983 */ /* 0x000f280000300800 */
[----:B------:R-:W4:Y:S04]  /*5c550*/  LDL.LU R13, [R1+0x10] ;  /* 0x00001000010d7983 */ /* 0x000f280000300800 */
[----:B------:R-:W4:Y:S04]  /*5c560*/  LDL.LU R18, [R1+0x24] ;  /* 0x0000240001127983 */ /* 0x000f280000300800 */
[----:B------:R-:W4:Y:S04]  /*5c570*/  LDL.LU R12, [R1+0x20] ;  /* 0x00002000010c7983 */ /* 0x000f280000300800 */
[----:B------:R-:W4:Y:S01]  /*5c580*/  LDL.LU R11, [R1+0x34] ;  /* 0x00003400010b7983 */ /* 0x000f220000300800 */
[----:B------:R-:W-:Y:S05]  /*5c590*/  WARPSYNC.ALL ;  /* 0x0000000000007948 */ /* 0x000fea0003800000 */
[----:B------:R-:W-:Y:S01]  /*5c5a0*/  LEA R0, R3, R2, 0x1 ;  /* 0x0000000203007211 */ /* 0x000fe200078e08ff */
[----:B------:R-:W-:Y:S01]  /*5c5b0*/  BAR.SYNC.DEFER_BLOCKING 0x1, 0x80 ;  /* 0x0042000000007b1d */ /* 0x000fe20000010000 */
[-C--:B------:R-:W-:Y:S01]  /*5c5c0*/  FMUL R58, R58, R57.reuse ;  /* 0x000000393a3a7220 */ /* 0x080fe20000400000 */
[----:B------:R-:W-:Y:S01]  /*5c5d0*/  LOP3.LUT P0, RZ, R8, 0x4, RZ, 0xc0, !PT ;  /* 0x0000000408ff7812 */ /* 0x000fe2000780c0ff */
[-C--:B------:R-:W-:Y:S01]  /*5c5e0*/  FMUL R66, R66, R57.reuse ;  /* 0x0000003942427220 */ /* 0x080fe20000400000 */
[-C--:B------:R-:W-:Y:S01]  /*5c5f0*/  FMUL R24, R24, R57.reuse ;  /* 0x0000003918187220 */ /* 0x080fe20000400000 */
[----:B------:R-:W-:Y:S01]  /*5c600*/  FMUL R19, R19, R57 ;  /* 0x0000003913137220 */ /* 0x000fe20000400000 */
[----:B------:R-:W-:Y:S01]  /*5c610*/  LEA R3, R3, R89, 0x1 ;  /* 0x0000005903037211 */ /* 0x000fe200078e08ff */
[----:B------:R-:W4:Y:S04]  /*5c620*/  LDL.LU R10, [R1+0x30] ;  /* 0x00003000010a7983 */ /* 0x000f280000300800 */
[----:B------:R-:W4:Y:S04]  /*5c630*/  LDL.LU R9, [R1+0x44] ;  /* 0x0000440001097983 */ /* 0x000f280000300800 */
[----:B------:R-:W4:Y:S04]  /*5c640*/  LDL.LU R14, [R1+0x40] ;  /* 0x00004000010e7983 */ /* 0x000f280000300800 */
[----:B------:R-:W4:Y:S01]  /*5c650*/  LDL.LU R15, [R1+0x54] ;  /* 0x00005400010f7983 */ /* 0x000f220000300800 */
[-C--:B------:R-:W-:Y:S01]  /*5c660*/  FMUL R60, R72, R57.reuse ;  /* 0x00000039483c7220 */ /* 0x080fe20000400000 */
[-C--:B------:R-:W-:Y:S01]  /*5c670*/  FMUL R64, R77, R57.reuse ;  /* 0x000000394d407220 */ /* 0x080fe20000400000 */
[-C--:B------:R-:W-:Y:S01]  /*5c680*/  FMUL R72, R85, R57.reuse ;  /* 0x0000003955487220 */ /* 0x080fe20000400000 */
[----:B------:R1:W-:Y:S01]  /*5c690*/  STSM.16.M88.4 [R0+-0x2200], R4 ;  /* 0xffde000400007844 */ /* 0x0003e20000000200 */
[-C--:B------:R-:W-:Y:S01]  /*5c6a0*/  FMUL R85, R235, R57.reuse ;  /* 0x00000039eb557220 */ /* 0x080fe20000400000 */
[-C--:B------:R-:W-:Y:S01]  /*5c6b0*/  FMUL R68, R81, R57.reuse ;  /* 0x0000003951447220 */ /* 0x080fe20000400000 */
[-C--:B------:R-:W-:Y:S01]  /*5c6c0*/  FMUL R89, R90, R57.reuse ;  /* 0x000000395a597220 */ /* 0x080fe20000400000 */
[----:B------:R-:W-:Y:S01]  /*5c6d0*/  STL [R1+0x434], R2 ;  /* 0x0004340201007387 */ /* 0x000fe20000100800 */
        /* <DEDUP_REMOVED lines=11> */
[-C--:B-1----:R-:W-:Y:S01]  /*5c790*/  FMUL R6, R62, R57.reuse ;  /* 0x000000393e067220 */ /* 0x082fe20000400000 */
[-C--:B------:R-:W-:Y:S01]  /*5c7a0*/  FMUL R4, R70, R57.reuse ;  /* 0x0000003946047220 */ /* 0x080fe20000400000 */
[-C--:B------:R-:W-:Y:S01]  /*5c7b0*/  FMUL R5, R17, R57.reuse ;  /* 0x0000003911057220 */ /* 0x080fe20000400000 */
[-C--:B------:R-:W-:Y:S01]  /*5c7c0*/  FMUL R7, R16, R57.reuse ;  /* 0x0000003910077220 */ /* 0x080fe20000400000 */
[-C--:B------:R-:W-:Y:S01]  /*5c7d0*/  FMUL R62, R74, R57.reuse ;  /* 0x000000394a3e7220 */ /* 0x080fe20000400000 */
[----:B------:R-:W-:Y:S01]  /*5c7e0*/  F2FP.F16.F32.PACK_AB R6, R58, R6 ;  /* 0x000000063a06723e */ /* 0x000fe200000000ff */
[----:B------:R-:W-:Y:S01]  /*5c7f0*/  IMAD.MOV.U32 R58, RZ, RZ, 0x10 ;  /* 0x00000010ff3a7424 */ /* 0x000fe200078e00ff */
[----:B------:R-:W-:Y:S01]  /*5c800*/  F2FP.F16.F32.PACK_AB R4, R66, R4 ;  /* 0x000000044204723e */ /* 0x000fe200000000ff */
[----:B------:R-:W-:Y:S01]  /*5c810*/  FMUL R66, R78, R57 ;  /* 0x000000394e427220 */ /* 0x000fe20000400000 */
[----:B------:R-:W-:Y:S01]  /*5c820*/  F2FP.F16.F32.PACK_AB R5, R24, R5 ;  /* 0x000000051805723e */ /* 0x000fe200000000ff */
[-C--:B------:R-:W-:Y:S01]  /*5c830*/  FMUL R74, R86, R57.reuse ;  /* 0x00000039564a7220 */ /* 0x080fe20000400000 */
[----:B------:R-:W-:Y:S01]  /*5c840*/  SEL R58, R58, 0xfffffff0, !P0 ;  /* 0xfffffff03a3a7807 */ /* 0x000fe20004000000 */
[----:B------:R-:W-:Y:S01]  /*5c850*/  FMUL R70, R82, R57 ;  /* 0x0000003952467220 */ /* 0x000fe20000400000 */
[----:B------:R-:W-:Y:S01]  /*5c860*/  F2FP.F16.F32.PACK_AB R7, R19, R7 ;  /* 0x000000071307723e */ /* 0x000fe200000000ff */
[----:B------:R-:W-:Y:S01]  /*5c870*/  FMUL R67, R67, R57 ;  /* 0x0000003943437220 */ /* 0x000fe20000400000 */
[----:B------:R-:W-:Y:S01]  /*5c880*/  LEA R0, R58, R3, 0x1 ;  /* 0x000000033a007211 */ /* 0x000fe200078e08ff */
[-C--:B------:R-:W-:Y:S01]  /*5c890*/  FMUL R227, R227, R57.reuse ;  /* 0x00000039e3e37220 */ /* 0x080fe20000400000 */
[-C--:B------:R-:W-:Y:S01]  /*5c8a0*/  FMUL R226, R226, R57.reuse ;  /* 0x00000039e2e27220 */ /* 0x080fe20000400000 */
[-C--:B------:R-:W-:Y:S01]  /*5c8b0*/  FMUL R225, R225, R57.reuse ;  /* 0x00000039e1e17220 */ /* 0x080fe20000400000 */
[-C--:B------:R-:W-:Y:S01]  /*5c8c0*/  FMUL R69, R69, R57.reuse ;  /* 0x0000003945457220 */ /* 0x080fe20000400000 */
[----:B------:R1:W-:Y:S01]  /*5c8d0*/  STSM.16.M88.4 [R0], R4 ;  /* 0x0000000400007844 */ /* 0x0003e20000000200 */
        /* <DEDUP_REMOVED lines=144> */
[-C--:B---3--:R-:W-:Y:S01]  /*5d1e0*/  FMUL R81, R21, R57.reuse ;  /* 0x0000003915517220 */ /* 0x088fe20000400000 */
[-C--:B----4-:R-:W-:Y:S01]  /*5d1f0*/  FMUL R77, R13, R57.reuse ;  /* 0x000000390d4d7220 */ /* 0x090fe20000400000 */
[-C--:B------:R-:W-:Y:S01]  /*5d200*/  FMUL R235, R12, R57.reuse ;  /* 0x000000390ceb7220 */ /* 0x080fe20000400000 */
[----:B------:R-:W2:Y:S01]  /*5d210*/  LDL.LU R13, [R1+0x50] ;  /* 0x00005000010d7983 */ /* 0x000ea20000300800 */
[-C--:B------:R-:W-:Y:S01]  /*5d220*/  FMUL R78, R18, R57.reuse ;  /* 0x00000039124e7220 */ /* 0x080fe20000400000 */
[-C--:B------:R-:W-:Y:S01]  /*5d230*/  FMUL R17, R14, R57.reuse ;  /* 0x000000390e117220 */ /* 0x080fe20000400000 */
[-C--:B-1----:R-:W-:Y:S01]  /*5d240*/  FMUL R4, R11, R57.reuse ;  /* 0x000000390b047220 */ /* 0x082fe20000400000 */
[-C--:B------:R-:W-:Y:S01]  /*5d250*/  FMUL R16, R15, R57.reuse ;  /* 0x000000390f107220 */ /* 0x080fe20000400000 */
[----:B------:R-:W3:Y:S01]  /*5d260*/  LDL.LU R11, [R1+0x64] ;  /* 0x00006400010b7983 */ /* 0x000ee20000300800 */
[-C--:B------:R-:W-:Y:S01]  /*5d270*/  FMUL R8, R9, R57.reuse ;  /* 0x0000003909087220 */ /* 0x080fe20000400000 */
[-C--:B------:R-:W-:Y:S01]  /*5d280*/  FMUL R24, R38, R57.reuse ;  /* 0x0000003926187220 */ /* 0x080fe20000400000 */
[-C--:B------:R-:W-:Y:S01]  /*5d290*/  FMUL R82, R20, R57.reuse ;  /* 0x0000003914527220 */ /* 0x080fe20000400000 */
[----:B------:R-:W4:Y:S04]  /*5d2a0*/  LDL.LU R12, [R1+0x60] ;  /* 0x00006000010c7983 */ /* 0x000f280000300800 */
[----:B------:R-:W3:Y:S04]  /*5d2b0*/  LDL.LU R2, [R1+0x74] ;  /* 0x0000740001027983 */ /* 0x000ee80000300800 */
[----:B------:R-:W3:Y:S04]  /*5d2c0*/  LDL.LU R14, [R1+0x70] ;  /* 0x00007000010e7983 */ /* 0x000ee80000300800 */
[----:B------:R1:W-:Y:S04]  /*5d2d0*/  STL [R1+0x10], R17 ;  /* 0x0000101101007387 */ /* 0x0003e80000100800 */
[----:B------:R-:W3:Y:S04]  /*5d2e0*/  LDL.LU R15, [R1+0x84] ;  /* 0x00008400010f7983 */ /* 0x000ee80000300800 */
[----:B------:R1:W-:Y:S02]  /*5d2f0*/  STL [R1+0xc], R16 ;  /* 0x00000c1001007387 */ /* 0x0003e40000100800 */
[-C--:B-1----:R-:W-:Y:S01]  /*5d300*/  FMUL R17, R29, R57.reuse ;  /* 0x000000391d117220 */ /* 0x082fe20000400000 */
[-C--:B------:R-:W-:Y:S01]  /*5d310*/  FMUL R5, R26, R57.reuse ;  /* 0x000000391a057220 */ /* 0x080fe20000400000 */
[-C--:B------:R-:W-:Y:S01]  /*5d320*/  FMUL R7, R10, R57.reuse ;  /* 0x000000390a077220 */ /* 0x080fe20000400000 */
[-C--:B------:R-:W-:Y:S01]  /*5d330*/  FMUL R6, R28, R57.reuse ;  /* 0x000000391c067220 */ /* 0x080fe20000400000 */
[-C--:B------:R-:W-:Y:S01]  /*5d340*/  FMUL R25, R41, R57.reuse ;  /* 0x0000003929197220 */ /* 0x080fe20000400000 */
[----:B------:R-:W-:Y:S01]  /*5d350*/  STL [R1+0x8], R17 ;  /* 0x0000081101007387 */ /* 0x000fe20000100800 */
[----:B------:R-:W-:-:S03]  /*5d360*/  FMUL R16, R31, R57 ;  /* 0x000000391f107220 */ /* 0x000fc60000400000 */
[----:B------:R-:W3:Y:S04]  /*5d370*/  LDL.LU R18, [R1+0x80] ;  /* 0x0000800001127983 */ /* 0x000ee80000300800 */
[----:B------:R-:W-:Y:S04]  /*5d380*/  STL [R1+0x4], R16 ;  /* 0x0000041001007387 */ /* 0x000fe80000100800 */
[----:B------:R-:W3:Y:S01]  /*5d390*/  LDL.LU R19, [R1+0x94] ;  /* 0x0000940001137983 */ /* 0x000ee20000300800 */
[-C--:B------:R-:W-:Y:S01]  /*5d3a0*/  FMUL R59, R59, R57.reuse ;  /* 0x000000393b3b7220 */ /* 0x080fe20000400000 */
[-C--:B------:R-:W-:Y:S01]  /*5d3b0*/  FMUL R76, R76, R57.reuse ;  /* 0x000000394c4c7220 */ /* 0x080fe20000400000 */
[-C--:B------:R-:W-:Y:S01]  /*5d3c0*/  FMUL R236, R236, R57.reuse ;  /* 0x00000039ecec7220 */ /* 0x080fe20000400000 */
[-C--:B------:R-:W-:Y:S01]  /*5d3d0*/  FMUL R52, R52, R57.reuse ;  /* 0x0000003934347220 */ /* 0x080fe20000400000 */
[-C--:B------:R-:W-:Y:S01]  /*5d3e0*/  FMUL R56, R56, R57.reuse ;  /* 0x0000003938387220 */ /* 0x080fe20000400000 */
[----:B------:R-:W-:Y:S01]  /*5d3f0*/  @!PT LDS RZ, [RZ] ;  /* 0x00000000fffff984 */ /* 0x000fe20000000800 */
[----:B------:R-:W-:Y:S01]  /*5d400*/  @!PT LDS RZ, [RZ] ;  /* 0x00000000fffff984 */ /* 0x000fe20000000800 */
[----:B------:R-:W-:Y:S01]  /*5d410*/  @!PT LDS RZ, [RZ] ;  /* 0x00000000fffff984 */ /* 0x000fe20000000800 */
[----:B------:R-:W-:Y:S01]  /*5d420*/  @!PT LDS RZ, [RZ] ;  /* 0x00000000fffff984 */ /* 0x000fe20000000800 */
[----:B------:R1:W-:Y:S06]  /*5d430*/  MEMBAR.ALL.CTA ;  /* 0x0000000000007992 */ /* 0x0003ec0000008000 */
[----:B-1----:R-:W1:Y:S01]  /*5d440*/  FENCE.VIEW.ASYNC.S ;  /* 0x00000000000073c6 */ /* 0x002e620000000000 */
[----:B--2---:R-:W-:-:S05]  /*5d450*/  FMUL R13, R13, R57 ;  /* 0x000000390d0d7220 */ /* 0x004fca0000400000 */
[----:B------:R3:W-:Y:S04]  /*5d460*/  STL [R1], R13 ;  /* 0x0000000d01007387 */ /* 0x0007e80000100800 */
[----:B------:R-:W2:Y:S01]  /*5d470*/  LDL.LU R22, [R1+0x90] ;  /* 0x0000900001167983 */ /* 0x000ea20000300800 */
[-C--:B----4-:R-:W-:Y:S01]  /*5d480*/  FMUL R12, R12, R57.reuse ;  /* 0x000000390c0c7220 */ /* 0x090fe20000400000 */
[----:B---3--:R-:W-:-:S04]  /*5d490*/  FMUL R13, R2, R57 ;  /* 0x00000039020d7220 */ /* 0x008fc80000400000 */
[----:B------:R-:W-:Y:S04]  /*5d4a0*/  STL [R1+0x18], R12 ;  /* 0x0000180c01007387 */ /* 0x000fe80000100800 */
[----:B------:R-:W3:Y:S01]  /*5d4b0*/  LDL.LU R2, [R1+0xa4] ;  /* 0x0000a40001027983 */ /* 0x000ee20000300800 */
[-C--:B------:R-:W-:Y:S01]  /*5d4c0*/  FMUL R9, R27, R57.reuse ;  /* 0x000000391b097220 */ /* 0x080fe20000400000 */
[-C--:B------:R-:W-:Y:S02]  /*5d4d0*/  FMUL R10, R30, R57.reuse ;  /* 0x000000391e0a7220 */ /* 0x080fe40000400000 */
[----:B------:R4:W-:Y:S01]  /*5d4e0*/  STL [R1+0x14], R13 ;  /* 0x0000140d01007387 */ /* 0x0009e20000100800 */
[----:B------:R-:W-:-:S03]  /*5d4f0*/  FMUL R16, R34, R57 ;  /* 0x0000003922107220 */ /* 0x000fc60000400000 */
[----:B------:R-:W2:Y:S04]  /*5d500*/  LDL.LU R26, [R1+0xa0] ;  /* 0x0000a000011a7983 */ /* 0x000ea80000300800 */
[----:B------:R-:W2:Y:S01]  /*5d510*/  LDL.LU R27, [R1+0xb4] ;  /* 0x0000b400011b7983 */ /* 0x000ea20000300800 */
[-C--:B------:R-:W-:Y:S01]  /*5d520*/  FMUL R21, R39, R57.reuse ;  /* 0x0000003927157220 */ /* 0x080fe20000400000 */
[-C--:B----4-:R-:W-:Y:S02]  /*5d530*/  FMUL R13, R35, R57.reuse ;  /* 0x00000039230d7220 */ /* 0x090fe40000400000 */
[----:B------:R-:W4:Y:S04]  /*5d540*/  LDL.LU R30, [R1+0xb0] ;  /* 0x0000b000011e7983 */ /* 0x000f280000300800 */
[----:B------:R-:W4:Y:S04]  /*5d550*/  LDL.LU R31, [R1+0xc4] ;  /* 0x0000c400011f7983 */ /* 0x000f280000300800 */
[----:B------:R-:W4:Y:S04]  /*5d560*/  LDL.LU R34, [R1+0xc0] ;  /* 0x0000c00001227983 */ /* 0x000f280000300800 */
[----:B------:R-:W4:Y:S04]  /*5d570*/  LDL.LU R35, [R1+0xd4] ;  /* 0x0000d40001237983 */ /* 0x000f280000300800 */
[----:B------:R-:W2:Y:S01]  /*5d580*/  LDL.LU R39, [R1+0xd0] ;  /* 0x0000d00001277983 */ /* 0x000ea20000300800 */
        /* <DEDUP_REMOVED lines=10> */
[----:B------:R-:W-:Y:S01]  /*5d630*/  F2FP.F16.F32.PACK_AB R62, R62, R232 ;  /* 0x000000e83e3e723e */ /* 0x000fe200000000ff */
[----:B------:R-:W-:Y:S01]  /*5d640*/  BSSY B0, `(.L_x_65) ;  /* 0x0000041000007945 */ /* 0x000fe20003800000 */
[----:B------:R-:W-:-:S02]  /*5d650*/  F2FP.F16.F32.PACK_AB R60, R60, R234 ;  /* 0x000000ea3c3c723e */ /* 0x000fc400000000ff */
[----:B------:R-:W-:Y:S02]  /*5d660*/  F2FP.F16.F32.PACK_AB R61, R61, R233 ;  /* 0x000000e93d3d723e */ /* 0x000fe400000000ff */
[----:B------:R-:W-:Y:S02]  /*5d670*/  F2FP.F16.F32.PACK_AB R63, R63, R231 ;  /* 0x000000e73f3f723e */ /* 0x000fe400000000ff */
[----:B------:R-:W-:Y:S02]  /*5d680*/  F2FP.F16.F32.PACK_AB R64, R64, R230 ;  /* 0x000000e64040723e */ /* 0x000fe400000000ff */
[----:B------:R-:W-:Y:S02]  /*5d690*/  F2FP.F16.F32.PACK_AB R65, R65, R229 ;  /* 0x000000e54141723e */ /* 0x000fe400000000ff */
[----:B------:R-:W-:Y:S02]  /*5d6a0*/  F2FP.F16.F32.PACK_AB R66, R66, R228 ;  /* 0x000000e44242723e */ /* 0x000fe400000000ff */
[----:B------:R-:W-:Y:S01]  /*5d6b0*/  F2FP.F16.F32.PACK_AB R67, R67, R227 ;  /* 0x000000e34343723e */ /* 0x000fe200000000ff */
[----:B-1----:R-:W-:Y:S01]  /*5d6c0*/  BAR.SYNC.DEFER_BLOCKING 0x1, 0x80 ;  /* 0x0042000000007b1d */ /* 0x002fe20000010000 */
[----:B---3--:R-:W-:-:S05]  /*5d6d0*/  FMUL R23, R2, R57 ;  /* 0x0000003902177220 */ /* 0x008fca0000400000 */
[----:B------:R-:W3:Y:S01]  /*5d6e0*/  LDL.LU R2, [R1+0xe4] ;  /* 0x0000e40001027983 */ /* 0x000ee20000300800 */
[-C--:B------:R-:W-:Y:S01]  /*5d6f0*/  FMUL R12, R32, R57.reuse ;  /* 0x00000039200c7220 */ /* 0x080fe20000400000 */
[-C--:B------:R-:W-:Y:S01]  /*5d700*/  FMUL R32, R42, R57.reuse ;  /* 0x000000392a207220 */ /* 0x080fe20000400000 */
[-C--:B------:R-:W-:Y:S01]  /*5d710*/  FMUL R37, R47, R57.reuse ;  /* 0x000000392f257220 */ /* 0x080fe20000400000 */
[----:B------:R-:W4:Y:S01]  /*5d720*/  LDL.LU R43, [R1+0xf4] ;  /* 0x0000f400012b7983 */ /* 0x000f220000300800 */
[----:B------:R-:W-:-:S03]  /*5d730*/  FMUL R11, R33, R57 ;  /* 0x00000039210b7220 */ /* 0x000fc60000400000 */
[----:B------:R-:W4:Y:S01]  /*5d740*/  LDL.LU R42, [R1+0xe0] ;  /* 0x0000e000012a7983 */ /* 0x000f220000300800 */
[-C--:B------:R-:W-:Y:S01]  /*5d750*/  FMUL R33, R45, R57.reuse ;  /* 0x000000392d217220 */ /* 0x080fe20000400000 */
[-C--:B------:R-:W-:Y:S02]  /*5d760*/  FMUL R36, R44, R57.reuse ;  /* 0x000000392c247220 */ /* 0x080fe40000400000 */
[----:B------:R-:W4:Y:S01]  /*5d770*/  LDL.LU R47, [R1+0x104] ;  /* 0x00010400012f7983 */ /* 0x000f220000300800 */
[-C--:B------:R-:W-:Y:S01]  /*5d780*/  FMUL R40, R46, R57.reuse ;  /* 0x000000392e287220 */ /* 0x080fe20000400000 */
[-C--:B------:R-:W-:Y:S02]  /*5d790*/  FMUL R44, R48, R57.reuse ;  /* 0x00000039302c7220 */ /* 0x080fe40000400000 */
[----:B------:R-:W4:Y:S01]  /*5d7a0*/  LDL.LU R55, [R1+0x120] ;  /* 0x0001200001377983 */ /* 0x000f220000300800 */
[-C--:B------:R-:W-:Y:S01]  /*5d7b0*/  FMUL R45, R51, R57.reuse ;  /* 0x00000039332d7220 */ /* 0x080fe20000400000 */
[-C--:B------:R-:W-:Y:S01]  /*5d7c0*/  FMUL R48, R50, R57.reuse ;  /* 0x0000003932307220 */ /* 0x080fe20000400000 */
[-C--:B------:R-:W-:Y:S01]  /*5d7d0*/  FMUL R49, R53, R57.reuse ;  /* 0x0000003935317220 */ /* 0x080fe20000400000 */
[-C--:B------:R-:W-:Y:S01]  /*5d7e0*/  FMUL R53, R54, R57.reuse ;  /* 0x0000003936357220 */ /* 0x080fe20000400000 */
[-C--:B--2---:R-:W-:Y:S01]  /*5d7f0*/  FMUL R38, R39, R57.reuse ;  /* 0x0000003927267220 */ /* 0x084fe20000400000 */
[----:B---3--:R-:W-:-:S02]  /*5d800*/  FMUL R39, R2, R57 ;  /* 0x0000003902277220 */ /* 0x008fc40000400000 */
[----:B------:R-:W2:Y:S04]  /*5d810*/  LDL.LU R2, [R1+0x1c] ;  /* 0x00001c0001027983 */ /* 0x000ea80000300800 */
[----:B------:R-:W3:Y:S04]  /*5d820*/  LDL.LU R46, [R1+0xf0] ;  /* 0x0000f000012e7983 */ /* 0x000ee80000300800 */
[----:B------:R-:W2:Y:S04]  /*5d830*/  LDL.LU R51, [R1+0x114] ;  /* 0x0001140001337983 */ /* 0x000ea80000300800 */
[----:B------:R-:W2:Y:S04]  /*5d840*/  LDL.LU R50, [R1+0x100] ;  /* 0x0001000001327983 */ /* 0x000ea80000300800 */
[----:B------:R-:W2:Y:S01]  /*5d850*/  LDL.LU R54, [R1+0x110] ;  /* 0x0001100001367983 */ /* 0x000ea20000300800 */
[-C--:B------:R-:W-:Y:S01]  /*5d860*/  FMUL R22, R22, R57.reuse ;  /* 0x0000003916167220 */ /* 0x080fe20000400000 */
[-C--:B------:R-:W-:Y:S01]  /*5d870*/  FMUL R26, R26, R57.reuse ;  /* 0x000000391a1a7220 */ /* 0x080fe20000400000 */
[-C--:B------:R-:W-:Y:S01]  /*5d880*/  FMUL R27, R27, R57.reuse ;  /* 0x000000391b1b7220 */ /* 0x080fe20000400000 */
        /* <DEDUP_REMOVED lines=9> */
[-C--:B--2---:R-:W-:Y:S01]  /*5d920*/  FMUL R51, R51, R57.reuse ;  /* 0x0000003933337220 */ /* 0x084fe20000400000 */
[-C--:B------:R-:W-:Y:S01]  /*5d930*/  FMUL R50, R50, R57.reuse ;  /* 0x0000003932327220 */ /* 0x080fe20000400000 */
[-C--:B------:R-:W-:Y:S01]  /*5d940*/  FMUL R54, R54, R57.reuse ;  /* 0x0000003936367220 */ /* 0x080fe20000400000 */
[----:B------:R-:W-:-:S02]  /*5d950*/  FMUL R57, R2, R57 ;  /* 0x0000003902397220 */ /* 0x000fc40000400000 */
[----:B------:R1:W5:Y:S01]  /*5d960*/  LDL.LU R2, [R1+0x434] ;  /* 0x0004340001027983 */ /* 0x0003620000300800 */
[----:B------:R-:W-:-:S05]  /*5d970*/  IADD3 R232, R3, 0x1000, RZ ;  /* 0x0000100003e87810 */ /* 0x000fca0007ffe0ff */
[----:B------:R-:W-:Y:S01]  /*5d980*/  IMAD R58, R58, 0x2, R232 ;  /* 0x000000023a3a7824 */ /* 0x000fe200078e02e8 */
[----:B------:R-:W-:Y:S06]  /*5d990*/  @P1 BRA `(.L_x_66) ;  /* 0x00000000002c1947 */ /* 0x000fec0003800000 */
[----:B------:R-:W-:Y:S01]  /*5d9a0*/  S2UR UR44, SR_CTAID.Z ;  /* 0x00000000002c79c3 */ /* 0x000fe20000002700 */
[----:B-----5:R-:W-:Y:S01]  /*5d9b0*/  R2UR UR40, R2 ;  /* 0x00000000022872ca */ /* 0x020fe200000e0000 */
[----:B------:R-:W-:Y:S01]  /*5d9c0*/  ULDC.64 UR4, c[0x0][0x198] ;  /* 0x0000660000047ab9 */ /* 0x000fe20000000a00 */
[----:B------:R-:W-:Y:S01]  /*5d9d0*/  UMOV UR41, URZ ;  /* 0x0000003f00297c82 */ /* 0x000fe20008000000 */
[----:B------:R-:W-:-:S04]  /*5d9e0*/  UIADD3 UR4, UP0, UR4, 0x670, URZ ;  /* 0x0000067004047890 */ /* 0x000fc8000ff1e03f */
[----:B------:R-:W2:Y:S01]  /*5d9f0*/  S2UR UR43, SR_CTAID.Y ;  /* 0x00000000002b79c3 */ /* 0x000ea20000002600 */
[----:B------:R-:W-:-:S05]  /*5da00*/  UIADD3.X UR5, URZ, UR5, URZ, UP0, !UPT ;  /* 0x000000053f057290 */ /* 0x000fca00087fe43f */
[----:B------:R-:W-:-:S09]  /*5da10*/  UIADD3 UR40, UR40, -0x2200, URZ ;  /* 0xffffde0028287890 */ /* 0x000fd2000fffe03f */
[----:B--2---:R2:W-:Y:S01]  /*5da20*/  UTMASTG.4D [UR40], [UR4] ;  /* 0x00000028040073b5 */ /* 0x0045e20008018000 */
[----:B------:R0:W-:Y:S01]  /*5da30*/  UTMACMDFLUSH ;  /* 0x00000000000079b7 */ /* 0x0001e20000000000 */
[----:B--2---:R-:W-:-:S04]  /*5da40*/  DEPBAR.LE SB0, 0x1 ;  /* 0x000080400000791a */ /* 0x004fc80000000000 */
.L_x_66:
[----:B------:R-:W-:Y:S05]  /*5da50*/  BSYNC B0 ;  /* 0x0000000000007941 */ /* 0x000fea0003800000 */
.L_x_65:
[----:B------:R-:W-:Y:S01]  /*5da60*/  BAR.SYNC.DEFER_BLOCKING 0x1, 0x80 ;  /* 0x0042000000007b1d */ /* 0x000fe20000010000 */
[----:B------:R-:W-:Y:S02]  /*5da70*/  F2FP.F16.F32.PACK_AB R68, R226, R68 ;  /* 0x00000044e244723e */ /* 0x000fe400000000ff */
[----:B------:R-:W-:Y:S02]  /*5da80*/  F2FP.F16.F32.PACK_AB R69, R225, R69 ;  /* 0x00000045e145723e */ /* 0x000fe400000000ff */
[----:B------:R-:W-:Y:S01]  /*5da90*/  F2FP.F16.F32.PACK_AB R70, R224, R70 ;  /* 0x00000046e046723e */ /* 0x000fe200000000ff */
[----:B------:R-:W-:Y:S01]  /*5daa0*/  BSSY B0, `(.L_x_67) ;  /* 0x000001c000007945 */ /* 0x000fe20003800000 */
[----:B------:R-:W-:Y:S02]  /*5dab0*/  F2FP.F16.F32.PACK_AB R71, R223, R71 ;  /* 0x00000047df47723e */ /* 0x000fe400000000ff */
[----:B------:R-:W-:Y:S02]  /*5dac0*/  F2FP.F16.F32.PACK_AB R72, R222, R72 ;  /* 0x00000048de48723e */ /* 0x000fe400000000ff */
[----:B------:R-:W-:-:S02]  /*5dad0*/  F2FP.F16.F32.PACK_AB R73, R221, R73 ;  /* 0x00000049dd49723e */ /* 0x000fc400000000ff */
[----:B------:R-:W-:Y:S02]  /*5dae0*/  F2FP.F16.F32.PACK_AB R74, R220, R74 ;  /* 0x0000004adc4a723e */ /* 0x000fe400000000ff */
[----:B------:R-:W-:Y:S01]  /*5daf0*/  F2FP.F16.F32.PACK_AB R75, R219, R75 ;  /* 0x0000004bdb4b723e */ /* 0x000fe200000000ff */
[----:B------:R2:W-:Y:S04]  /*5db00*/  STSM.16.M88.4 [R3+0x1000], R60 ;  /* 0x0010003c03007844 */ /* 0x0005e80000000200 */
[----:B------:R2:W-:Y:S01]  /*5db10*/  STSM.16.M88.4 [R0+0x1000], R64 ;  /* 0x0010004000007844 */ /* 0x0005e20000000200 */
[----:B------:R-:W-:Y:S01]  /*5db20*/  @!PT LDS RZ, [RZ] ;  /* 0x00000000fffff984 */ /* 0x000fe20000000800 */
[----:B------:R-:W-:Y:S01]  /*5db30*/  @!PT LDS RZ, [RZ] ;  /* 0x00000000fffff984 */ /* 0x000fe20000000800 */
[----:B------:R-:W-:Y:S01]  /*5db40*/  @!PT LDS RZ, [RZ] ;  /* 0x00000000fffff984 */ /* 0x000fe20000000800 */
[----:B------:R-:W-:Y:S01]  /*5db50*/  @!PT LDS RZ, [RZ] ;  /* 0x00000000fffff984 */ /* 0x000fe20000000800 */
[----:B------:R3:W-:Y:S06]  /*5db60*/  MEMBAR.ALL.CTA ;  /* 0x0000000000007992 */ /* 0x0007ec0000008000 */
[----:B---3--:R-:W3:Y:S02]  /*5db70*/  FENCE.VIEW.ASYNC.S ;  /* 0x00000000000073c6 */ /* 0x008ee40000000000 */
[----:B---3--:R-:W-:Y:S06]  /*5db80*/  BAR.SYNC.DEFER_BLOCKING 0x1, 0x80 ;  /* 0x0042000000007b1d */ /* 0x008fec0000010000 */
[----:B------:R-:W-:Y:S05]  /*5db90*/  @P1 BRA `(.L_x_68) ;  /* 0x0000000000301947 */ /* 0x000fea0003800000 */
[----:B------:R-:W-:Y:S01]  /*5dba0*/  S2UR UR12, SR_CTAID.Z ;  /* 0x00000000000c79c3 */ /* 0x000fe20000002700 */
[----:B-----5:R-:W-:Y:S01]  /*5dbb0*/  R2UR UR8, R2 ;  /* 0x00000000020872ca */ /* 0x020fe200000e0000 */
[----:B------:R-:W-:Y:S01]  /*5dbc0*/  ULDC.64 UR4, c[0x0][0x198] ;  /* 0x0000660000047ab9 */ /* 0x000fe20000000a00 */
[----:B------:R-:W-:Y:S01]  /*5dbd0*/  UMOV UR9, 0x20 ;  /* 0x0000002000097882 */ /* 0x000fe20000000000 */
[----:B------:R-:W-:Y:S01]  /*5dbe0*/  UIADD3 UR4, UP0, UR4, 0x670, URZ ;  /* 0x0000067004047890 */ /* 0x000fe2000ff1e03f */
[----:B------:R-:W-:-:S03]  /*5dbf0*/  UMOV UR10, UR42 ;  /* 0x0000002a000a7c82 */ /* 0x000fc60008000000 */
[----:B------:R-:W3:Y:S01]  /*5dc00*/  S2UR UR11, SR_CTAID.Y ;  /* 0x00000000000b79c3 */ /* 0x000ee20000002600 */
[----:B------:R-:W-:-:S05]  /*5dc10*/  UIADD3.X UR5, URZ, UR5, URZ, UP0, !UPT ;  /* 0x000000053f057290 */ /* 0x000fca00087fe43f */
[----:B------:R-:W-:-:S09]  /*5dc20*/  UIADD3 UR8, UR8, -0x1200, URZ ;  /* 0xffffee0008087890 */ /* 0x000fd2000fffe03f */
[----:B---3--:R3:W-:Y:S01]  /*5dc30*/  UTMASTG.4D [UR8], [UR4] ;  /* 0x00000008040073b5 */ /* 0x0087e20008018000 */
[----:B------:R0:W-:Y:S01]  /*5dc40*/  UTMACMDFLUSH ;  /* 0x00000000000079b7 */ /* 0x0001e20000000000 */
[----:B---3--:R-:W-:-:S04]  /*5dc50*/  DEPBAR.LE SB0, 0x1 ;  /* 0x000080400000791a */ /* 0x008fc80000000000 */
.L_x_68:
[----:B------:R-:W-:Y:S05]  /*5dc60*/  BSYNC B0 ;  /* 0x0000000000007941 */ /* 0x000fea0003800000 */
.L_x_67:
[----:B------:R-:W-:Y:S01]  /*5dc70*/  BAR.SYNC.DEFER_BLOCKING 0x1, 0x80 ;  /* 0x0042000000007b1d */ /* 0x000fe20000010000 */
[----:B--2---:R-:W-:Y:S02]  /*5dc80*/  F2FP.F16.F32.PACK_AB R60, R218, R217 ;  /* 0x000000d9da3c723e */ /* 0x004fe400000000ff */
        /* <DEDUP_REMOVED lines=8> */
[----:B------:R2:W-:Y:S04]  /*5dd10*/  STSM.16.M88.4 [R3], R68 ;  /* 0x0000004403007844 */ /* 0x0005e80000000200 */
[----:B------:R2:W-:Y:S01]  /*5dd20*/  STSM.16.M88.4 [R0], R72 ;  /* 0x0000004800007844 */ /* 0x0005e20000000200 */
        /* <DEDUP_REMOVED lines=20> */
.L_x_70:
[----:B------:R-:W-:Y:S05]  /*5de70*/  BSYNC B0 ;  /* 0x0000000000007941 */ /* 0x000fea0003800000 */
.L_x_69:
        /* <DEDUP_REMOVED lines=32> */
.L_x_72:
[----:B------:R-:W-:Y:S05]  /*5e080*/  BSYNC B0 ;  /* 0x0000000000007941 */ /* 0x000fea0003800000 */
.L_x_71:
        /* <DEDUP_REMOVED lines=32> */
.L_x_74:
[----:B------:R-:W-:Y:S05]  /*5e290*/  BSYNC B0 ;  /* 0x0000000000007941 */ /* 0x000fea0003800000 */
.L_x_73:
        /* <DEDUP_REMOVED lines=32> */
.L_x_76:
[----:B------:R-:W-:Y:S05]  /*5e4a0*/  BSYNC B0 ;  /* 0x0000000000007941 */ /* 0x000fea0003800000 */
.L_x_75:
        /* <DEDUP_REMOVED lines=32> */
.L_x_78:
[----:B------:R-:W-:Y:S05]  /*5e6b0*/  BSYNC B0 ;  /* 0x0000000000007941 */ /* 0x000fea0003800000 */
.L_x_77:
        /* <DEDUP_REMOVED lines=32> */
.L_x_80:
[----:B------:R-:W-:Y:S05]  /*5e8c0*/  BSYNC B0 ;  /* 0x0000000000007941 */ /* 0x000fea0003800000 */
.L_x_79:
        /* <DEDUP_REMOVED lines=32> */
.L_x_82:
[----:B------:R-:W-:Y:S05]  /*5ead0*/  BSYNC B0 ;  /* 0x0000000000007941 */ /* 0x000fea0003800000 */
.L_x_81:
        /* <DEDUP_REMOVED lines=32> */
.L_x_84:
[----:B------:R-:W-:Y:S05]  /*5ece0*/  BSYNC B0 ;  /* 0x0000000000007941 */ /* 0x000fea0003800000 */
.L_x_83:
        /* <DEDUP_REMOVED lines=32> */
.L_x_86:
[----:B------:R-:W-:Y:S05]  /*5eef0*/  BSYNC B0 ;  /* 0x0000000000007941 */ /* 0x000fea0003800000 */
.L_x_85:
[----:B--2---:R-:W2:Y:S04]  /*5ef00*/  LDL.LU R71, [R1+0x10] ;  /* 0x0000100001477983 */ /* 0x004ea80000300800 */
[----:B------:R-:W2:Y:S04]  /*5ef10*/  LDL.LU R70, [R1+0xc] ;  /* 0x00000c0001467983 */ /* 0x000ea80000300800 */
[----:B------:R-:W3:Y:S04]  /*5ef20*/  LDL.LU R69, [R1+0x8] ;  /* 0x0000080001457983 */ /* 0x000ee80000300800 */
[----:B------:R-:W3:Y:S04]  /*5ef30*/  LDL.LU R68, [R1+0x4] ;  /* 0x0000040001447983 */ /* 0x000ee80000300800 */
[----:B------:R-:W4:Y:S01]  /*5ef40*/  LDL.LU R59, [R1] ;  /* 0x00000000013b7983 */ /* 0x000f220000300800 */
[----:B------:R-:W-:Y:S01]  /*5ef50*/  F2FP.F16.F32.PACK_AB R5, R5, R6 ;  /* 0x000000060505723e */ /* 0x000fe200000000ff */
[----:B------:R-:W-:Y:S01]  /*5ef60*/  BSSY B0, `(.L_x_87) ;  /* 0x000001f000007945 */ /* 0x000fe20003800000 */
[----:B------:R-:W-:Y:S01]  /*5ef70*/  F2FP.F16.F32.PACK_AB R6, R7, R8 ;  /* 0x000000080706723e */ /* 0x000fe200000000ff */
[----:B------:R-:W-:Y:S01]  /*5ef80*/  BAR.SYNC.DEFER_BLOCKING 0x1, 0x80 ;  /* 0x0042000000007b1d */ /* 0x000fe20000010000 */
        /* <DEDUP_REMOVED lines=10> */
[----:B-1----:R-:W1:Y:S02]  /*5f030*/  FENCE.VIEW.ASYNC.S ;  /* 0x00000000000073c6 */ /* 0x002e640000000000 */
[----:B-1----:R-:W-:Y:S01]  /*5f040*/  BAR.SYNC.DEFER_BLOCKING 0x1, 0x80 ;  /* 0x0042000000007b1d */ /* 0x002fe20000010000 */
[----:B--2---:R-:W-:-:S02]  /*5f050*/  F2FP.F16.F32.PACK_AB R8, R71, R70 ;  /* 0x000000464708723e */ /* 0x004fc400000000ff */
[----:B---3--:R-:W-:Y:S02]  /*5f060*/  F2FP.F16.F32.PACK_AB R9, R69, R68 ;  /* 0x000000444509723e */ /* 0x008fe400000000ff */
[----:B----4-:R-:W-:Y:S01]  /*5f070*/  F2FP.F16.F32.PACK_AB R10, R59, R237 ;  /* 0x000000ed3b0a723e */ /* 0x010fe200000000ff */
[----:B------:R-:W-:Y:S06]  /*5f080*/  @P1 BRA `(.L_x_88) ;  /* 0x0000000000301947 */ /* 0x000fec0003800000 */
[----:B------:R-:W-:Y:S01]  /*5f090*/  S2UR UR12, SR_CTAID.Z ;  /* 0x00000000000c79c3 */ /* 0x000fe20000002700 */
[----:B-----5:R-:W-:Y:S01]  /*5f0a0*/  R2UR UR8, R2 ;  /* 0x00000000020872ca */ /* 0x020fe200000e0000 */
[----:B------:R-:W-:Y:S01]  /*5f0b0*/  ULDC.64 UR4, c[0x0][0x198] ;  /* 0x0000660000047ab9 */ /* 0x000fe20000000a00 */
[----:B------:R-:W-:Y:S01]  /*5f0c0*/  UMOV UR9, 0x160 ;  /* 0x0000016000097882 */ /* 0x000fe20000000000 */
[----:B------:R-:W-:Y:S01]  /*5f0d0*/  UIADD3 UR4, UP0, UR4, 0x670, URZ ;  /* 0x0000067004047890 */ /* 0x000fe2000ff1e03f */
[----:B------:R-:W-:-:S03]  /*5f0e0*/  UMOV UR10, UR42 ;  /* 0x0000002a000a7c82 */ /* 0x000fc60008000000 */
[----:B------:R-:W1:Y:S01]  /*5f0f0*/  S2UR UR11, SR_CTAID.Y ;  /* 0x00000000000b79c3 */ /* 0x000e620000002600 */
[----:B------:R-:W-:-:S05]  /*5f100*/  UIADD3.X UR5, URZ, UR5, URZ, UP0, !UPT ;  /* 0x000000053f057290 */ /* 0x000fca00087fe43f */
[----:B------:R-:W-:-:S09]  /*5f110*/  UIADD3 UR8, UR8, -0x1200, URZ ;  /* 0xffffee0008087890 */ /* 0x000fd2000fffe03f */
[----:B-1----:R1:W-:Y:S01]  /*5f120*/  UTMASTG.4D [UR8], [UR4] ;  /* 0x00000008040073b5 */ /* 0x0023e20008018000 */
[----:B------:R0:W-:Y:S01]  /*5f130*/  UTMACMDFLUSH ;  /* 0x00000000000079b7 */ /* 0x0001e20000000000 */
[----:B-1----:R-:W-:-:S04]  /*5f140*/  DEPBAR.LE SB0, 0x1 ;  /* 0x000080400000791a */ /* 0x002fc80000000000 */
.L_x_88:
[----:B------:R-:W-:Y:S05]  /*5f150*/  BSYNC B0 ;  /* 0x0000000000007941 */ /* 0x000fea0003800000 */
.L_x_87:
[----:B------:R-:W2:Y:S04]  /*5f160*/  LDL.LU R60, [R1+0x18] ;  /* 0x00001800013c7983 */ /* 0x000ea80000300800 */
[----:B------:R-:W2:Y:S01]  /*5f170*/  LDL.LU R59, [R1+0x14] ;  /* 0x00001400013b7983 */ /* 0x000ea20000300800 */
[----:B------:R-:W-:Y:S01]  /*5f180*/  BSSY B0, `(.L_x_89) ;  /* 0x0000020000007945 */ /* 0x000fe20003800000 */
[----:B------:R-:W-:Y:S01]  /*5f190*/  F2FP.F16.F32.PACK_AB R61, R12, R13 ;  /* 0x0000000d0c3d723e */ /* 0x000fe200000000ff */
[----:B------:R-:W-:Y:S01]  /*5f1a0*/  BAR.SYNC.DEFER_BLOCKING 0x1, 0x80 ;  /* 0x0042000000007b1d */ /* 0x000fe20000010000 */
[----:B------:R-:W-:Y:S02]  /*5f1b0*/  F2FP.F16.F32.PACK_AB R62, R14, R15 ;  /* 0x0000000f0e3e723e */ /* 0x000fe400000000ff */
[----:B------:R-:W-:-:S02]  /*5f1c0*/  F2FP.F16.F32.PACK_AB R63, R16, R17 ;  /* 0x00000011103f723e */ /* 0x000fc400000000ff */
[----:B------:R-:W-:Y:S02]  /*5f1d0*/  F2FP.F16.F32.PACK_AB R12, R18, R19 ;  /* 0x00000013120c723e */ /* 0x000fe400000000ff */
[----:B------:R-:W-:Y:S02]  /*5f1e0*/  F2FP.F16.F32.PACK_AB R13, R20, R21 ;  /* 0x00000015140d723e */ /* 0x000fe400000000ff */
        /* <DEDUP_REMOVED lines=10> */
[----:B---3--:R-:W-:Y:S01]  /*5f290*/  BAR.SYNC.DEFER_BLOCKING 0x1, 0x80 ;  /* 0x0042000000007b1d */ /* 0x008fe20000010000 */
[----:B--2---:R-:W-:-:S05]  /*5f2a0*/  F2FP.F16.F32.PACK_AB R60, R60, R59 ;  /* 0x0000003b3c3c723e */ /* 0x004fca00000000ff */
[----:B-1----:R-:W-:Y:S05]  /*5f2b0*/  @P1 BRA `(.L_x_90) ;  /* 0x0000000000301947 */ /* 0x002fea0003800000 */
        /* <DEDUP_REMOVED lines=12> */
.L_x_90:
[----:B------:R-:W-:Y:S05]  /*5f380*/  BSYNC B0 ;  /* 0x0000000000007941 */ /* 0x000fea0003800000 */
.L_x_89:
        /* <DEDUP_REMOVED lines=17> */
[----:B--2---:R-:W2:Y:S02]  /*5f4a0*/  FENCE.VIEW.ASYNC.S ;  /* 0x00000000000073c6 */ /* 0x004ea40000000000 */
[----:B--2---:R-:W-:Y:S06]  /*5f4b0*/  BAR.SYNC.DEFER_BLOCKING 0x1, 0x80 ;  /* 0x0042000000007b1d */ /* 0x004fec0000010000 */
[----:B------:R-:W-:Y:S05]  /*5f4c0*/  @P1 BRA `(.L_x_92) ;  /* 0x0000000000301947 */ /* 0x000fea0003800000 */
[----:B------:R-:W-:Y:S01]  /*5f4d0*/  S2UR UR12, SR_CTAID.Z ;  /* 0x00000000000c79c3 */ /* 0x000fe20000002700 */
[----:B-----5:R-:W-:Y:S01]  /*5f4e0*/  R2UR UR8, R2 ;  /* 0x00000000020872ca */ /* 0x020fe200000e0000 */
[----:B------:R-:W-:Y:S01]  /*5f4f0*/  ULDC.64 UR4, c[0x0][0x198] ;  /* 0x0000660000047ab9 */ /* 0x000fe20000000a00 */
[----:B------:R-:W-:Y:S01]  /*5f500*/  UMOV UR9, 0x1a0 ;  /* 0x000001a000097882 */ /* 0x000fe20000000000 */
[----:B------:R-:W-:Y:S01]  /*5f510*/  UIADD3 UR4, UP0, UR4, 0x670, URZ ;  /* 0x0000067004047890 */ /* 0x000fe2000ff1e03f */
[----:B------:R-:W-:-:S03]  /*5f520*/  UMOV UR10, UR42 ;  /* 0x0000002a000a7c82 */ /* 0x000fc60008000000 */
[----:B------:R-:W2:Y:S01]  /*5f530*/  S2UR UR11, SR_CTAID.Y ;  /* 0x00000000000b79c3 */ /* 0x000ea20000002600 */
[----:B------:R-:W-:-:S05]  /*5f540*/  UIADD3.X UR5, URZ, UR5, URZ, UP0, !UPT ;  /* 0x000000053f057290 */ /* 0x000fca00087fe43f */
[----:B------:R-:W-:-:S09]  /*5f550*/  UIADD3 UR8, UR8, -0x1200, URZ ;  /* 0xffffee0008087890 */ /* 0x000fd2000fffe03f */
[----:B--2---:R2:W-:Y:S01]  /*5f560*/  UTMASTG.4D [UR8], [UR4] ;  /* 0x00000008040073b5 */ /* 0x0045e20008018000 */
[----:B------:R0:W-:Y:S01]  /*5f570*/  UTMACMDFLUSH ;  /* 0x00000000000079b7 */ /* 0x0001e20000000000 */
[----:B--2---:R-:W-:-:S04]  /*5f580*/  DEPBAR.LE SB0, 0x1 ;  /* 0x000080400000791a */ /* 0x004fc80000000000 */
.L_x_92:
[----:B------:R-:W-:Y:S05]  /*5f590*/  BSYNC B0 ;  /* 0x0000000000007941 */ /* 0x000fea0003800000 */
.L_x_91:
[----:B------:R-:W-:Y:S01]  /*5f5a0*/  BAR.SYNC.DEFER_BLOCKING 0x1, 0x80 ;  /* 0x0042000000007b1d */ /* 0x000fe20000010000 */
[----:B-1----:R-:W-:Y:S02]  /*5f5b0*/  F2FP.F16.F32.PACK_AB R12, R42, R43 ;  /* 0x0000002b2a0c723e */ /* 0x002fe400000000ff */
        /* <DEDUP_REMOVED lines=30> */
.L_x_94:
[----:B------:R-:W-:Y:S05]  /*5f7a0*/  BSYNC B0 ;  /* 0x0000000000007941 */ /* 0x000fea0003800000 */
.L_x_93:
[----:B------:R-:W-:Y:S06]  /*5f7b0*/  BAR.SYNC.DEFER_BLOCKING 0x1, 0x80 ;  /* 0x0042000000007b1d */ /* 0x000fec0000010000 */
[----:B------:R-:W-:Y:S01]  /*5f7c0*/  BSSY B0, `(.L_x_95) ;  /* 0x0000016000007945 */ /* 0x000fe20003800000 */
        /* <DEDUP_REMOVED lines=19> */
[----:B---3--:R3:W-:Y:S02]  /*5f900*/  UTMASTG.4D [UR8], [UR4] ;  /* 0x00000008040073b5 */ /* 0x0087e40008018000 */
[----:B---3--:R0:W-:Y:S02]  /*5f910*/  UTMACMDFLUSH ;  /* 0x00000000000079b7 */ /* 0x0081e40000000000 */
.L_x_96:
[----:B------:R-:W-:Y:S05]  /*5f920*/  BSYNC B0 ;  /* 0x0000000000007941 */ /* 0x000fea0003800000 */
.L_x_95:
[----:B-1----:R-:W3:Y:S01]  /*5f930*/  LDL.LU R0, [R1+0x428] ;  /* 0x0004280001007983 */ /* 0x002ee20000300800 */
[----:B------:R-:W-:-:S04]  /*5f940*/  DEPBAR.LE SB0, 0x0 ;  /* 0x000080000000791a */ /* 0x000fc80000000000 */
[----:B---3--:R-:W-:-:S13]  /*5f950*/  R2UR UR4, R0 ;  /* 0x00000000000472ca */ /* 0x008fda00000e0000 */
[----:B------:R-:W-:-:S04]  /*5f960*/  UIADD3 UR4, UR4, -0x1, URZ ;  /* 0xffffffff04047890 */ /* 0x000fc8000fffe03f */
[----:B------:R-:W-:-:S04]  /*5f970*/  USHF.L.U32 UR4, UR4, 0x3, URZ ;  /* 0x0000000304047899 */ /* 0x000fc8000800063f */
[----:B------:R-:W-:-:S04]  /*5f980*/  ULOP3.LUT UR4, UR4, 0x8, URZ, 0xe2, !UPT ;  /* 0x0000000804047892 */ /* 0x000fc8000f8ee23f */
[----:B------:R-:W-:-:S06]  /*5f990*/  ULOP3.LUT UR4, UR4, 0x18, URZ, 0x3c, !UPT ;  /* 0x0000001804047892 */ /* 0x000fcc000f8e3c3f */
[----:B------:R-:W-:-:S04]  /*5f9a0*/  MOV R0, UR4 ;  /* 0x0000000400007c02 */ /* 0x000fc80008000f00 */
[----:B------:R-:W-:Y:S01]  /*5f9b0*/  SYNCS.ARRIVE.TRANS64.A1T0 RZ, [R0+UR61+0x160090], RZ ;  /* 0x160090ff00ff79a7 */ /* 0x000fe2000810003d */
[----:B------:R-:W-:Y:S05]  /*5f9c0*/  EXIT ;  /* 0x000000000000794d */ /* 0x000fea0003800000 */
.L_x_6:
[----:B------:R-:W-:-:S08]  /*5f9d0*/  UISETP.NE.AND UP0, UPT, UR8, 0x1, UPT ;  /* 0x000000010800788c */ /* 0x000fd0000bf05270 */
[----:B------:R-:W1:-:S00]  /*5f9e0*/  USETMAXREG.DEALLOC.CTAPOOL 0x18 ;  /* 0x00000018000079c8 */ /* 0x000e4000080e0500 */
[----:B------:R-:W-:-:S13]  /*5f9f0*/  PLOP3.LUT P0, PT, PT, PT, UP0, 0x80, 0x0 ;  /* 0x000000000000781c */ /* 0x000fda0003f0f008 */
[----:B------:R-:W-:Y:S05]  /*5fa00*/  @P0 EXIT ;  /* 0x000000000000094d */ /* 0x000fea0003800000 */
[----:B------:R-:W2:Y:S01]  /*5fa10*/  S2UR UR11, SR_CTAID.X ;  /* 0x00000000000b79c3 */ /* 0x000ea20000002500 */
[----:B------:R-:W-:Y:S01]  /*5fa20*/  ELECT P3, URZ, PT ;  /* 0x00000000003f782f */ /* 0x000fe20003860000 */
[----:B------:R-:W-:Y:S01]  /*5fa30*/  BSSY B0, `(.L_x_97) ;  /* 0x000004c000007945 */ /* 0x000fe20003800000 */
[----:B-1----:R-:W-:Y:S01]  /*5fa40*/  MOV R2, RZ ;  /* 0x000000ff00027202 */ /* 0x002fe20000000f00 */
[----:B------:R-:W-:Y:S01]  /*5fa50*/  IMAD.MOV.U32 R8, RZ, RZ, RZ ;  /* 0x000000ffff087224 */ /* 0x000fe200078e00ff */
[----:B------:R-:W-:-:S03]  /*5fa60*/  MOV R4, RZ ;  /* 0x000000ff00047202 */ /* 0x000fc60000000f00 */
[----:B------:R-:W1:Y:S08]  /*5fa70*/  S2UR UR60, SR_CTAID.Y ;  /* 0x00000000003c79c3 */ /* 0x000e700000002600 */
[----:B------:R-:W3:Y:S01]  /*5fa80*/  S2UR UR61, SR_CTAID.Z ;  /* 0x00000000003d79c3 */ /* 0x000ee20000002700 */
[----:B--2---:R-:W-:Y:S01]  /*5fa90*/  USHF.L.U32 UR11, UR11, 0x7, URZ ;  /* 0x000000070b0b7899 */ /* 0x004fe2000800063f */
[----:B------:R-:W-:Y:S11]  /*5faa0*/  @!P3 BRA `(.L_x_98) ;  /* 0x000000040010b947 */ /* 0x000ff60003800000 */
[----:B------:R-:W2:Y:S01]  /*5fab0*/  S2R R4, SR_CgaCtaId ;  /* 0x0000000000047919 */ /* 0x000ea20000008800 */
[----:B------:R-:W-:Y:S02]  /*5fac0*/  MOV R3, 0x400 ;  /* 0x0000040000037802 */ /* 0x000fe40000000f00 */
[----:B------:R-:W-:Y:S02]  /*5fad0*/  MOV R5, 0x1 ;  /* 0x0000000100057802 */ /* 0x000fe40000000f00 */
[----:B--2---:R-:W-:Y:S02]  /*5fae0*/  LEA R4, R4, R3, 0x18 ;  /* 0x0000000304047211 */ /* 0x004fe400078ec0ff */
[----:B------:R-:W-:-:S04]  /*5faf0*/  SHF.L.U32 R3, R5, 0x1f, RZ ;  /* 0x0000001f05037819 */ /* 0x000fc800000006ff */
[----:B------:R-:W2:Y:S02]  /*5fb00*/  SYNCS.PHASECHK.TRANS64.TRYWAIT P0, [R4+URZ+0x160060], R3 ;  /* 0x16006003040075a7 */ /* 0x000ea4000800017f */
[----:B--2---:R-:W-:Y:S05]  /*5fb10*/  @!P0 BRA `(.L_x_99) ;  /* 0x0000002000608947 */ /* 0x004fea0003800000 */
.L_x_136:
[----:B------:R-:W-:Y:S01]  /*5fb20*/  ULOP3.LUT UR4, UR54, 0x2, URZ, 0xfc, !UPT ;  /* 0x0000000236047892 */ /* 0x000fe2000f8efc3f */
[----:B--2---:R-:W-:-:S03]  /*5fb30*/  @P2 IMAD.MOV.U32 R3, RZ, RZ, 0x10000 ;  /* 0x00010000ff032424 */ /* 0x004fc600078e00ff */
[----:B------:R-:W-:Y:S01]  /*5fb40*/  UPRMT UR4, UR4, 0x9910, URZ ;  /* 0x0000991004047896 */ /* 0x000fe2000800003f */
[----:B------:R2:W-:Y:S03]  /*5fb50*/  @P2 SYNCS.ARRIVE.TRANS64 RZ, [R4+URZ+0x160050], R3 ;  /* 0x1600500304ff29a7 */ /* 0x0005e6000800003f */
[----:B------:R-:W-:-:S06]  /*5fb60*/  UISETP.NE.AND UP0, UPT, UR4, 0x2, UPT ;  /* 0x000000020400788c */ /* 0x000fcc000bf05270 */
[----:B------:R-:W-:-:S13]  /*5fb70*/  PLOP3.LUT P0, PT, PT, PT, UP0, 0x80, 0x0 ;  /* 0x000000000000781c */ /* 0x000fda0003f0f008 */
[----:B--2---:R-:W-:Y:S05]  /*5fb80*/  @P0 BRA `(.L_x_100) ;  /* 0x0000000000040947 */ /* 0x004fea0003800000 */
[----:B-1-3--:R-:W-:Y:S01]  /*5fb90*/  BPT.TRAP 0x1 ;  /* 0x000000040000795c */ /* 0x00afe20000300000 */
.L_x_100:
[----:B------:R-:W-:-:S04]  /*5fba0*/  LOP3.LUT P0, RZ, R0, 0x1f, RZ, 0xc0, !PT ;  /* 0x0000001f00ff7812 */ /* 0x000fc8000780c0ff */
[----:B------:R-:W-:-:S13]  /*5fbb0*/  PLOP3.LUT P0, PT, P0, P2, PT, 0x2a, 0x0 ;  /* 0x000000000000781c */ /* 0x000fda0000704572 */
[----:B------:R-:W-:Y:S05]  /*5fbc0*/  @P0 BRA `(.L_x_101) ;  /* 0x0000000000040947 */ /* 0x000fea0003800000 */
[----:B-1-3--:R-:W-:Y:S01]  /*5fbd0*/  BPT.TRAP 0x1 ;  /* 0x000000040000795c */ /* 0x00afe20000300000 */
.L_x_101:
[----:B------:R-:W-:Y:S01]  /*5fbe0*/  R2UR UR8, R4 ;  /* 0x00000000040872ca */ /* 0x000fe200000e0000 */
[----:B------:R-:W-:Y:S01]  /*5fbf0*/  ULDC.64 UR4, c[0x0][0x198] ;  /* 0x0000660000047ab9 */ /* 0x000fe20000000a00 */
[----:B------:R-:W-:Y:S01]  /*5fc00*/  UMOV UR6, 0x0 ;  /* 0x0000000000067882 */ /* 0x000fe20000000000 */
[----:B------:R-:W-:Y:S01]  /*5fc10*/  UIADD3 UR4, UP0, UR4, 0xf0, URZ ;  /* 0x000000f004047890 */ /* 0x000fe2000ff1e03f */
[----:B------:R-:W-:Y:S01]  /*5fc20*/  MOV R8, 0x40 ;  /* 0x0000004000087802 */ /* 0x000fe20000000f00 */
[----:B------:R-:W-:Y:S01]  /*5fc30*/  UMOV UR7, 0x10000000 ;  /* 0x1000000000077882 */ /* 0x000fe20000000000 */
[----:B------:R-:W-:Y:S01]  /*5fc40*/  UMOV UR10, URZ ;  /* 0x0000003f000a7c82 */ /* 0x000fe20008000000 */
[----:B------:R-:W-:Y:S01]  /*5fc50*/  UIADD3.X UR5, URZ, UR5, URZ, UP0, !UPT ;  /* 0x000000053f057290 */ /* 0x000fe200087fe43f */
[----:B------:R-:W-:Y:S01]  /*5fc60*/  MOV R4, 0x1 ;  /* 0x0000000100047802 */ /* 0x000fe20000000f00 */
[----:B-1----:R-:W-:Y:S01]  /*5fc70*/  UMOV UR12, UR60 ;  /* 0x0000003c000c7c82 */ /* 0x002fe20008000000 */
[----:B---3--:R-:W-:Y:S01]  /*5fc80*/  UMOV UR13, UR61 ;  /* 0x0000003d000d7c82 */ /* 0x008fe20008000000 */
[----:B------:R-:W-:Y:S01]  /*5fc90*/  UMOV UR26, 0x40 ;  /* 0x00000040001a7882 */ /* 0x000fe20000000000 */
[----:B------:R-:W-:Y:S01]  /*5fca0*/  UMOV UR27, UR11 ;  /* 0x0000000b001b7c82 */ /* 0x000fe20008000000 */
[----:B------:R-:W-:-:S02]  /*5fcb0*/  UIADD3 UR9, UR8, 0x160050, URZ ;  /* 0x0016005008097890 */ /* 0x000fc4000fffe03f */
[----:B------:R-:W-:Y:S02]  /*5fcc0*/  UIADD3 UR24, UR8, 0x2000, URZ ;  /* 0x0000200008187890 */ /* 0x000fe4000fffe03f */
[----:B------:R-:W-:Y:S01]  /*5fcd0*/  UIADD3 UR16, UR8, 0x4000, URZ ;  /* 0x0000400008107890 */ /* 0x000fe2000fffe03f */
[----:B------:R-:W-:Y:S01]  /*5fce0*/  UMOV UR28, UR60 ;  /* 0x0000003c001c7c82 */ /* 0x000fe20008000000 */
[----:B------:R-:W-:Y:S01]  /*5fcf0*/  UMOV UR29, UR61 ;  /* 0x0000003d001d7c82 */ /* 0x000fe20008000000 */
[----:B------:R-:W-:Y:S01]  /*5fd00*/  UMOV UR25, UR9 ;  /* 0x0000000900197c82 */ /* 0x000fe20008000000 */
[----:B------:R-:W-:Y:S01]  /*5fd10*/  UMOV UR18, 0x80 ;  /* 0x0000008000127882 */ /* 0x000fe20000000000 */
[----:B------:R-:W-:Y:S01]  /*5fd20*/  UMOV UR19, UR11 ;  /* 0x0000000b00137c82 */ /* 0x000fe20008000000 */
[----:B------:R-:W-:Y:S01]  /*5fd30*/  UMOV UR20, UR60 ;  /* 0x0000003c00147c82 */ /* 0x000fe20008000000 */
[----:B------:R-:W-:Y:S01]  /*5fd40*/  UMOV UR21, UR61 ;  /* 0x0000003d00157c82 */ /* 0x000fe20008000000 */
[----:B------:R1:W-:Y:S01]  /*5fd50*/  UTMALDG.4D [UR8], [UR4], desc[UR6] ;  /* 0x00000608040075b4 */ /* 0x0003e20008019000 */
[----:B------:R-:W-:Y:S01]  /*5fd60*/  UIADD3 UR56, UR8, 0x6000, URZ ;  /* 0x0000600008387890 */ /* 0x000fe2000fffe03f */
[----:B------:R-:W-:Y:S01]  /*5fd70*/  UMOV UR17, UR9 ;  /* 0x0000000900117c82 */ /* 0x000fe20008000000 */
[----:B------:R-:W-:Y:S01]  /*5fd80*/  UIADD3 UR32, UR8, 0x8000, URZ ;  /* 0x0000800008207890 */ /* 0x000fe2000fffe03f */
[----:B------:R-:W-:Y:S01]  /*5fd90*/  UMOV UR58, 0xc0 ;  /* 0x000000c0003a7882 */ /* 0x000fe20000000000 */
[----:B------:R-:W-:Y:S01]  /*5fda0*/  UMOV UR59, UR11 ;  /* 0x0000000b003b7c82 */ /* 0x000fe20008000000 */
[----:B------:R2:W-:Y:S01]  /*5fdb0*/  UTMALDG.4D [UR24], [UR4], desc[UR6] ;  /* 0x00000618040075b4 */ /* 0x0005e20008019000 */
[----:B------:R-:W-:Y:S01]  /*5fdc0*/  UMOV UR57, UR9 ;  /* 0x0000000900397c82 */ /* 0x000fe20008000000 */
[----:B------:R-:W-:Y:S01]  /*5fdd0*/  UMOV UR34, 0x100 ;  /* 0x0000010000227882 */ /* 0x000fe20000000000 */
[----:B------:R-:W-:Y:S01]  /*5fde0*/  UMOV UR35, UR11 ;  /* 0x0000000b00237c82 */ /* 0x000fe20008000000 */
[----:B------:R-:W-:Y:S01]  /*5fdf0*/  UMOV UR36, UR60 ;  /* 0x0000003c00247c82 */ /* 0x000fe20008000000 */
[----:B------:R-:W-:Y:S01]  /*5fe00*/  UMOV UR37, UR61 ;  /* 0x0000003d00257c82 */ /* 0x000fe20008000000 */
[----:B------:R-:W-:Y:S01]  /*5fe10*/  UMOV UR33, UR9 ;  /* 0x0000000900217c82 */ /* 0x000fe20008000000 */
[----:B------:R3:W-:Y:S01]  /*5fe20*/  UTMALDG.4D [UR16], [UR4], desc[UR6] ;  /* 0x00000610040075b4 */ /* 0x0007e20008019000 */
[----:B------:R4:W-:Y:S01]  /*5fe30*/  UTMALDG.4D [UR56], [UR4], desc[UR6] ;  /* 0x00000638040075b4 */ /* 0x0009e20008019000 */
[----:B-1----:R-:W-:Y:S01]  /*5fe40*/  UMOV UR10, 0x1c0 ;  /* 0x000001c0000a7882 */ /* 0x002fe20000000000 */
[----:B------:R4:W-:Y:S01]  /*5fe50*/  UTMALDG.4D [UR32], [UR4], desc[UR6] ;  /* 0x00000620040075b4 */ /* 0x0009e20008019000 */
[----:B--2---:R-:W-:Y:S01]  /*5fe60*/  UIADD3 UR24, UR8, 0xa000, URZ ;  /* 0x0000a00008187890 */ /* 0x004fe2000fffe03f */
[----:B------:R-:W-:Y:S01]  /*5fe70*/  UMOV UR26, 0x140 ;  /* 0x00000140001a7882 */ /* 0x000fe20000000000 */
[----:B---3--:R-:W-:-:S07]  /*5fe80*/  UIADD3 UR16, UR8, 0xc000, URZ ;  /* 0x0000c00008107890 */ /* 0x008fce000fffe03f */
[----:B------:R4:W-:Y:S01]  /*5fe90*/  UTMALDG.4D [UR24], [UR4], desc[UR6] ;  /* 0x00000618040075b4 */ /* 0x0009e20008019000 */
[----:B------:R-:W-:Y:S01]  /*5fea0*/  UIADD3 UR8, UR8, 0xe000, URZ ;  /* 0x0000e00008087890 */ /* 0x000fe2000fffe03f */
[----:B------:R-:W-:Y:S02]  /*5feb0*/  UMOV UR18, 0x180 ;  /* 0x0000018000127882 */ /* 0x000fe40000000000 */
[----:B------:R4:W-:Y:S06]  /*5fec0*/  UTMALDG.4D [UR16], [UR4], desc[UR6] ;  /* 0x00000610040075b4 */ /* 0x0009ec0008019000 */
[----:B------:R4:W-:Y:S02]  /*5fed0*/  UTMALDG.4D [UR8], [UR4], desc[UR6] ;  /* 0x00000608040075b4 */ /* 0x0009e40008019000 */
[----:B----4-:R-:W-:Y:S01]  /*5fee0*/  NOP ;  /* 0x0000000000007918 */ /* 0x010fe20000000000 */
.L_x_98:
[----:B-1-3--:R-:W-:Y:S05]  /*5fef0*/  BSYNC B0 ;  /* 0x0000000000007941 */ /* 0x00afea0003800000 */
.L_x_97:
[----:B------:R-:W1:Y:S01]  /*5ff00*/  LDC R3, c[0x0][0x28c] ;  /* 0x0000a300ff037b82 */ /* 0x000e620000000800 */
[----:B------:R-:W-:Y:S01]  /*5ff10*/  BSSY B0, `(.L_x_102) ;  /* 0x000004c000007945 */ /* 0x000fe20003800000 */
[----:B-1----:R-:W-:-:S13]  /*5ff20*/  ISETP.GT.AND P4, PT, R3, RZ, P3 ;  /* 0x000000ff0300720c */ /* 0x002fda0001f84270 */
[----:B------:R-:W-:Y:S05]  /*5ff30*/  @!P4 BRA `(.L_x_103) ;  /* 0x000000040024c947 */ /* 0x000fea0003800000 */
[----:B------:R-:W1:Y:S01]  /*5ff40*/  S2R R5, SR_CgaCtaId ;  /* 0x0000000000057919 */ /* 0x000e620000008800 */
[----:B------:R-:W-:-:S04]  /*5ff50*/  MOV R2, 0x400 ;  /* 0x0000040000027802 */ /* 0x000fc80000000f00 */
[----:B-1----:R-:W-:Y:S01]  /*5ff60*/  LEA R5, R5, R2, 0x18 ;  /* 0x0000000205057211 */ /* 0x002fe200078ec0ff */
[----:B------:R-:W-:-:S05]  /*5ff70*/  IMAD.MOV.U32 R2, RZ, RZ, 0x1 ;  /* 0x00000001ff027424 */ /* 0x000fca00078e00ff */
[----:B------:R-:W-:-:S04]  /*5ff80*/  SHF.L.U32 R2, R2, 0x1f, RZ ;  /* 0x0000001f02027819 */ /* 0x000fc800000006ff */
[----:B------:R-:W1:Y:S02]  /*5ff90*/  SYNCS.PHASECHK.TRANS64.TRYWAIT P0, [R5+URZ+0x160028], R2 ;  /* 0x16002802050075a7 */ /* 0x000e64000800017f */
[----:B-1----:R-:W-:Y:S05]  /*5ffa0*/  @!P0 BRA `(.L_x_104) ;  /* 0x0000001c00508947 */ /* 0x002fea0003800000 */
.L_x_137:
[----:B------:R-:W-:Y:S01]  /*5ffb0*/  ULOP3.LUT UR4, UR54, 0x2, URZ, 0xfc, !UPT ;  /* 0x0000000236047892 */ /* 0x000fe2000f8efc3f */
[----:B-1----:R-:W-:-:S03]  /*5ffc0*/  @P2 MOV R2, 0x40000 ;  /* 0x0004000000022802 */ /* 0x002fc60000000f00 */
[----:B------:R-:W-:Y:S01]  /*5ffd0*/  UPRMT UR4, UR4, 0x9910, URZ ;  /* 0x0000991004047896 */ /* 0x000fe2000800003f */
[----:B------:R1:W-:Y:S03]  /*5ffe0*/  @P2 SYNCS.ARRIVE.TRANS64 RZ, [R5+URZ+0x160000], R2 ;  /* 0x1600000205ff29a7 */ /* 0x0003e6000800003f */
[----:B------:R-:W-:-:S06]  /*5fff0*/  UISETP.NE.AND UP0, UPT, UR4, 0x2, UPT ;  /* 0x000000020400788c */ /* 0x000fcc000bf05270 */
[----:B------:R-:W-:-:S13]  /*60000*/  PLOP3.LUT P0, PT, PT, PT, UP0, 0x80, 0x0 ;  /* 0x000000000000781c */ /* 0x000fda0003f0f008 */
[----:B-1----:R-:W-:Y:S05]  /*60010*/  @P0 BRA `(.L_x_105) ;  /* 0x0000000000040947 */ /* 0x002fea0003800000 */
[----:B------:R-:W-:Y:S01]  /*60020*/  BPT.TRAP 0x1 ;  /* 0x000000040000795c */ /* 0x000fe20000300000 */
.L_x_105:
[----:B------:R-:W-:-:S04]  /*60030*/  LOP3.LUT P0, RZ, R0, 0x1f, RZ, 0xc0, !PT ;  /* 0x0000001f00ff7812 */ /* 0x000fc8000780c0ff */
[----:B------:R-:W-:-:S13]  /*60040*/  PLOP3.LUT P0, PT, P0, P2, PT, 0x2a, 0x0 ;  /* 0x000000000000781c */ /* 0x000fda0000704572 */
[----:B------:R-:W-:Y:S05]  /*60050*/  @P0 BRA `(.L_x_106) ;  /* 0x0000000000040947 */ /* 0x000fea0003800000 */
[----:B------:R-:W-:Y:S01]  /*60060*/  BPT.TRAP 0x1 ;  /* 0x000000040000795c */ /* 0x000fe20000300000 */
.L_x_106:
[----:B------:R-:W-:Y:S01]  /*60070*/  R2UR UR8, R5 ;  /* 0x00000000050872ca */ /* 0x000fe200000e0000 */
[----:B------:R-:W-:Y:S01]  /*60080*/  ULDC.64 UR6, c[0x0][0x198] ;  /* 0x0000660000067ab9 */ /* 0x000fe20000000a00 */
[----:B------:R-:W-:Y:S01]  /*60090*/  UMOV UR19, URZ ;  /* 0x0000003f00137c82 */ /* 0x000fe20008000000 */
[----:B------:R-:W-:Y:S01]  /*600a0*/  UIADD3 UR6, UP0, UR6, 0x1f0, URZ ;  /* 0x000001f006067890 */ /* 0x000fe2000ff1e03f */
[----:B------:R-:W-:Y:S01]  /*600b0*/  MOV R2, 0x1 ;  /* 0x0000000100027802 */ /* 0x000fe20000000f00 */
[----:B------:R-:W-:Y:S01]  /*600c0*/  UMOV UR4, 0x0 ;  /* 0x0000000000047882 */ /* 0x000fe20000000000 */
[----:B------:R-:W-:Y:S01]  /*600d0*/  UMOV UR5, 0x10000000 ;  /* 0x1000000000057882 */ /* 0x000fe20000000000 */
[----:B------:R-:W-:Y:S01]  /*600e0*/  UIADD3.X UR7, URZ, UR7, URZ, UP0, !UPT ;  /* 0x000000073f077290 */ /* 0x000fe200087fe43f */
[----:B------:R-:W-:Y:S01]  /*600f0*/  UMOV UR18, URZ ;  /* 0x0000003f00127c82 */ /* 0x000fe20008000000 */
[----:B------:R-:W-:Y:S01]  /*60100*/  UMOV UR20, UR60 ;  /* 0x0000003c00147c82 */ /* 0x000fe20008000000 */
[----:B------:R-:W-:Y:S01]  /*60110*/  UMOV UR21, UR61 ;  /* 0x0000003d00157c82 */ /* 0x000fe20008000000 */
[----:B------:R-:W-:-:S02]  /*60120*/  UMOV UR26, 0x40 ;  /* 0x00000040001a7882 */ /* 0x000fc40000000000 */
[----:B------:R-:W-:Y:S02]  /*60130*/  UIADD3 UR16, UR8, 0x20000, URZ ;  /* 0x0002000008107890 */ /* 0x000fe4000fffe03f */
[----:B------:R-:W-:Y:S02]  /*60140*/  UIADD3 UR17, UR8, 0x160000, URZ ;  /* 0x0016000008117890 */ /* 0x000fe4000fffe03f */
[----:B------:R-:W-:Y:S02]  /*60150*/  UIADD3 UR24, UR8, 0x28000, URZ ;  /* 0x0002800008187890 */ /* 0x000fe4000fffe03f */
[----:B------:R-:W-:Y:S01]  /*60160*/  UIADD3 UR56, UR8, 0x30000, URZ ;  /* 0x0003000008387890 */ /* 0x000fe2000fffe03f */
[----:B------:R-:W-:Y:S01]  /*60170*/  UMOV UR28, UR60 ;  /* 0x0000003c001c7c82 */ /* 0x000fe20008000000 */
[----:B------:R-:W-:Y:S01]  /*60180*/  UMOV UR29, UR61 ;  /* 0x0000003d001d7c82 */ /* 0x000fe20008000000 */
[----:B------:R-:W-:Y:S01]  /*60190*/  UMOV UR27, UR19 ;  /* 0x00000013001b7c82 */ /* 0x000fe20008000000 */
[----:B------:R-:W-:Y:S01]  /*601a0*/  UMOV UR25, UR17 ;  /* 0x0000001100197c82 */ /* 0x000fe20008000000 */
[----:B------:R-:W-:Y:S01]  /*601b0*/  UIADD3 UR48, UR8, 0x38000, URZ ;  /* 0x0003800008307890 */ /* 0x000fe2000fffe03f */
[----:B------:R1:W-:Y:S01]  /*601c0*/  UTMALDG.4D [UR16], [UR6], desc[UR4] ;  /* 0x00000410060075b4 */ /* 0x0003e20008019000 */
[----:B------:R-:W-:-:S02]  /*601d0*/  UIADD3 UR40, UR8, 0x40000, URZ ;  /* 0x0004000008287890 */ /* 0x000fc4000fffe03f */
[----:B------:R-:W-:Y:S01]  /*601e0*/  UIADD3 UR32, UR8, 0x48000, URZ ;  /* 0x0004800008207890 */ /* 0x000fe2000fffe03f */
[----:B------:R-:W-:Y:S01]  /*601f0*/  UMOV UR58, 0x80 ;  /* 0x00000080003a7882 */ /* 0x000fe20000000000 */
[----:B------:R-:W-:Y:S01]  /*60200*/  UMOV UR59, UR19 ;  /* 0x00000013003b7c82 */ /* 0x000fe20008000000 */
[----:B------:R-:W-:Y:S01]  /*60210*/  UMOV UR57, UR17 ;  /* 0x0000001100397c82 */ /* 0x000fe20008000000 */
[----:B------:R2:W-:Y:S01]  /*60220*/  UTMALDG.4D [UR24], [UR6], desc[UR4] ;  /* 0x00000418060075b4 */ /* 0x0005e20008019000 */
[----:B------:R-:W-:Y:S01]  /*60230*/  UMOV UR50, 0xc0 ;  /* 0x000000c000327882 */ /* 0x000fe20000000000 */
[----:B------:R-:W-:Y:S01]  /*60240*/  UMOV UR52, UR60 ;  /* 0x0000003c00347c82 */ /* 0x000fe20008000000 */
[----:B------:R-:W-:Y:S01]  /*60250*/  UMOV UR53, UR61 ;  /* 0x0000003d00357c82 */ /* 0x000fe20008000000 */
[----:B------:R-:W-:Y:S01]  /*60260*/  UMOV UR51, UR19 ;  /* 0x0000001300337c82 */ /* 0x000fe20008000000 */
[----:B------:R-:W-:Y:S01]  /*60270*/  UMOV UR49, UR17 ;  /* 0x0000001100317c82 */ /* 0x000fe20008000000 */
[----:B------:R-:W-:Y:S01]  /*60280*/  UMOV UR42, 0x100 ;  /* 0x00000100002a7882 */ /* 0x000fe20000000000 */
[----:B------:R-:W-:Y:S01]  /*60290*/  UMOV UR44, UR60 ;  /* 0x0000003c002c7c82 */ /* 0x000fe20008000000 */
[----:B------:R-:W-:Y:S01]  /*602a0*/  UMOV UR45, UR61 ;  /* 0x0000003d002d7c82 */ /* 0x000fe20008000000 */
[----:B------:R3:W-:Y:S01]  /*602b0*/  UTMALDG.4D [UR56], [UR6], desc[UR4] ;  /* 0x00000438060075b4 */ /* 0x0007e20008019000 */
[----:B------:R-:W-:Y:S01]  /*602c0*/  UMOV UR43, UR19 ;  /* 0x00000013002b7c82 */ /* 0x000fe20008000000 */
[----:B------:R-:W-:Y:S01]  /*602d0*/  UMOV UR41, UR17 ;  /* 0x0000001100297c82 */ /* 0x000fe20008000000 */
[----:B------:R-:W-:Y:S01]  /*602e0*/  UMOV UR34, 0x140 ;  /* 0x0000014000227882 */ /* 0x000fe20000000000 */
[----:B------:R-:W-:Y:S01]  /*602f0*/  UMOV UR36, UR60 ;  /* 0x0000003c00247c82 */ /* 0x000fe20008000000 */
[----:B------:R-:W-:Y:S01]  /*60300*/  UMOV UR37, UR61 ;  /* 0x0000003d00257c82 */ /* 0x000fe20008000000 */
[----:B------:R-:W-:Y:S01]  /*60310*/  UMOV UR35, UR19 ;  /* 0x0000001300237c82 */ /* 0x000fe20008000000 */
[----:B------:R-:W-:Y:S01]  /*60320*/  UMOV UR33, UR17 ;  /* 0x0000001100217c82 */ /* 0x000fe20008000000 */
[----:B------:R3:W-:Y:S01]  /*60330*/  UTMALDG.4D [UR48], [UR6], desc[UR4] ;  /* 0x00000430060075b4 */ /* 0x0007e20008019000 */
[----:B-1----:R-:W-:Y:S01]  /*60340*/  UIADD3 UR16, UR8, 0x58000, URZ ;  /* 0x0005800008107890 */ /* 0x002fe2000fffe03f */
[----:B------:R-:W-:Y:S01]  /*60350*/  UMOV UR18, 0x1c0 ;  /* 0x000001c000127882 */ /* 0x000fe20000000000 */
[----:B------:R3:W-:Y:S01]  /*60360*/  UTMALDG.4D [UR40], [UR6], desc[UR4] ;  /* 0x00000428060075b4 */ /* 0x0007e20008019000 */
[----:B--2---:R-:W-:Y:S01]  /*60370*/  UIADD3 UR24, UR8, 0x50000, URZ ;  /* 0x0005000008187890 */ /* 0x004fe2000fffe03f */
[----:B------:R-:W-:Y:S01]  /*60380*/  UMOV UR26, 0x180 ;  /* 0x00000180001a7882 */ /* 0x000fe20000000000 */
[----:B------:R3:W-:Y:S07]  /*60390*/  UTMALDG.4D [UR32], [UR6], desc[UR4] ;  /* 0x00000420060075b4 */ /* 0x0007ee0008019000 */
[----:B------:R3:W-:Y:S01]  /*603a0*/  UTMALDG.4D [UR24], [UR6], desc[UR4] ;  /* 0x00000418060075b4 */ /* 0x0007e20008019000 */
[----:B------:R3:W-:Y:S02]  /*603b0*/  UTMALDG.4D [UR16], [UR6], desc[UR4] ;  /* 0x00000410060075b4 */ /* 0x0007e40008019000 */
[----:B---3--:R-:W-:Y:S01]  /*603c0*/  NOP ;  /* 0x0000000000007918 */ /* 0x008fe20000000000 */
.L_x_103:
[----:B------:R-:W-:Y:S05]  /*603d0*/  BSYNC B0 ;  /* 0x0000000000007941 */ /* 0x000fea0003800000 */
.L_x_102:
[----:B------:R-:W-:Y:S04]  /*603e0*/  BSSY B0, `(.L_x_107) ;  /* 0x000004e000007945 */ /* 0x000fe80003800000 */
[----:B------:R-:W-:Y:S05]  /*603f0*/  @!P3 BRA `(.L_x_108) ;  /* 0x000000040030b947 */ /* 0x000fea0003800000 */
[----:B------:R-:W1:Y:S01]  /*60400*/  S2R R6, SR_CgaCtaId ;  /* 0x0000000000067919 */ /* 0x000e620000008800 */
[----:B------:R-:W-:-:S04]  /*60410*/  MOV R5, 0x400 ;  /* 0x0000040000057802 */ /* 0x000fc80000000f00 */
[----:B-1----:R-:W-:Y:S01]  /*60420*/  LEA R7, R6, R5, 0x18 ;  /* 0x0000000506077211 */ /* 0x002fe200078ec0ff */
[----:B------:R-:W-:-:S03]  /*60430*/  IMAD.MOV.U32 R6, RZ, RZ, 0x1 ;  /* 0x00000001ff067424 */ /* 0x000fc600078e00ff */
[----:B------:R-:W-:Y:S02]  /*60440*/  LEA R5, R4, R7, 0x3 ;  /* 0x0000000704057211 */ /* 0x000fe400078e18ff */
[----:B------:R-:W-:-:S04]  /*60450*/  SHF.L.U32 R6, R6, 0x1f, RZ ;  /* 0x0000001f06067819 */ /* 0x000fc800000006ff */
[----:B------:R-:W1:Y:S02]  /*60460*/  SYNCS.PHASECHK.TRANS64.TRYWAIT P0, [R5+URZ+0x160060], R6 ;  /* 0x16006006050075a7 */ /* 0x000e64000800017f */
[----:B-1----:R-:W-:Y:S05]  /*60470*/  @!P0 BRA `(.L_x_109) ;  /* 0x0000001800308947 */ /* 0x002fea0003800000 */
.L_x_138:
        /* <DEDUP_REMOVED lines=8> */
.L_x_110:
[----:B------:R-:W-:-:S04]  /*60500*/  LOP3.LUT P0, RZ, R0, 0x1f, RZ, 0xc0, !PT ;  /* 0x0000001f00ff7812 */ /* 0x000fc8000780c0ff */
[----:B------:R-:W-:-:S13]  /*60510*/  PLOP3.LUT P0, PT, P0, P2, PT, 0x2a, 0x0 ;  /* 0x000000000000781c */ /* 0x000fda0000704572 */
[----:B------:R-:W-:Y:S05]  /*60520*/  @P0 BRA `(.L_x_111) ;  /* 0x0000000000040947 */ /* 0x000fea0003800000 */
[----:B------:R-:W-:Y:S01]  /*60530*/  BPT.TRAP 0x1 ;  /* 0x000000040000795c */ /* 0x000fe20000300000 */
.L_x_111:
[----:B------:R-:W-:Y:S01]  /*60540*/  R2UR UR48, R4 ;  /* 0x00000000043072ca */ /* 0x000fe200000e0000 */
[----:B------:R-:W-:Y:S01]  /*60550*/  ULDC.64 UR8, c[0x0][0x198] ;  /* 0x0000660000087ab9 */ /* 0x000fe20000000a00 */
[----:B------:R-:W-:Y:S01]  /*60560*/  R2UR UR7, R7 ;  /* 0x00000000070772ca */ /* 0x000fe200000e0000 */
[----:B------:R-:W-:Y:S01]  /*60570*/  UIADD3 UR6, UP0, UR8, 0xf0, URZ ;  /* 0x000000f008067890 */ /* 0x000fe2000ff1e03f */
[----:B------:R-:W-:Y:S01]  /*60580*/  R2UR UR51, R8 ;  /* 0x00000000083372ca */ /* 0x000fe200000e0000 */
[----:B------:R-:W-:Y:S01]  /*60590*/  UMOV UR4, 0x0 ;  /* 0x0000000000047882 */ /* 0x000fe20000000000 */
[----:B------:R-:W-:Y:S01]  /*605a0*/  R2UR UR49, R5 ;  /* 0x00000000053172ca */ /* 0x000fe200000e0000 */
[----:B------:R-:W-:Y:S01]  /*605b0*/  UMOV UR5, 0x10000000 ;  /* 0x1000000000057882 */ /* 0x000fe20000000000 */
[----:B------:R-:W-:Y:S01]  /*605c0*/  UMOV UR50, URZ ;  /* 0x0000003f00327c82 */ /* 0x000fe20008000000 */
[----:B------:R-:W-:Y:S01]  /*605d0*/  UMOV UR52, UR60 ;  /* 0x0000003c00347c82 */ /* 0x000fe20008000000 */
[----:B------:R-:W-:Y:S01]  /*605e0*/  UMOV UR53, UR61 ;  /* 0x0000003d00357c82 */ /* 0x000fe20008000000 */
[----:B------:R-:W-:Y:S01]  /*605f0*/  UMOV UR26, 0x40 ;  /* 0x00000040001a7882 */ /* 0x000fe20000000000 */
[----:B------:R-:W-:Y:S01]  /*60600*/  UMOV UR28, UR60 ;  /* 0x0000003c001c7c82 */ /* 0x000fe20008000000 */
[----:B------:R-:W-:Y:S01]  /*60610*/  UMOV UR29, UR61 ;  /* 0x0000003d001d7c82 */ /* 0x000fe20008000000 */
[----:B------:R-:W-:Y:S01]  /*60620*/  UMOV UR42, 0x80 ;  /* 0x00000080002a7882 */ /* 0x000fe20000000000 */
[----:B------:R-:W-:-:S02]  /*60630*/  ULEA UR48, UR48, UR7, 0x10 ;  /* 0x0000000730307291 */ /* 0x000fc4000f8e803f */
[----:B------:R-:W-:Y:S02]  /*60640*/  UIADD3 UR51, UR11, UR51, URZ ;  /* 0x000000330b337290 */ /* 0x000fe4000fffe03f */
[----:B------:R-:W-:Y:S02]  /*60650*/  UIADD3 UR49, UR49, 0x160050, URZ ;  /* 0x0016005031317890 */ /* 0x000fe4000fffe03f */
[----:B------:R-:W-:Y:S02]  /*60660*/  UIADD3.X UR7, URZ, UR9, URZ, UP0, !UPT ;  /* 0x000000093f077290 */ /* 0x000fe400087fe43f */
[----:B------:R-:W-:Y:S02]  /*60670*/  UIADD3 UR24, UR48, 0x2000, URZ ;  /* 0x0000200030187890 */ /* 0x000fe4000fffe03f */
[----:B------:R-:W-:Y:S02]  /*60680*/  UIADD3 UR40, UR48, 0x4000, URZ ;  /* 0x0000400030287890 */ /* 0x000fe4000fffe03f */
[----:B------:R-:W-:Y:S01]  /*60690*/  UIADD3 UR16, UR48, 0x6000, URZ ;  /* 0x0000600030107890 */ /* 0x000fe2000fffe03f */
[----:B------:R-:W-:Y:S01]  /*606a0*/  UMOV UR25, UR49 ;  /* 0x0000003100197c82 */ /* 0x000fe20008000000 */
[----:B------:R-:W-:Y:S01]  /*606b0*/  UMOV UR27, UR51 ;  /* 0x00000033001b7c82 */ /* 0x000fe20008000000 */
[----:B------:R-:W-:Y:S01]  /*606c0*/  UMOV UR44, UR60 ;  /* 0x0000003c002c7c82 */ /* 0x000fe20008000000 */
[----:B------:R-:W-:Y:S01]  /*606d0*/  UMOV UR45, UR61 ;  /* 0x0000003d002d7c82 */ /* 0x000fe20008000000 */
[----:B------:R-:W-:Y:S01]  /*606e0*/  UTMALDG.4D [UR48], [UR6], desc[UR4] ;  /* 0x00000430060075b4 */ /* 0x000fe20008019000 */
        /* <DEDUP_REMOVED lines=8> */
[----:B------:R-:W-:-:S02]  /*60770*/  UIADD3 UR32, UR48, 0x8000, URZ ;  /* 0x0000800030207890 */ /* 0x000fc4000fffe03f */
[----:B------:R-:W-:Y:S01]  /*60780*/  UIADD3 UR56, UR48, 0xa000, URZ ;  /* 0x0000a00030387890 */ /* 0x000fe2000fffe03f */
[----:B------:R-:W-:Y:S01]  /*60790*/  UMOV UR34, 0x100 ;  /* 0x0000010000227882 */ /* 0x000fe20000000000 */
        /* <DEDUP_REMOVED lines=8> */
[----:B------:R2:W-:Y:S01]  /*60820*/  UTMALDG.4D [UR16], [UR6], desc[UR4] ;  /* 0x00000410060075b4 */ /* 0x0005e20008019000 */
[----:B------:R3:W-:Y:S01]  /*60830*/  UTMALDG.4D [UR32], [UR6], desc[UR4] ;  /* 0x00000420060075b4 */ /* 0x0007e20008019000 */
[----:B-1----:R-:W-:Y:S01]  /*60840*/  UIADD3 UR24, UR48, 0xc000, URZ ;  /* 0x0000c00030187890 */ /* 0x002fe2000fffe03f */
[----:B------:R-:W-:Y:S01]  /*60850*/  UMOV UR26, 0x180 ;  /* 0x00000180001a7882 */ /* 0x000fe20000000000 */
[----:B------:R3:W-:Y:S07]  /*60860*/  UTMALDG.4D [UR56], [UR6], desc[UR4] ;  /* 0x00000438060075b4 */ /* 0x0007ee0008019000 */
[----:B------:R3:W-:Y:S01]  /*60870*/  UTMALDG.4D [UR24], [UR6], desc[UR4] ;  /* 0x00000418060075b4 */ /* 0x0007e20008019000 */
[----:B--2---:R-:W-:Y:S01]  /*60880*/  UIADD3 UR16, UR48, 0xe000, URZ ;  /* 0x0000e00030107890 */ /* 0x004fe2000fffe03f */
[----:B------:R-:W-:-:S08]  /*60890*/  UMOV UR18, 0x1c0 ;  /* 0x000001c000127882 */ /* 0x000fd00000000000 */
[----:B------:R3:W-:Y:S02]  /*608a0*/  UTMALDG.4D [UR16], [UR6], desc[UR4] ;  /* 0x00000410060075b4 */ /* 0x0007e40008019000 */
[----:B---3--:R-:W-:Y:S01]  /*608b0*/  NOP ;  /* 0x0000000000007918 */ /* 0x008fe20000000000 */
.L_x_108:
[----:B------:R-:W-:Y:S05]  /*608c0*/  BSYNC B0 ;  /* 0x0000000000007941 */ /* 0x000fea0003800000 */
.L_x_107:
[----:B------:R-:W-:Y:S01]  /*608d0*/  BSSY B0, `(.L_x_112) ;  /* 0x0000050000007945 */ /* 0x000fe20003800000 */
[----:B------:R-:W-:-:S03]  /*608e0*/  IMAD.MOV.U32 R8, RZ, RZ, RZ ;  /* 0x000000ffff087224 */ /* 0x000fc600078e00ff */
[----:B------:R-:W-:Y:S05]  /*608f0*/  @!P4 BRA `(.L_x_113) ;  /* 0x000000040034c947 */ /* 0x000fea0003800000 */
[----:B------:R-:W1:Y:S01]  /*60900*/  S2R R5, SR_CgaCtaId ;  /* 0x0000000000057919 */ /* 0x000e620000008800 */
[----:B------:R-:W-:Y:S02]  /*60910*/  MOV R4, 0x400 ;  /* 0x0000040000047802 */ /* 0x000fe40000000f00 */
[----:B------:R-:W-:-:S04]  /*60920*/  MOV R7, 0x1 ;  /* 0x0000000100077802 */ /* 0x000fc80000000f00 */
[----:B------:R-:W-:Y:S02]  /*60930*/  SHF.L.U32 R7, R7, 0x1f, RZ ;  /* 0x0000001f07077819 */ /* 0x000fe400000006ff */
[----:B-1----:R-:W-:-:S04]  /*60940*/  LEA R5, R5, R4, 0x18 ;  /* 0x0000000405057211 */ /* 0x002fc800078ec0ff */
[----:B------:R-:W-:-:S04]  /*60950*/  LEA R4, R2, R5, 0x3 ;  /* 0x0000000502047211 */ /* 0x000fc800078e18ff */
[----:B------:R-:W1:Y:S02]  /*60960*/  SYNCS.PHASECHK.TRANS64.TRYWAIT P0, [R4+URZ+0x160028], R7 ;  /* 0x16002807040075a7 */ /* 0x000e64000800017f */
[----:B-1----:R-:W-:Y:S05]  /*60970*/  @!P0 BRA `(.L_x_114) ;  /* 0x0000001400048947 */ /* 0x002fea0003800000 */
.L_x_139:
[----:B------:R-:W-:Y:S01]  /*60980*/  ULOP3.LUT UR4, UR54, 0x2, URZ, 0xfc, !UPT ;  /* 0x0000000236047892 */ /* 0x000fe2000f8efc3f */
[----:B-1----:R-:W-:-:S03]  /*60990*/  @P2 IMAD.MOV.U32 R7, RZ, RZ, 0x40000 ;  /* 0x00040000ff072424 */ /* 0x002fc600078e00ff */
[----:B------:R-:W-:Y:S01]  /*609a0*/  UPRMT UR4, UR4, 0x9910, URZ ;  /* 0x0000991004047896 */ /* 0x000fe2000800003f */
[----:B------:R1:W-:Y:S03]  /*609b0*/  @P2 SYNCS.ARRIVE.TRANS64 RZ, [R4+URZ+0x160000], R7 ;  /* 0x1600000704ff29a7 */ /* 0x0003e6000800003f */
[----:B------:R-:W-:-:S06]  /*609c0*/  UISETP.NE.AND UP0, UPT, UR4, 0x2, UPT ;  /* 0x000000020400788c */ /* 0x000fcc000bf05270 */
[----:B------:R-:W-:-:S13]  /*609d0*/  PLOP3.LUT P0, PT, PT, PT, UP0, 0x80, 0x0 ;  /* 0x000000000000781c */ /* 0x000fda0003f0f008 */
[----:B-1----:R-:W-:Y:S05]  /*609e0*/  @P0 BRA `(.L_x_115) ;  /* 0x0000000000040947 */ /* 0x002fea0003800000 */
[----:B------:R-:W-:Y:S01]  /*609f0*/  BPT.TRAP 0x1 ;  /* 0x000000040000795c */ /* 0x000fe20000300000 */
.L_x_115:
[----:B------:R-:W-:-:S04]  /*60a00*/  LOP3.LUT P0, RZ, R0, 0x1f, RZ, 0xc0, !PT ;  /* 0x0000001f00ff7812 */ /* 0x000fc8000780c0ff */
[----:B------:R-:W-:-:S13]  /*60a10*/  PLOP3.LUT P0, PT, P0, P2, PT, 0x2a, 0x0 ;  /* 0x000000000000781c */ /* 0x000fda0000704572 */
[----:B------:R-:W-:Y:S05]  /*60a20*/  @P0 BRA `(.L_x_116) ;  /* 0x0000000000040947 */ /* 0x000fea0003800000 */
[----:B------:R-:W-:Y:S01]  /*60a30*/  BPT.TRAP 0x1 ;  /* 0x000000040000795c */ /* 0x000fe20000300000 */
.L_x_116:
[----:B------:R-:W-:Y:S01]  /*60a40*/  LEA R5, R2, R5, 0x12 ;  /* 0x0000000502057211 */ /* 0x000fe200078e90ff */
[----:B------:R-:W-:Y:S01]  /*60a50*/  ULDC.64 UR6, c[0x0][0x198] ;  /* 0x0000660000067ab9 */ /* 0x000fe20000000a00 */
[----:B------:R-:W-:Y:S01]  /*60a60*/  R2UR UR49, R4 ;  /* 0x00000000043172ca */ /* 0x000fe200000e0000 */
[----:B------:R-:W-:Y:S01]  /*60a70*/  UIADD3 UR6, UP0, UR6, 0x2f0, URZ ;  /* 0x000002f006067890 */ /* 0x000fe2000ff1e03f */
[----:B------:R-:W-:Y:S01]  /*60a80*/  R2UR UR8, R5 ;  /* 0x00000000050872ca */ /* 0x000fe200000e0000 */
[----:B------:R-:W-:Y:S01]  /*60a90*/  UMOV UR51, URZ ;  /* 0x0000003f00337c82 */ /* 0x000fe20008000000 */
[----:B------:R-:W-:Y:S01]  /*60aa0*/  UMOV UR4, 0x0 ;  /* 0x0000000000047882 */ /* 0x000fe20000000000 */
[----:B------:R-:W-:Y:S01]  /*60ab0*/  UIADD3.X UR7, URZ, UR7, URZ, UP0, !UPT ;  /* 0x000000073f077290 */ /* 0x000fe200087fe43f */
[----:B------:R-:W-:Y:S01]  /*60ac0*/  IADD3 R2, R2, 0x1, RZ ;  /* 0x0000000102027810 */ /* 0x000fe20007ffe0ff */
[----:B------:R-:W-:Y:S01]  /*60ad0*/  UMOV UR5, 0x10000000 ;  /* 0x1000000000057882 */ /* 0x000fe20000000000 */
[----:B------:R-:W-:Y:S01]  /*60ae0*/  UMOV UR50, URZ ;  /* 0x0000003f00327c82 */ /* 0x000fe20008000000 */
[----:B------:R-:W-:Y:S01]  /*60af0*/  UMOV UR52, UR60 ;  /* 0x0000003c00347c82 */ /* 0x000fe20008000000 */
[----:B------:R-:W-:Y:S01]  /*60b00*/  UMOV UR53, UR61 ;  /* 0x0000003d00357c82 */ /* 0x000fe20008000000 */
[----:B------:R-:W-:Y:S01]  /*60b10*/  UMOV UR26, 0x40 ;  /* 0x00000040001a7882 */ /* 0x000fe20000000000 */
[----:B------:R-:W-:Y:S01]  /*60b20*/  UMOV UR28, UR60 ;  /* 0x0000003c001c7c82 */ /* 0x000fe20008000000 */
[----:B------:R-:W-:Y:S01]  /*60b30*/  UIADD3 UR49, UR49, 0x160000, URZ ;  /* 0x0016000031317890 */ /* 0x000fe2000fffe03f */
[----:B------:R-:W-:Y:S01]  /*60b40*/  IMAD.MOV.U32 R8, RZ, RZ, 0x1 ;  /* 0x00000001ff087424 */ /* 0x000fe200078e00ff */
[----:B------:R-:W-:-:S02]  /*60b50*/  UIADD3 UR48, UR8, 0x20000, URZ ;  /* 0x0002000008307890 */ /* 0x000fc4000fffe03f */
[----:B------:R-:W-:Y:S02]  /*60b60*/  UIADD3 UR24, UR8, 0x28000, URZ ;  /* 0x0002800008187890 */ /* 0x000fe4000fffe03f */
        /* <DEDUP_REMOVED lines=38> */
.L_x_113:
[----:B------:R-:W-:Y:S05]  /*60dd0*/  BSYNC B0 ;  /* 0x0000000000007941 */ /* 0x000fea0003800000 */
.L_x_112:
[----:B------:R-:W-:-:S13]  /*60de0*/  ISETP.GE.AND P0, PT, R3, 0x101, PT ;  /* 0x000001010300780c */ /* 0x000fda0003f06270 */
[----:B------:R-:W-:Y:S05]  /*60df0*/  @!P0 EXIT ;  /* 0x000000000000894d */ /* 0x000fea0003800000 */
[----:B------:R-:W-:Y:S01]  /*60e00*/  IADD3 R3, R3, 0xff, RZ ;  /* 0x000000ff03037810 */ /* 0x000fe20007ffe0ff */
[----:B------:R-:W-:Y:S01]  /*60e10*/  BSSY B0, `(.L_x_117) ;  /* 0x00000ad000007945 */ /* 0x000fe20003800000 */
[----:B------:R-:W-:Y:S02]  /*60e20*/  LOP3.LUT P0, RZ, R0, 0x1f, RZ, 0xc0, !PT ;  /* 0x0000001f00ff7812 */ /* 0x000fe4000780c0ff */
[----:B------:R-:W-:Y:S02]  /*60e30*/  SHF.R.S32.HI R0, RZ, 0x1f, R3 ;  /* 0x0000001fff007819 */ /* 0x000fe40000011403 */
[----:B------:R-:W-:Y:S02]  /*60e40*/  PLOP3.LUT P0, PT, P0, P2, PT, 0x2a, 0x0 ;  /* 0x000000000000781c */ /* 0x000fe40000704572 */
[----:B------:R-:W-:Y:S02]  /*60e50*/  LEA.HI R0, R0, R3, RZ, 0x8 ;  /* 0x0000000300007211 */ /* 0x000fe400078f40ff */
[----:B------:R-:W-:-:S02]  /*60e60*/  MOV R3, UR54 ;  /* 0x0000003600037c02 */ /* 0x000fc40008000f00 */
[----:B------:R-:W-:Y:S02]  /*60e70*/  SHF.R.S32.HI R4, RZ, 0x8, R0 ;  /* 0x00000008ff047819 */ /* 0x000fe40000011400 */
[----:B------:R-:W-:Y:S02]  /*60e80*/  LOP3.LUT R0, R3, 0x2, RZ, 0xfc, !PT ;  /* 0x0000000203007812 */ /* 0x000fe400078efcff */
[----:B------:R-:W-:Y:S01]  /*60e90*/  MOV R3, 0x1 ;  /* 0x0000000100037802 */ /* 0x000fe20000000f00 */
[----:B------:R-:W-:-:S07]  /*60ea0*/  IMAD.SHL.U32 R4, R4, 0x2, RZ ;  /* 0x0000000204047824 */ /* 0x000fce00078e00ff */
.L_x_128:
[----:B------:R-:W-:Y:S04]  /*60eb0*/  BSSY B1, `(.L_x_118) ;  /* 0x000004e000017945 */ /* 0x000fe80003800000 */
[----:B------:R-:W-:Y:S05]  /*60ec0*/  @!P3 BRA `(.L_x_119) ;  /* 0x000000040030b947 */ /* 0x000fea0003800000 */
[----:B------:R-:W1:Y:S01]  /*60ed0*/  S2R R6, SR_CgaCtaId ;  /* 0x0000000000067919 */ /* 0x000e620000008800 */
[----:B------:R-:W-:-:S04]  /*60ee0*/  MOV R5, 0x400 ;  /* 0x0000040000057802 */ /* 0x000fc80000000f00 */
[----:B-1----:R-:W-:Y:S02]  /*60ef0*/  LEA R7, R6, R5, 0x18 ;  /* 0x0000000506077211 */ /* 0x002fe400078ec0ff */
[----:B------:R-:W-:Y:S02]  /*60f00*/  SHF.L.U32 R5, R3, 0x1f, RZ ;  /* 0x0000001f03057819 */ /* 0x000fe400000006ff */
[----:B------:R-:W-:-:S04]  /*60f10*/  LEA R6, R2, R7, 0x3 ;  /* 0x0000000702067211 */ /* 0x000fc800078e18ff */
[----:B------:R-:W1:Y:S02]  /*60f20*/  SYNCS.PHASECHK.TRANS64.TRYWAIT P4, [R6+URZ+0x160028], R5 ;  /* 0x16002805060075a7 */ /* 0x000e64000808017f */
[----:B-1----:R-:W-:Y:S05]  /*60f30*/  @!P4 BRA `(.L_x_120) ;  /* 0x0000000c00a8c947 */ /* 0x002fea0003800000 */
.L_x_140:
[----:B-1----:R-:W-:-:S04]  /*60f40*/  @P2 IMAD.MOV.U32 R5, RZ, RZ, 0x40000 ;  /* 0x00040000ff052424 */ /* 0x002fc800078e00ff */
[----:B------:R1:W-:Y:S02]  /*60f50*/  @P2 SYNCS.ARRIVE.TRANS64 RZ, [R6+URZ+0x160000], R5 ;  /* 0x1600000506ff29a7 */ /* 0x0003e4000800003f */
[----:B-1----:R-:W-:-:S04]  /*60f60*/  PRMT R5, R0, 0x9910, RZ ;  /* 0x0000991000057816 */ /* 0x002fc800000000ff */
[----:B------:R-:W-:-:S13]  /*60f70*/  ISETP.NE.AND P4, PT, R5, 0x2, PT ;  /* 0x000000020500780c */ /* 0x000fda0003f85270 */
[----:B------:R-:W-:Y:S05]  /*60f80*/  @P4 BRA `(.L_x_121) ;  /* 0x0000000000044947 */ /* 0x000fea0003800000 */
[----:B------:R-:W-:Y:S01]  /*60f90*/  BPT.TRAP 0x1 ;  /* 0x000000040000795c */ /* 0x000fe20000300000 */
.L_x_121:
[----:B------:R-:W-:Y:S05]  /*60fa0*/  @P0 BRA `(.L_x_122) ;  /* 0x0000000000040947 */ /* 0x000fea0003800000 */
[----:B------:R-:W-:Y:S01]  /*60fb0*/  BPT.TRAP 0x1 ;  /* 0x000000040000795c */ /* 0x000fe20000300000 */
.L_x_122:
[----:B------:R-:W-:Y:S01]  /*60fc0*/  LEA R7, R2, R7, 0x12 ;  /* 0x0000000702077211 */ /* 0x000fe200078e90ff */
[----:B------:R-:W-:Y:S01]  /*60fd0*/  ULDC.64 UR6, c[0x0][0x198] ;  /* 0x0000660000067ab9 */ /* 0x000fe20000000a00 */
[----:B------:R-:W-:Y:S01]  /*60fe0*/  R2UR UR57, R6 ;  /* 0x00000000063972ca */ /* 0x000fe200000e0000 */
[----:B------:R-:W-:Y:S01]  /*60ff0*/  UIADD3 UR6, UP0, UR6, 0x1f0, URZ ;  /* 0x000001f006067890 */ /* 0x000fe2000ff1e03f */
[----:B------:R-:W-:Y:S01]  /*61000*/  R2UR UR8, R7 ;  /* 0x00000000070872ca */ /* 0x000fe200000e0000 */
[----:B------:R-:W-:Y:S01]  /*61010*/  UMOV UR4, 0x0 ;  /* 0x0000000000047882 */ /* 0x000fe20000000000 */
[----:B------:R-:W-:Y:S01]  /*61020*/  R2UR UR59, R8 ;  /* 0x00000000083b72ca */ /* 0x000fe200000e0000 */
[----:B------:R-:W-:Y:S01]  /*61030*/  UIADD3.X UR7, URZ, UR7, URZ, UP0, !UPT ;  /* 0x000000073f077290 */ /* 0x000fe200087fe43f */
[----:B------:R-:W-:Y:S01]  /*61040*/  IADD3 R5, R2, 0x1, RZ ;  /* 0x0000000102057810 */ /* 0x000fe20007ffe0ff */
[----:B------:R-:W-:Y:S01]  /*61050*/  UMOV UR5, 0x10000000 ;  /* 0x1000000000057882 */ /* 0x000fe20000000000 */
[----:B------:R-:W-:Y:S01]  /*61060*/  UMOV UR58, URZ ;  /* 0x0000003f003a7c82 */ /* 0x000fe20008000000 */
[----:B------:R-:W-:Y:S01]  /*61070*/  UMOV UR26, 0x40 ;  /* 0x00000040001a7882 */ /* 0x000fe20000000000 */
[----:B------:R-:W-:Y:S01]  /*61080*/  UMOV UR28, UR60 ;  /* 0x0000003c001c7c82 */ /* 0x000fe20008000000 */
[----:B------:R-:W-:Y:S01]  /*61090*/  UMOV UR29, UR61 ;  /* 0x0000003d001d7c82 */ /* 0x000fe20008000000 */
[----:B------:R-:W-:Y:S01]  /*610a0*/  UMOV UR50, 0x80 ;  /* 0x0000008000327882 */ /* 0x000fe20000000000 */
[----:B------:R-:W-:Y:S01]  /*610b0*/  UIADD3 UR57, UR57, 0x160000, URZ ;  /* 0x0016000039397890 */ /* 0x000fe2000fffe03f */
[----:B------:R-:W-:Y:S01]  /*610c0*/  ISETP.NE.AND P4, PT, R5, 0x5, PT ;  /* 0x000000050500780c */ /* 0x000fe20003f85270 */
[----:B------:R-:W-:-:S02]  /*610d0*/  UIADD3 UR56, UR8, 0x20000, URZ ;  /* 0x0002000008387890 */ /* 0x000fc4000fffe03f */
[----:B------:R-:W-:Y:S01]  /*610e0*/  USHF.L.U32 UR59, UR59, 0x8, URZ ;  /* 0x000000083b3b7899 */ /* 0x000fe2000800063f */
[----:B------:R-:W-:Y:S01]  /*610f0*/  SEL R2, RZ, 0x1, P4 ;  /* 0x00000001ff027807 */ /* 0x000fe20002000000 */
[----:B------:R-:W-:Y:S02]  /*61100*/  UIADD3 UR24, UR8, 0x28000, URZ ;  /* 0x0002800008187890 */ /* 0x000fe4000fffe03f */
[----:B------:R-:W-:Y:S01]  /*61110*/  UIADD3 UR48, UR8, 0x30000, URZ ;  /* 0x0003000008307890 */ /* 0x000fe2000fffe03f */
[----:B------:R-:W-:Y:S01]  /*61120*/  LOP3.LUT R3, R3, R2, RZ, 0x3c, !PT ;  /* 0x0000000203037212 */ /* 0x000fe200078e3cff */
[----:B------:R-:W-:Y:S01]  /*61130*/  UIADD3 UR16, UR8, 0x38000, URZ ;  /* 0x0003800008107890 */ /* 0x000fe2000fffe03f */
[----:B------:R-:W-:Y:S01]  /*61140*/  SEL R2, R5, RZ, P4 ;  /* 0x000000ff05027207 */ /* 0x000fe20002000000 */
        /* <DEDUP_REMOVED lines=36> */
.L_x_119:
[----:B------:R-:W-:Y:S05]  /*61390*/  BSYNC B1 ;  /* 0x0000000000017941 */ /* 0x000fea0003800000 */
.L_x_118:
[----:B------:R-:W-:Y:S01]  /*613a0*/  ISETP.LT.OR P4, PT, R4, 0x4, !P3 ;  /* 0x000000040400780c */ /* 0x000fe20005f81670 */
[----:B------:R-:W-:-:S12]  /*613b0*/  BSSY B1, `(.L_x_123) ;  /* 0x000004f000017945 */ /* 0x000fd80003800000 */
[----:B------:R-:W-:Y:S05]  /*613c0*/  @P4 BRA `(.L_x_124) ;  /* 0x0000000400344947 */ /* 0x000fea0003800000 */
[----:B------:R-:W1:Y:S01]  /*613d0*/  S2R R6, SR_CgaCtaId ;  /* 0x0000000000067919 */ /* 0x000e620000008800 */
[----:B------:R-:W-:Y:S02]  /*613e0*/  MOV R5, 0x400 ;  /* 0x0000040000057802 */ /* 0x000fe40000000f00 */
[----:B------:R-:W-:Y:S02]  /*613f0*/  SHF.L.U32 R7, R3, 0x1f, RZ ;  /* 0x0000001f03077819 */ /* 0x000fe400000006ff */
[----:B-1----:R-:W-:-:S05]  /*61400*/  LEA R5, R6, R5, 0x18 ;  /* 0x0000000506057211 */ /* 0x002fca00078ec0ff */
[----:B------:R-:W-:-:S04]  /*61410*/  IMAD R6, R2, 0x8, R5 ;  /* 0x0000000802067824 */ /* 0x000fc800078e0205 */
[----:B------:R-:W1:Y:S02]  /*61420*/  SYNCS.PHASECHK.TRANS64.TRYWAIT P4, [R6+URZ+0x160028], R7 ;  /* 0x16002807060075a7 */ /* 0x000e64000808017f */
[----:B-1----:R-:W-:Y:S05]  /*61430*/  @!P4 BRA `(.L_x_125) ;  /* 0x00000008007cc947 */ /* 0x002fea0003800000 */
.L_x_141:
[----:B-1----:R-:W-:-:S04]  /*61440*/  @P1 MOV R7, 0x40000 ;  /* 0x0004000000071802 */ /* 0x002fc80000000f00 */
[----:B------:R1:W-:Y:S02]  /*61450*/  @P1 SYNCS.ARRIVE.TRANS64 RZ, [R6+URZ+0x160000], R7 ;  /* 0x1600000706ff19a7 */ /* 0x0003e4000800003f */
[----:B-1----:R-:W-:-:S04]  /*61460*/  PRMT R7, R0, 0x9910, RZ ;  /* 0x0000991000077816 */ /* 0x002fc800000000ff */
[----:B------:R-:W-:-:S13]  /*61470*/  ISETP.NE.AND P4, PT, R7, 0x2, PT ;  /* 0x000000020700780c */ /* 0x000fda0003f85270 */
[----:B------:R-:W-:Y:S05]  /*61480*/  @P4 BRA `(.L_x_126) ;  /* 0x0000000000044947 */ /* 0x000fea0003800000 */
[----:B------:R-:W-:Y:S01]  /*61490*/  BPT.TRAP 0x1 ;  /* 0x000000040000795c */ /* 0x000fe20000300000 */
.L_x_126:
[----:B------:R-:W-:Y:S05]  /*614a0*/  @P0 BRA `(.L_x_127) ;  /* 0x0000000000040947 */ /* 0x000fea0003800000 */
[----:B------:R-:W-:Y:S01]  /*614b0*/  BPT.TRAP 0x1 ;  /* 0x000000040000795c */ /* 0x000fe20000300000 */
.L_x_127:
        /* <DEDUP_REMOVED lines=8> */
[----:B------:R-:W-:Y:S01]  /*61540*/  VIADD R2, R2, 0x1 ;  /* 0x0000000102027836 */ /* 0x000fe20000000000 */
        /* <DEDUP_REMOVED lines=8> */
[----:B------:R-:W-:Y:S01]  /*615d0*/  UIADD3 UR56, UR8, 0x20000, URZ ;  /* 0x0002000008387890 */ /* 0x000fe2000fffe03f */
[----:B------:R-:W-:Y:S01]  /*615e0*/  IADD3 R8, R8, 0x1, RZ ;  /* 0x0000000108087810 */ /* 0x000fe20007ffe0ff */
[----:B------:R-:W-:Y:S01]  /*615f0*/  USHF.L.U32 UR59, UR59, 0x8, URZ ;  /* 0x000000083b3b7899 */ /* 0x000fe2000800063f */
[----:B------:R-:W-:Y:S01]  /*61600*/  SEL R6, RZ, 0x1, P4 ;  /* 0x00000001ff067807 */ /* 0x000fe20002000000 */
[----:B------:R-:W-:Y:S01]  /*61610*/  UIADD3 UR24, UR8, 0x28000, URZ ;  /* 0x0002800008187890 */ /* 0x000fe2000fffe03f */
[----:B------:R-:W-:Y:S01]  /*61620*/  SEL R2, R2, RZ, P4 ;  /* 0x000000ff02027207 */ /* 0x000fe20002000000 */
[----:B------:R-:W-:Y:S01]  /*61630*/  UIADD3 UR48, UR8, 0x30000, URZ ;  /* 0x0003000008307890 */ /* 0x000fe2000fffe03f */
[----:B------:R-:W-:Y:S01]  /*61640*/  LOP3.LUT R3, R3, R6, RZ, 0x3c, !PT ;  /* 0x0000000603037212 */ /* 0x000fe200078e3cff */
        /* <DEDUP_REMOVED lines=37> */
.L_x_124:
[----:B------:R-:W-:Y:S05]  /*618a0*/  BSYNC B1 ;  /* 0x0000000000017941 */ /* 0x000fea0003800000 */
.L_x_123:
[C---:B------:R-:W-:Y:S02]  /*618b0*/  ISETP.GT.AND P4, PT, R4.reuse, 0x4, PT ;  /* 0x000000040400780c */ /* 0x040fe40003f84270 */
[----:B------:R-:W-:-:S11]  /*618c0*/  IADD3 R4, R4, -0x2, RZ ;  /* 0xfffffffe04047810 */ /* 0x000fd60007ffe0ff */
[----:B------:R-:W-:Y:S05]  /*618d0*/  @P4 BRA `(.L_x_128) ;  /* 0xfffffff400744947 */ /* 0x000fea000383ffff */
[----:B------:R-:W-:Y:S05]  /*618e0*/  BSYNC B0 ;  /* 0x0000000000007941 */ /* 0x000fea0003800000 */
.L_x_117:
[----:B------:R-:W-:Y:S05]  /*618f0*/  EXIT ;  /* 0x000000000000794d */ /* 0x000fea0003800000 */
.L_x_15:
[----:B-1----:R-:W-:-:S04]  /*61900*/  IMAD.U32 R5, RZ, RZ, UR6 ;  /* 0x00000006ff057e24 */ /* 0x002fc8000f8e00ff */
[----:B------:R1:W2:Y:S03]  /*61910*/  SYNCS.PHASECHK.TRANS64.TRYWAIT P1, [R5+URZ+0x160050], R2 ;  /* 0x16005002050075a7 */ /* 0x0002a6000802017f */
[----:B--2---:R-:W-:Y:S05]  /*61920*/  @!P1 NANOSLEEP.SYNCS 0x989680 ;  /* 0x009896800000995d */ /* 0x004fea0003900000 */
[----:B------:R-:W2:Y:S02]  /*61930*/  @!P1 SYNCS.PHASECHK.TRANS64 P1, [R5+URZ+0x160050], R2 ;  /* 0x16005002050095a7 */ /* 0x000ea4000802007f */
[----:B--2---:R-:W-:Y:S05]  /*61940*/  @!P1 BRA `(.L_x_15) ;  /* 0xfffffffc00ec9947 */ /* 0x004fea000383ffff */
[----:B------:R-:W-:Y:S05]  /*61950*/  BRA `(.L_x_129) ;  /* 0xfffff9f400987947 */ /* 0x000fea000383ffff */
.L_x_17:
[----:B--2---:R-:W-:-:S04]  /*61960*/  MOV R0, UR61 ;  /* 0x0000003d00007c02 */ /* 0x004fc80008000f00 */
[----:B------:R2:W3:Y:S03]  /*61970*/  SYNCS.PHASECHK.TRANS64.TRYWAIT P1, [R0+URZ+0x160000], R159 ;  /* 0x1600009f000075a7 */ /* 0x0004e6000802017f */
[----:B---3--:R-:W-:Y:S05]  /*61980*/  @!P1 NANOSLEEP.SYNCS 0x989680 ;  /* 0x009896800000995d */ /* 0x008fea0003900000 */
[----:B------:R-:W3:Y:S02]  /*61990*/  @!P1 SYNCS.PHASECHK.TRANS64 P1, [R0+URZ+0x160000], R159 ;  /* 0x1600009f000095a7 */ /* 0x000ee4000802007f */
[----:B---3--:R-:W-:Y:S05]  /*619a0*/  @!P1 BRA `(.L_x_17) ;  /* 0xfffffffc00ec9947 */ /* 0x008fea000383ffff */
[----:B------:R-:W-:Y:S05]  /*619b0*/  BRA `(.L_x_130) ;  /* 0xfffff9f400a07947 */ /* 0x000fea000383ffff */
.L_x_18:
[----:B------:R-:W2:Y:S02]  /*619c0*/  LDL R2, [R1+0x430] ;  /* 0x0004300001027983 */ /* 0x000ea40000100800 */
[----:B--2---:R-:W-:-:S13]  /*619d0*/  R2UR UR4, R2 ;  /* 0x00000000020472ca */ /* 0x004fda00000e0000 */
[----:B-1----:R-:W-:-:S04]  /*619e0*/  MOV R5, UR4 ;  /* 0x0000000400057c02 */ /* 0x002fc80008000f00 */
[----:B------:R1:W2:Y:S03]  /*619f0*/  SYNCS.PHASECHK.TRANS64.TRYWAIT P1, [R5+URZ+-0x8], R0 ;  /* 0xfffff800050075a7 */ /* 0x0002a6000802017f */
[----:B--2---:R-:W-:Y:S05]  /*61a00*/  @!P1 NANOSLEEP.SYNCS 0x989680 ;  /* 0x009896800000995d */ /* 0x004fea0003900000 */
[----:B------:R-:W2:Y:S02]  /*61a10*/  @!P1 SYNCS.PHASECHK.TRANS64 P1, [R5+URZ+-0x8], R0 ;  /* 0xfffff800050095a7 */ /* 0x000ea4000802007f */
[----:B--2---:R-:W-:Y:S05]  /*61a20*/  @!P1 BRA `(.L_x_18) ;  /* 0xfffffffc00e49947 */ /* 0x004fea000383ffff */
[----:B------:R-:W-:Y:S05]  /*61a30*/  BRA `(.L_x_131) ;  /* 0xfffff9f400a47947 */ /* 0x000fea000383ffff */
.L_x_20:
[----:B-1----:R-:W-:-:S04]  /*61a40*/  IMAD.U32 R2, RZ, RZ, UR61 ;  /* 0x0000003dff027e24 */ /* 0x002fc8000f8e00ff */
[----:B------:R1:W2:Y:S03]  /*61a50*/  SYNCS.PHASECHK.TRANS64.TRYWAIT P1, [R2+URZ+0x160008], R159 ;  /* 0x1600089f020075a7 */ /* 0x0002a6000802017f */
[----:B--2---:R-:W-:Y:S05]  /*61a60*/  @!P1 NANOSLEEP.SYNCS 0x989680 ;  /* 0x009896800000995d */ /* 0x004fea0003900000 */
[----:B------:R-:W2:Y:S02]  /*61a70*/  @!P1 SYNCS.PHASECHK.TRANS64 P1, [R2+URZ+0x160008], R159 ;  /* 0x1600089f020095a7 */ /* 0x000ea4000802007f */
[----:B--2---:R-:W-:Y:S05]  /*61a80*/  @!P1 BRA `(.L_x_20) ;  /* 0xfffffffc00ec9947 */ /* 0x004fea000383ffff */
[----:B------:R-:W-:Y:S05]  /*61a90*/  BRA `(.L_x_132) ;  /* 0xfffffa6400a87947 */ /* 0x000fea000383ffff */
.L_x_25:
[----:B--2---:R-:W-:-:S04]  /*61aa0*/  MOV R5, UR6 ;  /* 0x0000000600057c02 */ /* 0x004fc80008000f00 */
[----:B------:R2:W3:Y:S03]  /*61ab0*/  SYNCS.PHASECHK.TRANS64.TRYWAIT P2, [R5+URZ+0x160000], R4 ;  /* 0x16000004050075a7 */ /* 0x0004e6000804017f */
[----:B---3--:R-:W-:Y:S05]  /*61ac0*/  @!P2 NANOSLEEP.SYNCS 0x989680 ;  /* 0x009896800000a95d */ /* 0x008fea0003900000 */
[----:B------:R-:W3:Y:S02]  /*61ad0*/  @!P2 SYNCS.PHASECHK.TRANS64 P2, [R5+URZ+0x160000], R4 ;  /* 0x160000040500a5a7 */ /* 0x000ee4000804007f */
[----:B---3--:R-:W-:Y:S05]  /*61ae0*/  @!P2 BRA `(.L_x_25) ;  /* 0xfffffffc00eca947 */ /* 0x008fea000383ffff */
[----:B------:R-:W-:Y:S05]  /*61af0*/  BRA `(.L_x_133) ;  /* 0xfffffba800987947 */ /* 0x000fea000383ffff */
.L_x_29:
[----:B-1----:R-:W-:-:S04]  /*61b00*/  MOV R2, UR6 ;  /* 0x0000000600027c02 */ /* 0x002fc80008000f00 */
[----:B------:R1:W2:Y:S03]  /*61b10*/  SYNCS.PHASECHK.TRANS64.TRYWAIT P2, [R2+URZ+0x160000], R0 ;  /* 0x16000000020075a7 */ /* 0x0002a6000804017f */
[----:B--2---:R-:W-:Y:S05]  /*61b20*/  @!P2 NANOSLEEP.SYNCS 0x989680 ;  /* 0x009896800000a95d */ /* 0x004fea0003900000 */
[----:B------:R-:W2:Y:S02]  /*61b30*/  @!P2 SYNCS.PHASECHK.TRANS64 P2, [R2+URZ+0x160000], R0 ;  /* 0x160000000200a5a7 */ /* 0x000ea4000804007f */
[----:B--2---:R-:W-:Y:S05]  /*61b40*/  @!P2 BRA `(.L_x_29) ;  /* 0xfffffffc00eca947 */ /* 0x004fea000383ffff */
[----:B------:R-:W-:Y:S05]  /*61b50*/  BRA `(.L_x_28) ;  /* 0xfffffc2800447947 */ /* 0x000fea000383ffff */
.L_x_37:
[----:B--2---:R-:W-:-:S04]  /*61b60*/  IMAD.U32 R4, RZ, RZ, UR6 ;  /* 0x00000006ff047e24 */ /* 0x004fc8000f8e00ff */
[----:B------:R2:W3:Y:S03]  /*61b70*/  SYNCS.PHASECHK.TRANS64.TRYWAIT P2, [R4+URZ+0x160000], R2 ;  /* 0x16000002040075a7 */ /* 0x0004e6000804017f */
[----:B---3--:R-:W-:Y:S05]  /*61b80*/  @!P2 NANOSLEEP.SYNCS 0x989680 ;  /* 0x009896800000a95d */ /* 0x008fea0003900000 */
[----:B------:R-:W3:Y:S02]  /*61b90*/  @!P2 SYNCS.PHASECHK.TRANS64 P2, [R4+URZ+0x160000], R2 ;  /* 0x160000020400a5a7 */ /* 0x000ee4000804007f */
[----:B---3--:R-:W-:Y:S05]  /*61ba0*/  @!P2 BRA `(.L_x_37) ;  /* 0xfffffffc00eca947 */ /* 0x008fea000383ffff */
[----:B------:R-:W-:Y:S05]  /*61bb0*/  BRA `(.L_x_134) ;  /* 0xfffffd8800f87947 */ /* 0x000fea000383ffff */
.L_x_41:
[----:B-1----:R-:W-:-:S04]  /*61bc0*/  MOV R2, UR6 ;  /* 0x0000000600027c02 */ /* 0x002fc80008000f00 */
[----:B------:R1:W2:Y:S03]  /*61bd0*/  SYNCS.PHASECHK.TRANS64.TRYWAIT P2, [R2+URZ+0x160000], R0 ;  /* 0x16000000020075a7 */ /* 0x0002a6000804017f */
[----:B--2---:R-:W-:Y:S05]  /*61be0*/  @!P2 NANOSLEEP.SYNCS 0x989680 ;  /* 0x009896800000a95d */ /* 0x004fea0003900000 */
[----:B------:R-:W2:Y:S02]  /*61bf0*/  @!P2 SYNCS.PHASECHK.TRANS64 P2, [R2+URZ+0x160000], R0 ;  /* 0x160000000200a5a7 */ /* 0x000ea4000804007f */
[----:B--2---:R-:W-:Y:S05]  /*61c00*/  @!P2 BRA `(.L_x_41) ;  /* 0xfffffffc00eca947 */ /* 0x004fea000383ffff */
[----:B------:R-:W-:Y:S05]  /*61c10*/  BRA `(.L_x_40) ;  /* 0xfffffe1800f47947 */ /* 0x000fea000383ffff */
.L_x_57:
[----:B-1----:R-:W3:Y:S02]  /*61c20*/  LDL R3, [R1+0x430] ;  /* 0x0004300001037983 */ /* 0x002ee40000100800 */
[----:B---3--:R-:W-:-:S13]  /*61c30*/  R2UR UR4, R3 ;  /* 0x00000000030472ca */ /* 0x008fda00000e0000 */
[----:B------:R-:W-:-:S04]  /*61c40*/  MOV R3, UR4 ;  /* 0x0000000400037c02 */ /* 0x000fc80008000f00 */
[----:B------:R1:W3:Y:S03]  /*61c50*/  SYNCS.PHASECHK.TRANS64.TRYWAIT P0, [R3+URZ+0x8], R0 ;  /* 0x00000800030075a7 */ /* 0x0002e6000800017f */
[----:B---3--:R-:W-:Y:S05]  /*61c60*/  @!P0 NANOSLEEP.SYNCS 0x989680 ;  /* 0x009896800000895d */ /* 0x008fea0003900000 */
[----:B------:R-:W3:Y:S02]  /*61c70*/  @!P0 SYNCS.PHASECHK.TRANS64 P0, [R3+URZ+0x8], R0 ;  /* 0x00000800030085a7 */ /* 0x000ee4000800007f */
[----:B---3--:R-:W-:Y:S05]  /*61c80*/  @!P0 BRA `(.L_x_57) ;  /* 0xfffffffc00e48947 */ /* 0x008fea000383ffff */
[----:B------:R-:W-:Y:S05]  /*61c90*/  BRA `(.L_x_135) ;  /* 0xffffffa000407947 */ /* 0x000fea000383ffff */
.L_x_99:
[----:B--2---:R2:W4:Y:S02]  /*61ca0*/  SYNCS.PHASECHK.TRANS64.TRYWAIT P0, [R4+URZ+0x160060], R3 ;  /* 0x16006003040075a7 */ /* 0x004524000800017f */
[----:B----4-:R-:W-:Y:S05]  /*61cb0*/  @!P0 NANOSLEEP.SYNCS 0x989680 ;  /* 0x009896800000895d */ /* 0x010fea0003900000 */
[----:B------:R-:W4:Y:S02]  /*61cc0*/  @!P0 SYNCS.PHASECHK.TRANS64 P0, [R4+URZ+0x160060], R3 ;  /* 0x16006003040085a7 */ /* 0x000f24000800007f */
[----:B----4-:R-:W-:Y:S05]  /*61cd0*/  @!P0 BRA `(.L_x_99) ;  /* 0xfffffffc00f08947 */ /* 0x010fea000383ffff */
[----:B------:R-:W-:Y:S05]  /*61ce0*/  BRA `(.L_x_136) ;  /* 0xffffffdc008c7947 */ /* 0x000fea000383ffff */
.L_x_104:
[----:B-1----:R1:W2:Y:S02]  /*61cf0*/  SYNCS.PHASECHK.TRANS64.TRYWAIT P0, [R5+URZ+0x160028], R2 ;  /* 0x16002802050075a7 */ /* 0x0022a4000800017f */
[----:B--2---:R-:W-:Y:S05]  /*61d00*/  @!P0 NANOSLEEP.SYNCS 0x989680 ;  /* 0x009896800000895d */ /* 0x004fea0003900000 */
[----:B------:R-:W2:Y:S02]  /*61d10*/  @!P0 SYNCS.PHASECHK.TRANS64 P0, [R5+URZ+0x160028], R2 ;  /* 0x16002802050085a7 */ /* 0x000ea4000800007f */
[----:B--2---:R-:W-:Y:S05]  /*61d20*/  @!P0 BRA `(.L_x_104) ;  /* 0xfffffffc00f08947 */ /* 0x004fea000383ffff */
[----:B------:R-:W-:Y:S05]  /*61d30*/  BRA `(.L_x_137) ;  /* 0xffffffe0009c7947 */ /* 0x000fea000383ffff */
.L_x_109:
[----:B-1----:R1:W2:Y:S02]  /*61d40*/  SYNCS.PHASECHK.TRANS64.TRYWAIT P0, [R5+URZ+0x160060], R6 ;  /* 0x16006006050075a7 */ /* 0x0022a4000800017f */
[----:B--2---:R-:W-:Y:S05]  /*61d50*/  @!P0 NANOSLEEP.SYNCS 0x989680 ;  /* 0x009896800000895d */ /* 0x004fea0003900000 */
[----:B------:R-:W2:Y:S02]  /*61d60*/  @!P0 SYNCS.PHASECHK.TRANS64 P0, [R5+URZ+0x160060], R6 ;  /* 0x16006006050085a7 */ /* 0x000ea4000800007f */
[----:B--2---:R-:W-:Y:S05]  /*61d70*/  @!P0 BRA `(.L_x_109) ;  /* 0xfffffffc00f08947 */ /* 0x004fea000383ffff */
[----:B------:R-:W-:Y:S05]  /*61d80*/  BRA `(.L_x_138) ;  /* 0xffffffe400bc7947 */ /* 0x000fea000383ffff */
.L_x_114:
[----:B-1----:R1:W2:Y:S02]  /*61d90*/  SYNCS.PHASECHK.TRANS64.TRYWAIT P0, [R4+URZ+0x160028], R7 ;  /* 0x16002807040075a7 */ /* 0x0022a4000800017f */
[----:B--2---:R-:W-:Y:S05]  /*61da0*/  @!P0 NANOSLEEP.SYNCS 0x989680 ;  /* 0x009896800000895d */ /* 0x004fea0003900000 */
[----:B------:R-:W2:Y:S02]  /*61db0*/  @!P0 SYNCS.PHASECHK.TRANS64 P0, [R4+URZ+0x160028], R7 ;  /* 0x16002807040085a7 */ /* 0x000ea4000800007f */
[----:B--2---:R-:W-:Y:S05]  /*61dc0*/  @!P0 BRA `(.L_x_114) ;  /* 0xfffffffc00f08947 */ /* 0x004fea000383ffff */
[----:B------:R-:W-:Y:S05]  /*61dd0*/  BRA `(.L_x_139) ;  /* 0xffffffe800e87947 */ /* 0x000fea000383ffff */
.L_x_120:
[----:B-1----:R1:W2:Y:S02]  /*61de0*/  SYNCS.PHASECHK.TRANS64.TRYWAIT P4, [R6+URZ+0x160028], R5 ;  /* 0x16002805060075a7 */ /* 0x0022a4000808017f */
[----:B--2---:R-:W-:Y:S05]  /*61df0*/  @!P4 NANOSLEEP.SYNCS 0x989680 ;  /* 0x009896800000c95d */ /* 0x004fea0003900000 */
[----:B------:R-:W2:Y:S02]  /*61e00*/  @!P4 SYNCS.PHASECHK.TRANS64 P4, [R6+URZ+0x160028], R5 ;  /* 0x160028050600c5a7 */ /* 0x000ea4000808007f */
[----:B--2---:R-:W-:Y:S05]  /*61e10*/  @!P4 BRA `(.L_x_120) ;  /* 0xfffffffc00f0c947 */ /* 0x004fea000383ffff */
[----:B------:R-:W-:Y:S05]  /*61e20*/  BRA `(.L_x_140) ;  /* 0xfffffff000447947 */ /* 0x000fea000383ffff */
.L_x_125:
[----:B-1----:R1:W2:Y:S02]  /*61e30*/  SYNCS.PHASECHK.TRANS64.TRYWAIT P4, [R6+URZ+0x160028], R7 ;  /* 0x16002807060075a7 */ /* 0x0022a4000808017f */
[----:B--2---:R-:W-:Y:S05]  /*61e40*/  @!P4 NANOSLEEP.SYNCS 0x989680 ;  /* 0x009896800000c95d */ /* 0x004fea0003900000 */
[----:B------:R-:W2:Y:S02]  /*61e50*/  @!P4 SYNCS.PHASECHK.TRANS64 P4, [R6+URZ+0x160028], R7 ;  /* 0x160028070600c5a7 */ /* 0x000ea4000808007f */
[----:B--2---:R-:W-:Y:S05]  /*61e60*/  @!P4 BRA `(.L_x_125) ;  /* 0xfffffffc00f0c947 */ /* 0x004fea000383ffff */
[----:B------:R-:W-:Y:S05]  /*61e70*/  BRA `(.L_x_141) ;  /* 0xfffffff400707947 */ /* 0x000fea000383ffff */
        .weak           $__internal_0_$__cuda_sm20_rcp_rn_f32_slowpath
        .type           $__internal_0_$__cuda_sm20_rcp_rn_f32_slowpath,@function
        .size           $__internal_0_$__cuda_sm20_rcp_rn_f32_slowpath,(.L_x_147 - $__internal_0_$__cuda_sm20_rcp_rn_f32_slowpath)
$__internal_0_$__cuda_sm20_rcp_rn_f32_slowpath:
[----:B------:R-:W-:Y:S01]  /*61e80*/  IMAD.SHL.U32 R2, R0, 0x2, RZ ;  /* 0x0000000200027824 */ /* 0x000fe200078e00ff */
[----:B------:R-:W-:Y:S04]  /*61e90*/  BSSY B2, `(.L_x_142) ;  /* 0x0000030000027945 */ /* 0x000fe80003800000 */
[----:B------:R-:W-:-:S04]  /*61ea0*/  SHF.R.U32.HI R2, RZ, 0x18, R2 ;  /* 0x00000018ff027819 */ /* 0x000fc80000011602 */
[----:B------:R-:W-:-:S13]  /*61eb0*/  ISETP.NE.U32.AND P0, PT, R2, RZ, PT ;  /* 0x000000ff0200720c */ /* 0x000fda0003f05070 */
[----:B------:R-:W-:Y:S05]  /*61ec0*/  @P0 BRA `(.L_x_143) ;  /* 0x0000000000280947 */ /* 0x000fea0003800000 */
[----:B------:R-:W-:-:S04]  /*61ed0*/  SHF.L.U32 R2, R0, 0x1, RZ ;  /* 0x0000000100027819 */ /* 0x000fc800000006ff */
[----:B------:R-:W-:-:S13]  /*61ee0*/  ISETP.NE.AND P0, PT, R2, RZ, PT ;  /* 0x000000ff0200720c */ /* 0x000fda0003f05270 */
[----:B------:R-:W-:Y:S01]  /*61ef0*/  @P0 FFMA R5, R0, 1.84467440737095516160e+19, RZ ;  /* 0x5f80000000050823 */ /* 0x000fe200000000ff */
[----:B------:R-:W-:Y:S08]  /*61f00*/  @!P0 MUFU.RCP R2, R0 ;  /* 0x0000000000028308 */ /* 0x000ff00000001000 */
[----:B------:R-:W1:Y:S02]  /*61f10*/  @P0 MUFU.RCP R3, R5 ;  /* 0x0000000500030308 */ /* 0x000e640000001000 */
[----:B-1----:R-:W-:-:S04]  /*61f20*/  @P0 FFMA R5, R5, R3, -1 ;  /* 0xbf80000005050423 */ /* 0x002fc80000000003 */
[----:B------:R-:W-:-:S04]  /*61f30*/  @P0 FADD.FTZ R5, -R5, -RZ ;  /* 0x800000ff05050221 */ /* 0x000fc80000010100 */
[----:B------:R-:W-:-:S04]  /*61f40*/  @P0 FFMA R3, R3, R5, R3 ;  /* 0x0000000503030223 */ /* 0x000fc80000000003 */
[----:B------:R-:W-:Y:S01]  /*61f50*/  @P0 FFMA R2, R3, 1.84467440737095516160e+19, RZ ;  /* 0x5f80000003020823 */ /* 0x000fe200000000ff */
[----:B------:R-:W-:Y:S06]  /*61f60*/  BRA `(.L_x_144) ;  /* 0x0000000000887947 */ /* 0x000fec0003800000 */
.L_x_143:
[----:B------:R-:W-:-:S04]  /*61f70*/  IADD3 R12, R2, -0xfd, RZ ;  /* 0xffffff03020c7810 */ /* 0x000fc80007ffe0ff */
[----:B------:R-:W-:-:S13]  /*61f80*/  ISETP.GT.U32.AND P0, PT, R12, 0x1, PT ;  /* 0x000000010c00780c */ /* 0x000fda0003f04070 */
[----:B------:R-:W-:Y:S05]  /*61f90*/  @P0 BRA `(.L_x_145) ;  /* 0x0000000000780947 */ /* 0x000fea0003800000 */
[----:B------:R-:W-:Y:S01]  /*61fa0*/  LOP3.LUT R5, R0, 0x7fffff, RZ, 0xc0, !PT ;  /* 0x007fffff00057812 */ /* 0x000fe200078ec0ff */
[----:B------:R-:W-:Y:S01]  /*61fb0*/  IMAD.MOV.U32 R13, RZ, RZ, 0x3 ;  /* 0x00000003ff0d7424 */ /* 0x000fe200078e00ff */
[----:B------:R-:W-:Y:S02]  /*61fc0*/  IADD3 R2, R2, -0xfc, RZ ;  /* 0xffffff0402027810 */ /* 0x000fe40007ffe0ff */
[----:B------:R-:W-:Y:S02]  /*61fd0*/  LOP3.LUT R5, R5, 0x3f800000, RZ, 0xfc, !PT ;  /* 0x3f80000005057812 */ /* 0x000fe400078efcff */
[----:B------:R-:W-:Y:S02]  /*61fe0*/  SHF.L.U32 R13, R13, R12, RZ ;  /* 0x0000000c0d0d7219 */ /* 0x000fe400000006ff */
[----:B------:R-:W1:Y:S02]  /*61ff0*/  MUFU.RCP R3, R5 ;  /* 0x0000000500037308 */ /* 0x000e640000001000 */
[----:B-1----:R-:W-:-:S04]  /*62000*/  FFMA R6, R5, R3, -1 ;  /* 0xbf80000005067423 */ /* 0x002fc80000000003 */
[----:B------:R-:W-:-:S04]  /*62010*/  FADD.FTZ R6, -R6, -RZ ;  /* 0x800000ff06067221 */ /* 0x000fc80000010100 */
[CCC-:B------:R-:W-:Y:S01]  /*62020*/  FFMA.RM R5, R3.reuse, R6.reuse, R3.reuse ;  /* 0x0000000603057223 */ /* 0x1c0fe20000004003 */
[----:B------:R-:W-:-:S05]  /*62030*/  FFMA.RP R3, R3, R6, R3 ;  /* 0x0000000603037223 */ /* 0x000fca0000008003 */
[C---:B------:R-:W-:Y:S02]  /*62040*/  FSETP.NEU.FTZ.AND P0, PT, R5.reuse, R3, PT ;  /* 0x000000030500720b */ /* 0x040fe40003f1d000 */
[----:B------:R-:W-:Y:S02]  /*62050*/  LOP3.LUT R3, R5, 0x7fffff, RZ, 0xc0, !PT ;  /* 0x007fffff05037812 */ /* 0x000fe400078ec0ff */
[----:B------:R-:W-:Y:S02]  /*62060*/  SEL R5, RZ, 0xffffffff, !P0 ;  /* 0xffffffffff057807 */ /* 0x000fe40004000000 */
[----:B------:R-:W-:Y:S02]  /*62070*/  LOP3.LUT R3, R3, 0x800000, RZ, 0xfc, !PT ;  /* 0x0080000003037812 */ /* 0x000fe400078efcff */
[----:B------:R-:W-:Y:S02]  /*62080*/  IADD3 R6, -R5, RZ, RZ ;  /* 0x000000ff05067210 */ /* 0x000fe40007ffe1ff */
[----:B------:R-:W-:-:S02]  /*62090*/  LOP3.LUT R13, R13, R3, RZ, 0xc0, !PT ;  /* 0x000000030d0d7212 */ /* 0x000fc400078ec0ff */
[-C--:B------:R-:W-:Y:S02]  /*620a0*/  LOP3.LUT P1, RZ, R6, R12.reuse, R3, 0xf8, !PT ;  /* 0x0000000c06ff7212 */ /* 0x080fe4000782f803 */
[----:B------:R-:W-:Y:S02]  /*620b0*/  SHF.R.U32.HI R5, RZ, R12, R13 ;  /* 0x0000000cff057219 */ /* 0x000fe4000001160d */
[----:B------:R-:W-:Y:S02]  /*620c0*/  SHF.R.U32.HI R2, RZ, R2, R3 ;  /* 0x00000002ff027219 */ /* 0x000fe40000011603 */
[C---:B------:R-:W-:Y:S02]  /*620d0*/  LOP3.LUT P0, RZ, R5.reuse, 0x1, RZ, 0xc0, !PT ;  /* 0x0000000105ff7812 */ /* 0x040fe4000780c0ff */
[----:B------:R-:W-:-:S04]  /*620e0*/  LOP3.LUT P2, RZ, R5, 0x2, RZ, 0xc0, !PT ;  /* 0x0000000205ff7812 */ /* 0x000fc8000784c0ff */
[----:B------:R-:W-:Y:S02]  /*620f0*/  PLOP3.LUT P0, PT, P0, P1, P2, 0xe0, 0x0 ;  /* 0x000000000000781c */ /* 0x000fe40000703c20 */
[----:B------:R-:W-:Y:S02]  /*62100*/  LOP3.LUT P1, RZ, R0, 0x7fffff, RZ, 0xc0, !PT ;  /* 0x007fffff00ff7812 */ /* 0x000fe4000782c0ff */
[----:B------:R-:W-:-:S05]  /*62110*/  SEL R3, RZ, 0x1, !P0 ;  /* 0x00000001ff037807 */ /* 0x000fca0004000000 */
[----:B------:R-:W-:-:S05]  /*62120*/  IMAD.MOV R3, RZ, RZ, -R3 ;  /* 0x000000ffff037224 */ /* 0x000fca00078e0a03 */
[----:B------:R-:W-:-:S13]  /*62130*/  ISETP.GE.AND P0, PT, R3, RZ, PT ;  /* 0x000000ff0300720c */ /* 0x000fda0003f06270 */
[----:B------:R-:W-:-:S04]  /*62140*/  @!P0 IADD3 R2, R2, 0x1, RZ ;  /* 0x0000000102028810 */ /* 0x000fc80007ffe0ff */
[----:B------:R-:W-:-:S04]  /*62150*/  @!P1 SHF.L.U32 R2, R2, 0x1, RZ ;  /* 0x0000000102029819 */ /* 0x000fc800000006ff */
[----:B------:R-:W-:Y:S01]  /*62160*/  LOP3.LUT R2, R2, 0x80000000, R0, 0xf8, !PT ;  /* 0x8000000002027812 */ /* 0x000fe200078ef800 */
[----:B------:R-:W-:Y:S06]  /*62170*/  BRA `(.L_x_144) ;  /* 0x0000000000047947 */ /* 0x000fec0003800000 */
.L_x_145:
[----:B------:R1:W2:Y:S02]  /*62180*/  MUFU.RCP R2, R0 ;  /* 0x0000000000027308 */ /* 0x0002a40000001000 */
.L_x_144:
[----:B------:R-:W-:Y:S05]  /*62190*/  BSYNC B2 ;  /* 0x0000000000027941 */ /* 0x000fea0003800000 */
.L_x_142:
[----:B--2---:R-:W-:Y:S01]  /*621a0*/  IMAD.MOV.U32 R5, RZ, RZ, R2 ;  /* 0x000000ffff057224 */ /* 0x004fe200078e0002 */
[----:B------:R-:W-:Y:S02]  /*621b0*/  MOV R2, R7 ;  /* 0x0000000700027202 */ /* 0x000fe40000000f00 */
[----:B------:R-:W-:-:S04]  /*621c0*/  MOV R3, 0x0 ;  /* 0x0000000000037802 */ /* 0x000fc80000000f00 */
[----:B-1----:R-:W-:Y:S05]  /*621d0*/  RET.REL.NODEC R2 `(_ZN7cutlass13device_kernelINS_4fmha6kernel28FmhaKernelTmaWarpSpecializedINS1_10collective30FmhaMainloopTmaWarpSpecializedINS_6half_tEffN4cute5tupleIJNS7_1CILi128EEENS9_ILi256EEENS9_ILi512EEEEEENS8_IJiNS9_ILi1EEENS8_IJiiEEEEEESG_SG_NS4_14ResidualFusionEJEEENS4_15FmhaFwdEpilogueIS6_fNS8_IJNS9_ILi64EEESC_SB_EEEEENS2_23IndividualTileSchedulerEJEEEEEvNT_6ParamsE) ;  /* 0xfffff9dc02887950 */ /* 0x002fea0003c3ffff */
.L_x_146:
[----:B------:R-:W-:-:S00]  /*621e0*/  BRA `(.L_x_146) ;  /* 0xfffffffc00fc7947 */ /* 0x000fc0000383ffff */
[----:B------:R-:W-:-:S00]  /*621f0*/  NOP ;  /* 0x0000000000007918 */ /* 0x000fc00000000000 */
        /* <DEDUP_REMOVED lines=8> */
.L_x_147:


//--------------------- .nv.global.init           --------------------------
	.section	.nv.global.init,"aw",@progbits
.nv.global.init:
	.type		$str$24,@object
	.size		$str$24,($str$25 - $str$24)
$str$24:
        /*0000*/ 	.byte	0x28, 0x61, 0x64, 0x64, 0x72, 0x65, 0x73, 0x73, 0x20, 0x26, 0x20, 0x6d, 0x61, 0x73, 0x6b, 0x29
        /*0010*/ 	.byte	0x20, 0x3d, 0x3d, 0x20, 0x30, 0x00
	.type		$str$25,@object
	.size		$str$25,(__unnamed_1 - $str$25)
$str$25:
        /*0016*/ 	.byte	0x2f, 0x74, 0x6d, 0x70, 0x2f, 0x63, 0x75, 0x74, 0x6c, 0x61, 0x73, 0x73, 0x5f, 0x73, 0x77, 0x65
        /*0026*/ 	.byte	0x65, 0x70, 0x5f, 0x73, 0x72, 0x63, 0x2f, 0x69, 0x6e, 0x63, 0x6c, 0x75, 0x64, 0x65, 0x2f, 0x63
        /*0036*/ 	.byte	0x75, 0x74, 0x65, 0x2f, 0x70, 0x6f, 0x69, 0x6e, 0x74, 0x65, 0x72, 0x5f, 0x66, 0x6c, 0x61, 0x67
        /*0046*/ 	.byte	0x67, 0x65, 0x64, 0x2e, 0x68, 0x70, 0x70, 0x00
	.type		__unnamed_1,@object
	.size		__unnamed_1,(__unnamed_2 - __unnamed_1)
__unnamed_1:
        /* <DEDUP_REMOVED lines=28> */
        /*020e*/ 	.byte	0x3e, 0x3e, 0x3e, 0x3e, 0x3e, 0x5d, 0x00
	.type		__unnamed_2,@object
	.size		__unnamed_2,(.L_1 - __unnamed_2)
__unnamed_2:
        /* <DEDUP_REMOVED lines=29> */
.L_1:


//--------------------- .nv.shared._ZN7cutlass13device_kernelINS_4fmha6kernel28FmhaKernelTmaWarpSpecializedINS1_10collective30FmhaMainloopTmaWarpSpecializedINS_6half_tEffN4cute5tupleIJNS7_1CILi128EEENS9_ILi256EEENS9_ILi512EEEEEENS8_IJiNS9_ILi1EEENS8_IJiiEEEEEESG_SG_NS4_14ResidualFusionEJEEENS4_15FmhaFwdEpilogueIS6_fNS8_IJNS9_ILi64EEESC_SB_EEEEENS2_23IndividualTileSchedulerEJEEEEEvNT_6ParamsE --------------------------
	.section	.nv.shared._ZN7cutlass13device_kernelINS_4fmha6kernel28FmhaKernelTmaWarpSpecializedINS1_10collective30FmhaMainloopTmaWarpSpecializedINS_6half_tEffN4cute5tupleIJNS7_1CILi128EEENS9_ILi256EEENS9_ILi512EEEEEENS8_IJiNS9_ILi1EEENS8_IJiiEEEEEESG_SG_NS4_14ResidualFusionEJEEENS4_15FmhaFwdEpilogueIS6_fNS8_IJNS9_ILi64EEESC_SB_EEEEENS2_23IndividualTileSchedulerEJEEEEEvNT_6ParamsE,"aw",@nobits
	.sectionflags	@""
	.align	16
	.zero		1024


//--------------------- .nv.shared.reserved.0     --------------------------
	.section	.nv.shared.reserved.0,"aw",@nobits
	.weak		__nv_reservedSMEM_offset_0_alias
	.size		__nv_reservedSMEM_offset_0_alias, 0, 0
	.other		__nv_reservedSMEM_offset_0_alias,@"STO_CUDA_RESERVED_SHARED STV_DEFAULT"
__nv_reservedSMEM_offset_0_alias:
	.zero		0


//--------------------- .nv.global                --------------------------
	.section	.nv.global,"aw",@nobits
.nv.global:
	.type		_ZN39_INTERNAL_416b37bc_4_k_cu_ae9c91c5_35584cute1_E,@object
	.size		_ZN39_INTERNAL_416b37bc_4_k_cu_ae9c91c5_35584cute1_E,(_ZN39_INTERNAL_416b37bc_4_k_cu_ae9c91c5_35584cuda3std3__45__cpo6cbeginE - _ZN39_INTERNAL_416b37bc_4_k_cu_ae9c91c5_35584cute1_E)
_ZN39_INTERNAL_416b37bc_4_k_cu_ae9c91c5_35584cute1_E:
	.zero		1
	.type		_ZN39_INTERNAL_416b37bc_4_k_cu_ae9c91c5_35584cuda3std3__45__cpo6cbeginE,@object
	.size		_ZN39_INTERNAL_416b37bc_4_k_cu_ae9c91c5_35584cuda3std3__45__cpo6cbeginE,(_ZN39_INTERNAL_416b37bc_4_k_cu_ae9c91c5_35584cuda3std3__48in_placeE - _ZN39_INTERNAL_416b37bc_4_k_cu_ae9c91c5_35584cuda3std3__45__cpo6cbeginE)
_ZN39_INTERNAL_416b37bc_4_k_cu_ae9c91c5_35584cuda3std3__45__cpo6cbeginE:
	.zero		1
	.type		_ZN39_INTERNAL_416b37bc_4_k_cu_ae9c91c5_35584cuda3std3__48in_placeE,@object
	.size		_ZN39_INTERNAL_416b37bc_4_k_cu_ae9c91c5_35584cuda3std3__48in_placeE,(_ZN39_INTERNAL_416b37bc_4_k_cu_ae9c91c5_35584cuda3std6ranges3__45__cpo9iter_moveE - _ZN39_INTERNAL_416b37bc_4_k_cu_ae9c91c5_35584cuda3std3__48in_placeE)
_ZN39_INTERNAL_416b37bc_4_k_cu_ae9c91c5_35584cuda3std3__48in_placeE:
	.zero		1
	.type		_ZN39_INTERNAL_416b37bc_4_k_cu_ae9c91c5_35584cuda3std6ranges3__45__cpo9iter_moveE,@object
	.size		_ZN39_INTERNAL_416b37bc_4_k_cu_ae9c91c5_35584cuda3std6ranges3__45__cpo9iter_moveE,(_ZN39_INTERNAL_416b37bc_4_k_cu_ae9c91c5_35584cuda3std3__45__cpo5beginE - _ZN39_INTERNAL_416b37bc_4_k_cu_ae9c91c5_35584cuda3std6ranges3__45__cpo9iter_moveE)
_ZN39_INTERNAL_416b37bc_4_k_cu_ae9c91c5_35584cuda3std6ranges3__45__cpo9iter_moveE:
	.zero		1
	.type		_ZN39_INTERNAL_416b37bc_4_k_cu_ae9c91c5_35584cuda3std3__45__cpo5beginE,@object
	.size		_ZN39_INTERNAL_416b37bc_4_k_cu_ae9c91c5_35584cuda3std3__45__cpo5beginE,(_ZN39_INTERNAL_416b37bc_4_k_cu_ae9c91c5_35584cuda3std3__441_GLOBAL__N__416b37bc_4_k_cu_ae9c91c5_35586ignoreE - _ZN39_INTERNAL_416b37bc_4_k_cu_ae9c91c5_35584cuda3std3__45__cpo5beginE)
_ZN39_INTERNAL_416b37bc_4_k_cu_ae9c91c5_35584cuda3std3__45__cpo5beginE:
	.zero		1
	.type		_ZN39_INTERNAL_416b37bc_4_k_cu_ae9c91c5_35584cuda3std3__441_GLOBAL__N__416b37bc_4_k_cu_ae9c91c5_35586ignoreE,@object
	.size		_ZN39_INTERNAL_416b37bc_4_k_cu_ae9c91c5_35584cuda3std3__441_GLOBAL__N__416b37bc_4_k_cu_ae9c91c5_35586ignoreE,(_ZN39_INTERNAL_416b37bc_4_k_cu_ae9c91c5_35584cute7productE - _ZN39_INTERNAL_416b37bc_4_k_cu_ae9c91c5_35584cuda3std3__441_GLOBAL__N__416b37bc_4_k_cu_ae9c91c5_35586ignoreE)
_ZN39_INTERNAL_416b37bc_4_k_cu_ae9c91c5_35584cuda3std3__441_GLOBAL__N__416b37bc_4_k_cu_ae9c91c5_35586ignoreE:
	.zero		1
	.type		_ZN39_INTERNAL_416b37bc_4_k_cu_ae9c91c5_35584cute7productE,@object
	.size		_ZN39_INTERNAL_416b37bc_4_k_cu_ae9c91c5_35584cute7productE,(_ZN39_INTERNAL_416b37bc_4_k_cu_ae9c91c5_35584cuda3std3__45__cpo3endE - _ZN39_INTERNAL_416b37bc_4_k_cu_ae9c91c5_35584cute7productE)
_ZN39_INTERNAL_416b37bc_4_k_cu_ae9c91c5_35584cute7productE:
	.zero		1
	.type		_ZN39_INTERNAL_416b37bc_4_k_cu_ae9c91c5_35584cuda3std3__45__cpo3endE,@object
	.size		_ZN39_INTERNAL_416b37bc_4_k_cu_ae9c91c5_35584cuda3std3__45__cpo3endE,(_ZN39_INTERNAL_416b37bc_4_k_cu_ae9c91c5_35584cuda3std3__419piecewise_constructE - _ZN39_INTERNAL_416b37bc_4_k_cu_ae9c91c5_35584cuda3std3__45__cpo3endE)
_ZN39_INTERNAL_416b37bc_4_k_cu_ae9c91c5_35584cuda3std3__45__cpo3endE:
	.zero		1
	.type		_ZN39_INTERNAL_416b37bc_4_k_cu_ae9c91c5_35584cuda3std3__419piecewise_constructE,@object
	.size		_ZN39_INTERNAL_416b37bc_4_k_cu_ae9c91c5_35584cuda3std3__419piecewise_constructE,(_ZN39_INTERNAL_416b37bc_4_k_cu_ae9c91c5_35584cuda3std3__45__cpo4cendE - _ZN39_INTERNAL_416b37bc_4_k_cu_ae9c91c5_35584cuda3std3__419piecewise_constructE)
_ZN39_INTERNAL_416b37bc_4_k_cu_ae9c91c5_35584cuda3std3__419piecewise_constructE:
	.zero		1
	.type		_ZN39_INTERNAL_416b37bc_4_k_cu_ae9c91c5_35584cuda3std3__45__cpo4cendE,@object
	.size		_ZN39_INTERNAL_416b37bc_4_k_cu_ae9c91c5_35584cuda3std3__45__cpo4cendE,(_ZN39_INTERNAL_416b37bc_4_k_cu_ae9c91c5_35584cuda3std6ranges3__45__cpo4swapE - _ZN39_INTERNAL_416b37bc_4_k_cu_ae9c91c5_35584cuda3std3__45__cpo4cendE)
_ZN39_INTERNAL_416b37bc_4_k_cu_ae9c91c5_35584cuda3std3__45__cpo4cendE:
	.zero		1
	.type		_ZN39_INTERNAL_416b37bc_4_k_cu_ae9c91c5_35584cuda3std6ranges3__45__cpo4swapE,@object
	.size		_ZN39_INTERNAL_416b37bc_4_k_cu_ae9c91c5_35584cuda3std6ranges3__45__cpo4swapE,(.L_9 - _ZN39_INTERNAL_416b37bc_4_k_cu_ae9c91c5_35584cuda3std6ranges3__45__cpo4swapE)
_ZN39_INTERNAL_416b37bc_4_k_cu_ae9c91c5_35584cuda3std6ranges3__45__cpo4swapE:
	.zero		1
.L_9:


//--------------------- .nv.constant0._ZN7cutlass13device_kernelINS_4fmha6kernel28FmhaKernelTmaWarpSpecializedINS1_10collective30FmhaMainloopTmaWarpSpecializedINS_6half_tEffN4cute5tupleIJNS7_1CILi128EEENS9_ILi256EEENS9_ILi512EEEEEENS8_IJiNS9_ILi1EEENS8_IJiiEEEEEESG_SG_NS4_14ResidualFusionEJEEENS4_15FmhaFwdEpilogueIS6_fNS8_IJNS9_ILi64EEESC_SB_EEEEENS2_23IndividualTileSchedulerEJEEEEEvNT_6ParamsE --------------------------
	.section	.nv.constant0._ZN7cutlass13device_kernelINS_4fmha6kernel28FmhaKernelTmaWarpSpecializedINS1_10collective30FmhaMainloopTmaWarpSpecializedINS_6half_tEffN4cute5tupleIJNS7_1CILi128EEENS9_ILi256EEENS9_ILi512EEEEEENS8_IJiNS9_ILi1EEENS8_IJiiEEEEEESG_SG_NS4_14ResidualFusionEJEEENS4_15FmhaFwdEpilogueIS6_fNS8_IJNS9_ILi64EEESC_SB_EEEEENS2_23IndividualTileSchedulerEJEEEEEvNT_6ParamsE,"a",@progbits
	.sectionflags	@""
	.align	4
.nv.constant0._ZN7cutlass13device_kernelINS_4fmha6kernel28FmhaKernelTmaWarpSpecializedINS1_10collective30FmhaMainloopTmaWarpSpecializedINS_6half_tEffN4cute5tupleIJNS7_1CILi128EEENS9_ILi256EEENS9_ILi512EEEEEENS8_IJiNS9_ILi1EEENS8_IJiiEEEEEESG_SG_NS4_14ResidualFusionEJEEENS4_15FmhaFwdEpilogueIS6_fNS8_IJNS9_ILi64EEESC_SB_EEEEENS2_23IndividualTileSchedulerEJEEEEEvNT_6ParamsE:
	.zero		2688


//--------------------- SYMBOLS --------------------------

	.type		.nv.reservedSmem.offset0,@object
	.size		.nv.reservedSmem.offset0,0x4
	.type		__assertfail,@function
